	.target	sm_100a

	.elftype	@"ET_EXEC"


//--------------------- .note.nv.tkinfo           --------------------------
	.section	.note.nv.tkinfo,"",@"SHT_NOTE"
	.sectionflags	@"SHF_NOTE_NV_TKINFO"
	.tkinfo
        /*0018*/ 	.word	0x00000002
        /*0030*/ 	.string	""
        /*0030*/ 	.string	"ptxas"
        /*0030*/ 	.string	"Cuda compilation tools, release 13.0, V13.0.88"
        /*0030*/ 	.string	"Build cuda_13.0.r13.0/compiler.36424714_0"
        /*0030*/ 	.string	"-arch sm_100a -m 64 "



//--------------------- .note.nv.cuinfo           --------------------------
	.section	.note.nv.cuinfo,"",@"SHT_NOTE"
	.sectionflags	@"SHF_NOTE_NV_CUINFO"
        /*0018*/ 	.short	0x0002
        /*001a*/ 	.short	0x0064
        /*001c*/ 	.short	0x0082
	.zero		2


//--------------------- .nv.info                  --------------------------
	.section	.nv.info,"",@"SHT_CUDA_INFO"
	.align	4


	//----- nvinfo : EIATTR_REGCOUNT
	.align		4
        /*0000*/ 	.byte	0x04, 0x2f
        /*0002*/ 	.short	(.L_19 - .L_18)
	.align		4
.L_18:
        /*0004*/ 	.word	index@(_ZN7cutlass13device_kernelINS_4gemm6kernel13GemmUniversalIN4cute5tupleIJiiiiEEENS1_10collective13CollectiveMmaINS1_46MainloopSm100TmaUmmaWarpSpecializedBlockScaledILi7ELi2ELi2ENS5_IJNS4_1CILi4EEESB_NSA_ILi1EEEEEEEENS5_IJNSA_ILi256EEENSA_ILi128EEESG_EEENS5_IJNS_12float_e4m3_tENS_13float_ue8m0_tEEEENS5_IJNS5_IJlSC_lEEENS4_6LayoutINS5_IJNS5_IJNS5_IJNSA_ILi32EEESB_EEEiEEESP_NS5_IJSC_iEEEEEENS5_IJNS5_IJNS5_IJNSA_ILi16EEESB_EEEiEEENS5_IJNS5_IJNSA_ILi0EEESC_EEENSA_ILi512EEEEEENS5_IJSV_iEEEEEEEEEEESK_S12_NS4_8TiledMMAINS4_8MMA_AtomIJNS4_27SM100_MMA_MXF8F6F4_2x1SM_SSISI_SI_fSJ_Li256ELi128ELNS4_4UMMA5MajorE0ELS17_0ELNS16_7ScaleInE0ELS18_0EEEEEENSM_INS5_IJSC_SC_SC_EEENS5_IJSV_SV_SV_EEEEENS5_IJNS4_10UnderscoreES1E_S1E_EEEEENS5_IJNS4_28SM100_TMA_2SM_LOAD_MULTICASTES1H_EEENS5_IJNS4_14ComposedLayoutINS4_7SwizzleILi3ELi4ELi3EEENS4_18smem_ptr_flag_bitsILi8EEENSM_INS5_IJNSA_ILi8EEESG_EEENS5_IJSG_SC_EEEEEEENSM_INS5_IJNS5_IJNS5_IJSO_SC_EEENS5_IJSN_SC_EEEEEESC_NS5_IJSB_SC_EEEEEENS5_IJNS5_IJNS5_IJST_SX_EEESW_EEESV_NS5_IJSC_SX_EEEEEEEEEEEvNS4_8identityES1I_S23_vS24_EENS_8epilogue10collective18CollectiveEpilogueINS26_23Sm100TmaWarpSpecializedILi4ELi2ELi32ELb1ELb0EEEJNS5_IJSG_SG_SG_EEENS5_IJNSM_ISG_SC_EENSM_ISN_SC_EEEEENS_10bfloat16_tESL_S2F_SL_NS26_6fusion15FusionCallbacksIS2A_NS2G_17LinearCombinationIS2F_fS2F_fLNS_15FloatRoundStyleE2EEES2B_S2E_JEEENS4_5SM1004TMEM4LOAD26SM100_TMEM_LOAD_32dp32b32xENS4_13SM90_TMA_LOADENS1J_INS1K_ILi2ELi4ELi3EEENS1M_ILi16EEENSM_INS5_IJS1O_SN_EEES1U_EEEENS4_39AutoVectorizingCopyWithAssumedAlignmentILi128EEENS4_14SM90_TMA_STOREES2V_S2X_S2X_EEEvvEEEEvNT_6ParamsE)
        /*0008*/ 	.word	0x0000007a


	//----- nvinfo : EIATTR_FRAME_SIZE
	.align		4
.L_19:
        /*000c*/ 	.byte	0x04, 0x11
        /*000e*/ 	.short	(.L_21 - .L_20)
	.align		4
.L_20:
        /*0010*/ 	.word	index@($__internal_2_$__cuda_sm10x_tcgen05_guardrail_trap_unallocated_columns_being_dealloced)
        /*0014*/ 	.word	0x00000000


	//----- nvinfo : EIATTR_FRAME_SIZE
	.align		4
.L_21:
        /*0018*/ 	.byte	0x04, 0x11
        /*001a*/ 	.short	(.L_23 - .L_22)
	.align		4
.L_22:
        /*001c*/ 	.word	index@($__internal_1_$__cuda_sm10x_tcgen05_guardrail_trap_phase_invalid_during_alloc)
        /*0020*/ 	.word	0x00000000


	//----- nvinfo : EIATTR_FRAME_SIZE
	.align		4
.L_23:
        /*0024*/ 	.byte	0x04, 0x11
        /*0026*/ 	.short	(.L_25 - .L_24)
	.align		4
.L_24:
        /*0028*/ 	.word	index@($__internal_0_$__cuda_sm10x_tcgen05_guardrail_trap_col_being_dealloced_not_returned_by_alloc)
        /*002c*/ 	.word	0x00000000


	//----- nvinfo : EIATTR_FRAME_SIZE
	.align		4
.L_25:
        /*0030*/ 	.byte	0x04, 0x11
        /*0032*/ 	.short	(.L_27 - .L_26)
	.align		4
.L_26:
        /*0034*/ 	.word	index@(_ZN7cutlass13device_kernelINS_4gemm6kernel13GemmUniversalIN4cute5tupleIJiiiiEEENS1_10collective13CollectiveMmaINS1_46MainloopSm100TmaUmmaWarpSpecializedBlockScaledILi7ELi2ELi2ENS5_IJNS4_1CILi4EEESB_NSA_ILi1EEEEEEEENS5_IJNSA_ILi256EEENSA_ILi128EEESG_EEENS5_IJNS_12float_e4m3_tENS_13float_ue8m0_tEEEENS5_IJNS5_IJlSC_lEEENS4_6LayoutINS5_IJNS5_IJNS5_IJNSA_ILi32EEESB_EEEiEEESP_NS5_IJSC_iEEEEEENS5_IJNS5_IJNS5_IJNSA_ILi16EEESB_EEEiEEENS5_IJNS5_IJNSA_ILi0EEESC_EEENSA_ILi512EEEEEENS5_IJSV_iEEEEEEEEEEESK_S12_NS4_8TiledMMAINS4_8MMA_AtomIJNS4_27SM100_MMA_MXF8F6F4_2x1SM_SSISI_SI_fSJ_Li256ELi128ELNS4_4UMMA5MajorE0ELS17_0ELNS16_7ScaleInE0ELS18_0EEEEEENSM_INS5_IJSC_SC_SC_EEENS5_IJSV_SV_SV_EEEEENS5_IJNS4_10UnderscoreES1E_S1E_EEEEENS5_IJNS4_28SM100_TMA_2SM_LOAD_MULTICASTES1H_EEENS5_IJNS4_14ComposedLayoutINS4_7SwizzleILi3ELi4ELi3EEENS4_18smem_ptr_flag_bitsILi8EEENSM_INS5_IJNSA_ILi8EEESG_EEENS5_IJSG_SC_EEEEEEENSM_INS5_IJNS5_IJNS5_IJSO_SC_EEENS5_IJSN_SC_EEEEEESC_NS5_IJSB_SC_EEEEEENS5_IJNS5_IJNS5_IJST_SX_EEESW_EEESV_NS5_IJSC_SX_EEEEEEEEEEEvNS4_8identityES1I_S23_vS24_EENS_8epilogue10collective18CollectiveEpilogueINS26_23Sm100TmaWarpSpecializedILi4ELi2ELi32ELb1ELb0EEEJNS5_IJSG_SG_SG_EEENS5_IJNSM_ISG_SC_EENSM_ISN_SC_EEEEENS_10bfloat16_tESL_S2F_SL_NS26_6fusion15FusionCallbacksIS2A_NS2G_17LinearCombinationIS2F_fS2F_fLNS_15FloatRoundStyleE2EEES2B_S2E_JEEENS4_5SM1004TMEM4LOAD26SM100_TMEM_LOAD_32dp32b32xENS4_13SM90_TMA_LOADENS1J_INS1K_ILi2ELi4ELi3EEENS1M_ILi16EEENSM_INS5_IJS1O_SN_EEES1U_EEEENS4_39AutoVectorizingCopyWithAssumedAlignmentILi128EEENS4_14SM90_TMA_STOREES2V_S2X_S2X_EEEvvEEEEvNT_6ParamsE)
        /*0038*/ 	.word	0x00000000


	//----- nvinfo : EIATTR_MIN_STACK_SIZE
	.align		4
.L_27:
        /*003c*/ 	.byte	0x04, 0x12
        /*003e*/ 	.short	(.L_29 - .L_28)
	.align		4
.L_28:
        /*0040*/ 	.word	index@(_ZN7cutlass13device_kernelINS_4gemm6kernel13GemmUniversalIN4cute5tupleIJiiiiEEENS1_10collective13CollectiveMmaINS1_46MainloopSm100TmaUmmaWarpSpecializedBlockScaledILi7ELi2ELi2ENS5_IJNS4_1CILi4EEESB_NSA_ILi1EEEEEEEENS5_IJNSA_ILi256EEENSA_ILi128EEESG_EEENS5_IJNS_12float_e4m3_tENS_13float_ue8m0_tEEEENS5_IJNS5_IJlSC_lEEENS4_6LayoutINS5_IJNS5_IJNS5_IJNSA_ILi32EEESB_EEEiEEESP_NS5_IJSC_iEEEEEENS5_IJNS5_IJNS5_IJNSA_ILi16EEESB_EEEiEEENS5_IJNS5_IJNSA_ILi0EEESC_EEENSA_ILi512EEEEEENS5_IJSV_iEEEEEEEEEEESK_S12_NS4_8TiledMMAINS4_8MMA_AtomIJNS4_27SM100_MMA_MXF8F6F4_2x1SM_SSISI_SI_fSJ_Li256ELi128ELNS4_4UMMA5MajorE0ELS17_0ELNS16_7ScaleInE0ELS18_0EEEEEENSM_INS5_IJSC_SC_SC_EEENS5_IJSV_SV_SV_EEEEENS5_IJNS4_10UnderscoreES1E_S1E_EEEEENS5_IJNS4_28SM100_TMA_2SM_LOAD_MULTICASTES1H_EEENS5_IJNS4_14ComposedLayoutINS4_7SwizzleILi3ELi4ELi3EEENS4_18smem_ptr_flag_bitsILi8EEENSM_INS5_IJNSA_ILi8EEESG_EEENS5_IJSG_SC_EEEEEEENSM_INS5_IJNS5_IJNS5_IJSO_SC_EEENS5_IJSN_SC_EEEEEESC_NS5_IJSB_SC_EEEEEENS5_IJNS5_IJNS5_IJST_SX_EEESW_EEESV_NS5_IJSC_SX_EEEEEEEEEEEvNS4_8identityES1I_S23_vS24_EENS_8epilogue10collective18CollectiveEpilogueINS26_23Sm100TmaWarpSpecializedILi4ELi2ELi32ELb1ELb0EEEJNS5_IJSG_SG_SG_EEENS5_IJNSM_ISG_SC_EENSM_ISN_SC_EEEEENS_10bfloat16_tESL_S2F_SL_NS26_6fusion15FusionCallbacksIS2A_NS2G_17LinearCombinationIS2F_fS2F_fLNS_15FloatRoundStyleE2EEES2B_S2E_JEEENS4_5SM1004TMEM4LOAD26SM100_TMEM_LOAD_32dp32b32xENS4_13SM90_TMA_LOADENS1J_INS1K_ILi2ELi4ELi3EEENS1M_ILi16EEENSM_INS5_IJS1O_SN_EEES1U_EEEENS4_39AutoVectorizingCopyWithAssumedAlignmentILi128EEENS4_14SM90_TMA_STOREES2V_S2X_S2X_EEEvvEEEEvNT_6ParamsE)
        /*0044*/ 	.word	0x00000000
.L_29:


//--------------------- .nv.compat                --------------------------
	.section	.nv.compat,"",@"SHT_CUDA_COMPAT_INFO"
	.align	4
        /*0000*/ 	.byte	0x02, 0x09, 0x01, 0x00, 0x02, 0x02, 0x02, 0x00, 0x02, 0x05, 0x05, 0x00, 0x03, 0x07, 0x01, 0x01
        /*0010*/ 	.byte	0x02, 0x03, 0x01, 0x00, 0x02, 0x06, 0x01, 0x00, 0x04, 0x0b, 0x08, 0x00, 0x09, 0x00, 0x00, 0x00
        /*0020*/ 	.byte	0x00, 0x00, 0x00, 0x00


//--------------------- .nv.info._ZN7cutlass13device_kernelINS_4gemm6kernel13GemmUniversalIN4cute5tupleIJiiiiEEENS1_10collective13CollectiveMmaINS1_46MainloopSm100TmaUmmaWarpSpecializedBlockScaledILi7ELi2ELi2ENS5_IJNS4_1CILi4EEESB_NSA_ILi1EEEEEEEENS5_IJNSA_ILi256EEENSA_ILi128EEESG_EEENS5_IJNS_12float_e4m3_tENS_13float_ue8m0_tEEEENS5_IJNS5_IJlSC_lEEENS4_6LayoutINS5_IJNS5_IJNS5_IJNSA_ILi32EEESB_EEEiEEESP_NS5_IJSC_iEEEEEENS5_IJNS5_IJNS5_IJNSA_ILi16EEESB_EEEiEEENS5_IJNS5_IJNSA_ILi0EEESC_EEENSA_ILi512EEEEEENS5_IJSV_iEEEEEEEEEEESK_S12_NS4_8TiledMMAINS4_8MMA_AtomIJNS4_27SM100_MMA_MXF8F6F4_2x1SM_SSISI_SI_fSJ_Li256ELi128ELNS4_4UMMA5MajorE0ELS17_0ELNS16_7ScaleInE0ELS18_0EEEEEENSM_INS5_IJSC_SC_SC_EEENS5_IJSV_SV_SV_EEEEENS5_IJNS4_10UnderscoreES1E_S1E_EEEEENS5_IJNS4_28SM100_TMA_2SM_LOAD_MULTICASTES1H_EEENS5_IJNS4_14ComposedLayoutINS4_7SwizzleILi3ELi4ELi3EEENS4_18smem_ptr_flag_bitsILi8EEENSM_INS5_IJNSA_ILi8EEESG_EEENS5_IJSG_SC_EEEEEEENSM_INS5_IJNS5_IJNS5_IJSO_SC_EEENS5_IJSN_SC_EEEEEESC_NS5_IJSB_SC_EEEEEENS5_IJNS5_IJNS5_IJST_SX_EEESW_EEESV_NS5_IJSC_SX_EEEEEEEEEEEvNS4_8identityES1I_S23_vS24_EENS_8epilogue10collective18CollectiveEpilogueINS26_23Sm100TmaWarpSpecializedILi4ELi2ELi32ELb1ELb0EEEJNS5_IJSG_SG_SG_EEENS5_IJNSM_ISG_SC_EENSM_ISN_SC_EEEEENS_10bfloat16_tESL_S2F_SL_NS26_6fusion15FusionCallbacksIS2A_NS2G_17LinearCombinationIS2F_fS2F_fLNS_15FloatRoundStyleE2EEES2B_S2E_JEEENS4_5SM1004TMEM4LOAD26SM100_TMEM_LOAD_32dp32b32xENS4_13SM90_TMA_LOADENS1J_INS1K_ILi2ELi4ELi3EEENS1M_ILi16EEENSM_INS5_IJS1O_SN_EEES1U_EEEENS4_39AutoVectorizingCopyWithAssumedAlignmentILi128EEENS4_14SM90_TMA_STOREES2V_S2X_S2X_EEEvvEEEEvNT_6ParamsE --------------------------
	.section	.nv.info._ZN7cutlass13device_kernelINS_4gemm6kernel13GemmUniversalIN4cute5tupleIJiiiiEEENS1_10collective13CollectiveMmaINS1_46MainloopSm100TmaUmmaWarpSpecializedBlockScaledILi7ELi2ELi2ENS5_IJNS4_1CILi4EEESB_NSA_ILi1EEEEEEEENS5_IJNSA_ILi256EEENSA_ILi128EEESG_EEENS5_IJNS_12float_e4m3_tENS_13float_ue8m0_tEEEENS5_IJNS5_IJlSC_lEEENS4_6LayoutINS5_IJNS5_IJNS5_IJNSA_ILi32EEESB_EEEiEEESP_NS5_IJSC_iEEEEEENS5_IJNS5_IJNS5_IJNSA_ILi16EEESB_EEEiEEENS5_IJNS5_IJNSA_ILi0EEESC_EEENSA_ILi512EEEEEENS5_IJSV_iEEEEEEEEEEESK_S12_NS4_8TiledMMAINS4_8MMA_AtomIJNS4_27SM100_MMA_MXF8F6F4_2x1SM_SSISI_SI_fSJ_Li256ELi128ELNS4_4UMMA5MajorE0ELS17_0ELNS16_7ScaleInE0ELS18_0EEEEEENSM_INS5_IJSC_SC_SC_EEENS5_IJSV_SV_SV_EEEEENS5_IJNS4_10UnderscoreES1E_S1E_EEEEENS5_IJNS4_28SM100_TMA_2SM_LOAD_MULTICASTES1H_EEENS5_IJNS4_14ComposedLayoutINS4_7SwizzleILi3ELi4ELi3EEENS4_18smem_ptr_flag_bitsILi8EEENSM_INS5_IJNSA_ILi8EEESG_EEENS5_IJSG_SC_EEEEEEENSM_INS5_IJNS5_IJNS5_IJSO_SC_EEENS5_IJSN_SC_EEEEEESC_NS5_IJSB_SC_EEEEEENS5_IJNS5_IJNS5_IJST_SX_EEESW_EEESV_NS5_IJSC_SX_EEEEEEEEEEEvNS4_8identityES1I_S23_vS24_EENS_8epilogue10collective18CollectiveEpilogueINS26_23Sm100TmaWarpSpecializedILi4ELi2ELi32ELb1ELb0EEEJNS5_IJSG_SG_SG_EEENS5_IJNSM_ISG_SC_EENSM_ISN_SC_EEEEENS_10bfloat16_tESL_S2F_SL_NS26_6fusion15FusionCallbacksIS2A_NS2G_17LinearCombinationIS2F_fS2F_fLNS_15FloatRoundStyleE2EEES2B_S2E_JEEENS4_5SM1004TMEM4LOAD26SM100_TMEM_LOAD_32dp32b32xENS4_13SM90_TMA_LOADENS1J_INS1K_ILi2ELi4ELi3EEENS1M_ILi16EEENSM_INS5_IJS1O_SN_EEES1U_EEEENS4_39AutoVectorizingCopyWithAssumedAlignmentILi128EEENS4_14SM90_TMA_STOREES2V_S2X_S2X_EEEvvEEEEvNT_6ParamsE,"",@"SHT_CUDA_INFO"
	.sectionflags	@""
	.align	4


	//----- nvinfo : EIATTR_CUDA_API_VERSION
	.align		4
        /*0000*/ 	.byte	0x04, 0x37
        /*0002*/ 	.short	(.L_31 - .L_30)
.L_30:
        /*0004*/ 	.word	0x00000082


	//----- nvinfo : EIATTR_KPARAM_INFO
	.align		4
.L_31:
        /*0008*/ 	.byte	0x04, 0x17
        /*000a*/ 	.short	(.L_33 - .L_32)
.L_32:
        /*000c*/ 	.word	0x00000000
        /*0010*/ 	.short	0x0000
        /*0012*/ 	.short	0x0000
        /*0014*/ 	.byte	0x00, 0xf0, 0x01, 0x30


	//----- nvinfo : EIATTR_AT_ENTRY_FRAGMENTS
	.align		4
.L_33:
        /*0018*/ 	.byte	0x04, 0x4f
        /*001a*/ 	.short	(.L_35 - .L_34)


	//   ....[0]....
.L_34:
        /*001c*/ 	.word	0x00000007


	//----- nvinfo : EIATTR_RESERVED_SMEM_USED
	.align		4
.L_35:
        /*0020*/ 	.byte	0x01, 0x41
	.zero		2


	//----- nvinfo : EIATTR_SPARSE_MMA_MASK
	.align		4
        /*0024*/ 	.byte	0x03, 0x50
        /*0026*/ 	.short	0x0000


	//----- nvinfo : EIATTR_TCGEN05_2CTA_USED
	.align		4
        /*0028*/ 	.byte	0x01, 0x52
	.zero		2


	//----- nvinfo : EIATTR_MAXREG_COUNT
	.align		4
        /*002c*/ 	.byte	0x03, 0x1b
        /*002e*/ 	.short	0x00ff


	//----- nvinfo : EIATTR_NUM_BARRIERS
	.align		4
        /*0030*/ 	.byte	0x02, 0x4c
        /*0032*/ 	.byte	0x07
	.zero		1


	//----- nvinfo : EIATTR_EXTERNS
	.align		4
        /*0034*/ 	.byte	0x04, 0x0f
        /*0036*/ 	.short	(.L_37 - .L_36)


	//   ....[0]....
	.align		4
.L_36:
        /*0038*/ 	.word	index@(__assertfail)


	//----- nvinfo : EIATTR_MERCURY_ISA_VERSION
	.align		4
.L_37:
        /*003c*/ 	.byte	0x03, 0x5f
        /*003e*/ 	.short	0x0101


	//----- nvinfo : EIATTR_INT_WARP_WIDE_INSTR_OFFSETS
	.align		4
        /*0040*/ 	.byte	0x04, 0x31
        /*0042*/ 	.short	(.L_39 - .L_38)


	//   ....[0]....
.L_38:
        /*0044*/ 	.word	0x00000e50


	//   ....[1]....
        /*0048*/ 	.word	0x00000f00


	//   ....[2]....
        /*004c*/ 	.word	0x00004dd0


	//   ....[3]....
        /*0050*/ 	.word	0x00004df0


	//   ....[4]....
        /*0054*/ 	.word	0x00004e20


	//   ....[5]....
        /*0058*/ 	.word	0x000059a0


	//   ....[6]....
        /*005c*/ 	.word	0x00005a10


	//   ....[7]....
        /*0060*/ 	.word	0x00005af0


	//   ....[8]....
        /*0064*/ 	.word	0x00005b70


	//   ....[9]....
        /*0068*/ 	.word	0x00005c60


	//   ....[10]....
        /*006c*/ 	.word	0x00005ce0


	//   ....[11]....
        /*0070*/ 	.word	0x00005dc0


	//   ....[12]....
        /*0074*/ 	.word	0x00005e70


	//----- nvinfo : EIATTR_COOP_GROUP_MASK_REGIDS
	.align		4
.L_39:
        /*0078*/ 	.byte	0x04, 0x29
        /*007a*/ 	.short	(.L_41 - .L_40)


	//   ....[0]....
.L_40:
        /*007c*/ 	.word	0xffffffff


	//   ....[1]....
        /*0080*/ 	.word	0xffffffff


	//   ....[2]....
        /*0084*/ 	.word	0xffffffff


	//   ....[3]....
        /*0088*/ 	.word	0xffffffff


	//   ....[4]....
        /*008c*/ 	.word	0xffffffff


	//   ....[5]....
        /*0090*/ 	.word	0xffffffff


	//   ....[6]....
        /*0094*/ 	.word	0xffffffff


	//   ....[7]....
        /*0098*/ 	.word	0xffffffff


	//   ....[8]....
        /*009c*/ 	.word	0xffffffff


	//   ....[9]....
        /*00a0*/ 	.word	0xffffffff


	//   ....[10]....
        /*00a4*/ 	.word	0xffffffff


	//   ....[11]....
        /*00a8*/ 	.word	0xffffffff


	//   ....[12]....
        /*00ac*/ 	.word	0xffffffff


	//   ....[13]....
        /*00b0*/ 	.word	0xffffffff


	//----- nvinfo : EIATTR_COOP_GROUP_INSTR_OFFSETS
	.align		4
.L_41:
        /*00b4*/ 	.byte	0x04, 0x28
        /*00b6*/ 	.short	(.L_43 - .L_42)


	//   ....[0]....
.L_42:
        /*00b8*/ 	.word	0x000000b0


	//   ....[1]....
        /*00bc*/ 	.word	0x00000570


	//   ....[2]....
        /*00c0*/ 	.word	0x000007a0


	//   ....[3]....
        /*00c4*/ 	.word	0x00000940


	//   ....[4]....
        /*00c8*/ 	.word	0x00000a40


	//   ....[5]....
        /*00cc*/ 	.word	0x00000bb0


	//   ....[6]....
        /*00d0*/ 	.word	0x00000d10


	//   ....[7]....
        /*00d4*/ 	.word	0x00000f70


	//   ....[8]....
        /*00d8*/ 	.word	0x00002980


	//   ....[9]....
        /*00dc*/ 	.word	0x00003a20


	//   ....[10]....
        /*00e0*/ 	.word	0x00003ef0


	//   ....[11]....
        /*00e4*/ 	.word	0x00003f20


	//   ....[12]....
        /*00e8*/ 	.word	0x00004cd0


	//   ....[13]....
        /*00ec*/ 	.word	0x00004ee0


	//----- nvinfo : EIATTR_VRC_CTA_INIT_COUNT
	.align		4
.L_43:
        /*00f0*/ 	.byte	0x02, 0x4a
        /*00f2*/ 	.byte	0x80
	.zero		1


	//----- nvinfo : EIATTR_SYSCALL_OFFSETS
	.align		4
        /*00f4*/ 	.byte	0x04, 0x46
        /*00f6*/ 	.short	(.L_45 - .L_44)


	//   ....[0]....
.L_44:
        /*00f8*/ 	.word	0x00006ae0


	//   ....[1]....
        /*00fc*/ 	.word	0x00006bd0


	//   ....[2]....
        /*0100*/ 	.word	0x00007330


	//   ....[3]....
        /*0104*/ 	.word	0x00007fb0


	//   ....[4]....
        /*0108*/ 	.word	0x00008c00


	//   ....[5]....
        /*010c*/ 	.word	0x00009840


	//----- nvinfo : EIATTR_MBARRIER_INSTR_OFFSETS
	.align		4
.L_45:
        /*0110*/ 	.byte	0x04, 0x39
        /*0112*/ 	.short	(.L_47 - .L_46)


	//   ....[0]....
.L_46:
        /*0114*/ 	.word	0x000006b0
        /*0118*/ 	.word	0x000000ff
        /*011c*/ 	.word	0x00000000
        /*0120*/ 	.short	0x0100
        /*0122*/ 	.byte	0x04
	.zero		1


	//   ....[1]....
        /*0124*/ 	.word	0x000006c0
        /*0128*/ 	.word	0x000000ff
        /*012c*/ 	.word	0x00000038
        /*0130*/ 	.short	0x0100
        /*0132*/ 	.byte	0x04
	.zero		1


	//   ....[2]....
        /*0134*/ 	.word	0x000006d0
        /*0138*/ 	.word	0x000000ff
        /*013c*/ 	.word	0x00000008
        /*0140*/ 	.short	0x0100
        /*0142*/ 	.byte	0x04
	.zero		1


	//   ....[3]....
        /*0144*/ 	.word	0x000006e0
        /*0148*/ 	.word	0x000000ff
        /*014c*/ 	.word	0x00000040
        /*0150*/ 	.short	0x0100
        /*0152*/ 	.byte	0x04
	.zero		1


	//   ....[4]....
        /*0154*/ 	.word	0x000006f0
        /*0158*/ 	.word	0x000000ff
        /*015c*/ 	.word	0x00000010
        /*0160*/ 	.short	0x0100
        /*0162*/ 	.byte	0x04
	.zero		1


	//   ....[5]....
        /*0164*/ 	.word	0x00000700
        /*0168*/ 	.word	0x000000ff
        /*016c*/ 	.word	0x00000048
        /*0170*/ 	.short	0x0100
        /*0172*/ 	.byte	0x04
	.zero		1


	//   ....[6]....
        /*0174*/ 	.word	0x00000710
        /*0178*/ 	.word	0x000000ff
        /*017c*/ 	.word	0x00000018
        /*0180*/ 	.short	0x0100
        /*0182*/ 	.byte	0x04
	.zero		1


	//   ....[7]....
        /*0184*/ 	.word	0x00000720
        /*0188*/ 	.word	0x000000ff
        /*018c*/ 	.word	0x00000050
        /*0190*/ 	.short	0x0100
        /*0192*/ 	.byte	0x04
	.zero		1


	//   ....[8]....
        /*0194*/ 	.word	0x00000730
        /*0198*/ 	.word	0x000000ff
        /*019c*/ 	.word	0x00000020
        /*01a0*/ 	.short	0x0100
        /*01a2*/ 	.byte	0x04
	.zero		1


	//   ....[9]....
        /*01a4*/ 	.word	0x00000740
        /*01a8*/ 	.word	0x000000ff
        /*01ac*/ 	.word	0x00000058
        /*01b0*/ 	.short	0x0100
        /*01b2*/ 	.byte	0x04
	.zero		1


	//   ....[10]....
        /*01b4*/ 	.word	0x00000750
        /*01b8*/ 	.word	0x000000ff
        /*01bc*/ 	.word	0x00000028
        /*01c0*/ 	.short	0x0100
        /*01c2*/ 	.byte	0x04
	.zero		1


	//   ....[11]....
        /*01c4*/ 	.word	0x00000760
        /*01c8*/ 	.word	0x000000ff
        /*01cc*/ 	.word	0x00000060
        /*01d0*/ 	.short	0x0100
        /*01d2*/ 	.byte	0x04
	.zero		1


	//   ....[12]....
        /*01d4*/ 	.word	0x00000770
        /*01d8*/ 	.word	0x000000ff
        /*01dc*/ 	.word	0x00000030
        /*01e0*/ 	.short	0x0100
        /*01e2*/ 	.byte	0x04
	.zero		1


	//   ....[13]....
        /*01e4*/ 	.word	0x00000780
        /*01e8*/ 	.word	0x000000ff
        /*01ec*/ 	.word	0x00000068
        /*01f0*/ 	.short	0x0100
        /*01f2*/ 	.byte	0x04
	.zero		1


	//   ....[14]....
        /*01f4*/ 	.word	0x000008b0
        /*01f8*/ 	.word	0x000000ff
        /*01fc*/ 	.word	0x00000070
        /*0200*/ 	.short	0x0100
        /*0202*/ 	.byte	0x04
	.zero		1


	//   ....[15]....
        /*0204*/ 	.word	0x000008c0
        /*0208*/ 	.word	0x000000ff
        /*020c*/ 	.word	0x00000090
        /*0210*/ 	.short	0x0100
        /*0212*/ 	.byte	0x04
	.zero		1


	//   ....[16]....
        /*0214*/ 	.word	0x000008d0
        /*0218*/ 	.word	0x000000ff
        /*021c*/ 	.word	0x00000078
        /*0220*/ 	.short	0x0100
        /*0222*/ 	.byte	0x04
	.zero		1


	//   ....[17]....
        /*0224*/ 	.word	0x000008e0
        /*0228*/ 	.word	0x000000ff
        /*022c*/ 	.word	0x00000098
        /*0230*/ 	.short	0x0100
        /*0232*/ 	.byte	0x04
	.zero		1


	//   ....[18]....
        /*0234*/ 	.word	0x000008f0
        /*0238*/ 	.word	0x000000ff
        /*023c*/ 	.word	0x00000080
        /*0240*/ 	.short	0x0100
        /*0242*/ 	.byte	0x04
	.zero		1


	//   ....[19]....
        /*0244*/ 	.word	0x00000900
        /*0248*/ 	.word	0x000000ff
        /*024c*/ 	.word	0x000000a0
        /*0250*/ 	.short	0x0100
        /*0252*/ 	.byte	0x04
	.zero		1


	//   ....[20]....
        /*0254*/ 	.word	0x00000910
        /*0258*/ 	.word	0x000000ff
        /*025c*/ 	.word	0x00000088
        /*0260*/ 	.short	0x0100
        /*0262*/ 	.byte	0x04
	.zero		1


	//   ....[21]....
        /*0264*/ 	.word	0x00000920
        /*0268*/ 	.word	0x000000ff
        /*026c*/ 	.word	0x000000a8
        /*0270*/ 	.short	0x0100
        /*0272*/ 	.byte	0x04
	.zero		1


	//   ....[22]....
        /*0274*/ 	.word	0x00000a10
        /*0278*/ 	.word	0x000000ff
        /*027c*/ 	.word	0x000000b0
        /*0280*/ 	.short	0x0100
        /*0282*/ 	.byte	0x06
	.zero		1


	//   ....[23]....
        /*0284*/ 	.word	0x00000a20
        /*0288*/ 	.word	0x000000ff
        /*028c*/ 	.word	0x000000b8
        /*0290*/ 	.short	0x0100
        /*0292*/ 	.byte	0x06
	.zero		1


	//   ....[24]....
        /*0294*/ 	.word	0x00000b60
        /*0298*/ 	.word	0x000000ff
        /*029c*/ 	.word	0x000000c0
        /*02a0*/ 	.short	0x0100
        /*02a2*/ 	.byte	0x06
	.zero		1


	//   ....[25]....
        /*02a4*/ 	.word	0x00000b70
        /*02a8*/ 	.word	0x000000ff
        /*02ac*/ 	.word	0x000000d0
        /*02b0*/ 	.short	0x0100
        /*02b2*/ 	.byte	0x06
	.zero		1


	//   ....[26]....
        /*02b4*/ 	.word	0x00000b80
        /*02b8*/ 	.word	0x000000ff
        /*02bc*/ 	.word	0x000000c8
        /*02c0*/ 	.short	0x0100
        /*02c2*/ 	.byte	0x06
	.zero		1


	//   ....[27]....
        /*02c4*/ 	.word	0x00000b90
        /*02c8*/ 	.word	0x000000ff
        /*02cc*/ 	.word	0x000000d8
        /*02d0*/ 	.short	0x0100
        /*02d2*/ 	.byte	0x06
	.zero		1


	//   ....[28]....
        /*02d4*/ 	.word	0x00000cc0
        /*02d8*/ 	.word	0x000000ff
        /*02dc*/ 	.word	0x000000e0
        /*02e0*/ 	.short	0x0100
        /*02e2*/ 	.byte	0x04
	.zero		1


	//   ....[29]....
        /*02e4*/ 	.word	0x00000cd0
        /*02e8*/ 	.word	0x000000ff
        /*02ec*/ 	.word	0x000000f0
        /*02f0*/ 	.short	0x0100
        /*02f2*/ 	.byte	0x04
	.zero		1


	//   ....[30]....
        /*02f4*/ 	.word	0x00000ce0
        /*02f8*/ 	.word	0x000000ff
        /*02fc*/ 	.word	0x000000e8
        /*0300*/ 	.short	0x0100
        /*0302*/ 	.byte	0x04
	.zero		1


	//   ....[31]....
        /*0304*/ 	.word	0x00000cf0
        /*0308*/ 	.word	0x000000ff
        /*030c*/ 	.word	0x000000f8
        /*0310*/ 	.short	0x0100
        /*0312*/ 	.byte	0x04
	.zero		1


	//   ....[32]....
        /*0314*/ 	.word	0x00000df0
        /*0318*/ 	.word	0x000000ff
        /*031c*/ 	.word	0x00000100
        /*0320*/ 	.short	0x0100
        /*0322*/ 	.byte	0x04
	.zero		1


	//   ....[33]....
        /*0324*/ 	.word	0x00000e00
        /*0328*/ 	.word	0x000000ff
        /*032c*/ 	.word	0x00000110
        /*0330*/ 	.short	0x0100
        /*0332*/ 	.byte	0x04
	.zero		1


	//   ....[34]....
        /*0334*/ 	.word	0x00000e10
        /*0338*/ 	.word	0x000000ff
        /*033c*/ 	.word	0x00000108
        /*0340*/ 	.short	0x0100
        /*0342*/ 	.byte	0x04
	.zero		1


	//   ....[35]....
        /*0344*/ 	.word	0x00000e20
        /*0348*/ 	.word	0x000000ff
        /*034c*/ 	.word	0x00000118
        /*0350*/ 	.short	0x0100
        /*0352*/ 	.byte	0x04
	.zero		1


	//   ....[36]....
        /*0354*/ 	.word	0x00000f20
        /*0358*/ 	.word	0x000000ff
        /*035c*/ 	.word	0x00000120
        /*0360*/ 	.short	0x0100
        /*0362*/ 	.byte	0x06
	.zero		1


	//   ....[37]....
        /*0364*/ 	.word	0x00001eb0
        /*0368*/ 	.word	0x00000000
        /*036c*/ 	.word	0x00000110
        /*0370*/ 	.short	0x010a
        /*0372*/ 	.byte	0xff
	.zero		1


	//   ....[38]....
        /*0374*/ 	.word	0x00001ed0
        /*0378*/ 	.word	0x00000000
        /*037c*/ 	.word	0x00000100
        /*0380*/ 	.short	0x0101
        /*0382*/ 	.byte	0xff
	.zero		1


	//   ....[39]....
        /*0384*/ 	.word	0x00001f90
        /*0388*/ 	.word	0x000000ff
        /*038c*/ 	.word	0x00000038
        /*0390*/ 	.short	0x010a
        /*0392*/ 	.byte	0x04
	.zero		1


	//   ....[40]....
        /*0394*/ 	.word	0x00002090
        /*0398*/ 	.word	0x000000ff
        /*039c*/ 	.word	0x00000038
        /*03a0*/ 	.short	0x010a
        /*03a2*/ 	.byte	0x05
	.zero		1


	//   ....[41]....
        /*03a4*/ 	.word	0x00002200
        /*03a8*/ 	.word	0x000000ff
        /*03ac*/ 	.word	0x00000038
        /*03b0*/ 	.short	0x010a
        /*03b2*/ 	.byte	0x06
	.zero		1


	//   ....[42]....
        /*03b4*/ 	.word	0x000024d0
        /*03b8*/ 	.word	0x000000ff
        /*03bc*/ 	.word	0x000000b8
        /*03c0*/ 	.short	0x0101
        /*03c2*/ 	.byte	0x07
	.zero		1


	//   ....[43]....
        /*03c4*/ 	.word	0x000024f0
        /*03c8*/ 	.word	0x000000ff
        /*03cc*/ 	.word	0x00000038
        /*03d0*/ 	.short	0x010a
        /*03d2*/ 	.byte	0x04
	.zero		1


	//   ....[44]....
        /*03d4*/ 	.word	0x00002570
        /*03d8*/ 	.word	0x000000ff
        /*03dc*/ 	.word	0x00000038
        /*03e0*/ 	.short	0x010a
        /*03e2*/ 	.byte	0x06
	.zero		1


	//   ....[45]....
        /*03e4*/ 	.word	0x000026b0
        /*03e8*/ 	.word	0x000000ff
        /*03ec*/ 	.word	0x00000038
        /*03f0*/ 	.short	0x010a
        /*03f2*/ 	.byte	0x04
	.zero		1


	//   ....[46]....
        /*03f4*/ 	.word	0x000029b0
        /*03f8*/ 	.word	0x00000003
        /*03fc*/ 	.word	0x000000c0
        /*0400*/ 	.short	0x010a
        /*0402*/ 	.byte	0xff
	.zero		1


	//   ....[47]....
        /*0404*/ 	.word	0x00002b00
        /*0408*/ 	.word	0x00000000
        /*040c*/ 	.word	0x00000000
        /*0410*/ 	.short	0x0101
        /*0412*/ 	.byte	0xff
	.zero		1


	//   ....[48]....
        /*0414*/ 	.word	0x000030c0
        /*0418*/ 	.word	0x000000ff
        /*041c*/ 	.word	0x00000000
        /*0420*/ 	.short	0x010a
        /*0422*/ 	.byte	0x04
	.zero		1


	//   ....[49]....
        /*0424*/ 	.word	0x00003150
        /*0428*/ 	.word	0x000000ff
        /*042c*/ 	.word	0x00000000
        /*0430*/ 	.short	0x010a
        /*0432*/ 	.byte	0x05
	.zero		1


	//   ....[50]....
        /*0434*/ 	.word	0x000031e0
        /*0438*/ 	.word	0x000000ff
        /*043c*/ 	.word	0x00000000
        /*0440*/ 	.short	0x010a
        /*0442*/ 	.byte	0x05
	.zero		1


	//   ....[51]....
        /*0444*/ 	.word	0x00003270
        /*0448*/ 	.word	0x000000ff
        /*044c*/ 	.word	0x00000000
        /*0450*/ 	.short	0x010a
        /*0452*/ 	.byte	0x05
	.zero		1


	//   ....[52]....
        /*0454*/ 	.word	0x00003300
        /*0458*/ 	.word	0x000000ff
        /*045c*/ 	.word	0x00000000
        /*0460*/ 	.short	0x010a
        /*0462*/ 	.byte	0x05
	.zero		1


	//   ....[53]....
        /*0464*/ 	.word	0x00003390
        /*0468*/ 	.word	0x000000ff
        /*046c*/ 	.word	0x00000000
        /*0470*/ 	.short	0x010a
        /*0472*/ 	.byte	0x05
	.zero		1


	//   ....[54]....
        /*0474*/ 	.word	0x00003430
        /*0478*/ 	.word	0x00000000
        /*047c*/ 	.word	0x00000000
        /*0480*/ 	.short	0x010a
        /*0482*/ 	.byte	0xff
	.zero		1


	//   ....[55]....
        /*0484*/ 	.word	0x00003570
        /*0488*/ 	.word	0x00000002
        /*048c*/ 	.word	0x00000100
        /*0490*/ 	.short	0x010a
        /*0492*/ 	.byte	0xff
	.zero		1


	//   ....[56]....
        /*0494*/ 	.word	0x000035d0
        /*0498*/ 	.word	0x00000004
        /*049c*/ 	.word	0x00000000
        /*04a0*/ 	.short	0x0101
        /*04a2*/ 	.byte	0xff
	.zero		1


	//   ....[57]....
        /*04a4*/ 	.word	0x000035f0
        /*04a8*/ 	.word	0x000000ff
        /*04ac*/ 	.word	0x000000d0
        /*04b0*/ 	.short	0x010a
        /*04b2*/ 	.byte	0x04
	.zero		1


	//   ....[58]....
        /*04b4*/ 	.word	0x00003710
        /*04b8*/ 	.word	0x00000002
        /*04bc*/ 	.word	0x000000c0
        /*04c0*/ 	.short	0x010a
        /*04c2*/ 	.byte	0xff
	.zero		1


	//   ....[59]....
        /*04c4*/ 	.word	0x00003820
        /*04c8*/ 	.word	0x00000002
        /*04cc*/ 	.word	0x00000000
        /*04d0*/ 	.short	0x0101
        /*04d2*/ 	.byte	0xff
	.zero		1


	//   ....[60]....
        /*04d4*/ 	.word	0x000038b0
        /*04d8*/ 	.word	0x000000ff
        /*04dc*/ 	.word	0x000000d0
        /*04e0*/ 	.short	0x0106
        /*04e2*/ 	.byte	0x04
	.zero		1


	//   ....[61]....
        /*04e4*/ 	.word	0x000038d0
        /*04e8*/ 	.word	0x000000ff
        /*04ec*/ 	.word	0x000000d0
        /*04f0*/ 	.short	0x010a
        /*04f2*/ 	.byte	0x04
	.zero		1


	//   ....[62]....
        /*04f4*/ 	.word	0x00003960
        /*04f8*/ 	.word	0x000000ff
        /*04fc*/ 	.word	0x000000d0
        /*0500*/ 	.short	0x0106
        /*0502*/ 	.byte	0x07
	.zero		1


	//   ....[63]....
        /*0504*/ 	.word	0x000039a0
        /*0508*/ 	.word	0x00000000
        /*050c*/ 	.word	0x000000d0
        /*0510*/ 	.short	0x010a
        /*0512*/ 	.byte	0xff
	.zero		1


	//   ....[64]....
        /*0514*/ 	.word	0x00003bf0
        /*0518*/ 	.word	0x000000ff
        /*051c*/ 	.word	0x00000008
        /*0520*/ 	.short	0x010a
        /*0522*/ 	.byte	0x05
	.zero		1


	//   ....[65]....
        /*0524*/ 	.word	0x00003c10
        /*0528*/ 	.word	0x000000ff
        /*052c*/ 	.word	0x00000008
        /*0530*/ 	.short	0x010a
        /*0532*/ 	.byte	0x05
	.zero		1


	//   ....[66]....
        /*0534*/ 	.word	0x00003da0
        /*0538*/ 	.word	0x000000ff
        /*053c*/ 	.word	0x00000008
        /*0540*/ 	.short	0x010a
        /*0542*/ 	.byte	0x05
	.zero		1


	//   ....[67]....
        /*0544*/ 	.word	0x00003dc0
        /*0548*/ 	.word	0x000000ff
        /*054c*/ 	.word	0x00000008
        /*0550*/ 	.short	0x010a
        /*0552*/ 	.byte	0x05
	.zero		1


	//   ....[68]....
        /*0554*/ 	.word	0x00003e80
        /*0558*/ 	.word	0x000000ff
        /*055c*/ 	.word	0x00000000
        /*0560*/ 	.short	0x0101
        /*0562*/ 	.byte	0x04
	.zero		1


	//   ....[69]....
        /*0564*/ 	.word	0x00004400
        /*0568*/ 	.word	0x00000000
        /*056c*/ 	.word	0x000000c0
        /*0570*/ 	.short	0x010a
        /*0572*/ 	.byte	0xff
	.zero		1


	//   ....[70]....
        /*0574*/ 	.word	0x000044c0
        /*0578*/ 	.word	0x00000000
        /*057c*/ 	.word	0x00000000
        /*0580*/ 	.short	0x0101
        /*0582*/ 	.byte	0xff
	.zero		1


	//   ....[71]....
        /*0584*/ 	.word	0x00004580
        /*0588*/ 	.word	0x000000ff
        /*058c*/ 	.word	0x00000000
        /*0590*/ 	.short	0x010a
        /*0592*/ 	.byte	0x04
	.zero		1


	//   ....[72]....
        /*0594*/ 	.word	0x00004590
        /*0598*/ 	.word	0x000000ff
        /*059c*/ 	.word	0x000000f0
        /*05a0*/ 	.short	0x010a
        /*05a2*/ 	.byte	0x38
	.zero		1


	//   ....[73]....
        /*05a4*/ 	.word	0x00004640
        /*05a8*/ 	.word	0x000000ff
        /*05ac*/ 	.word	0x00000000
        /*05b0*/ 	.short	0x010a
        /*05b2*/ 	.byte	0x07
	.zero		1


	//   ....[74]....
        /*05b4*/ 	.word	0x00004770
        /*05b8*/ 	.word	0x000000ff
        /*05bc*/ 	.word	0x00000000
        /*05c0*/ 	.short	0x010a
        /*05c2*/ 	.byte	0x04
	.zero		1


	//   ....[75]....
        /*05c4*/ 	.word	0x00004ae0
        /*05c8*/ 	.word	0x000000ff
        /*05cc*/ 	.word	0x00000000
        /*05d0*/ 	.short	0x010a
        /*05d2*/ 	.byte	0x04
	.zero		1


	//   ....[76]....
        /*05d4*/ 	.word	0x00004b80
        /*05d8*/ 	.word	0x00000000
        /*05dc*/ 	.word	0x00000000
        /*05e0*/ 	.short	0x010a
        /*05e2*/ 	.byte	0xff
	.zero		1


	//   ....[77]....
        /*05e4*/ 	.word	0x00004bc0
        /*05e8*/ 	.word	0x00000000
        /*05ec*/ 	.word	0x00000000
        /*05f0*/ 	.short	0x010a
        /*05f2*/ 	.byte	0xff
	.zero		1


	//   ....[78]....
        /*05f4*/ 	.word	0x00004c30
        /*05f8*/ 	.word	0x000000ff
        /*05fc*/ 	.word	0x00000000
        /*0600*/ 	.short	0x0101
        /*0602*/ 	.byte	0x04
	.zero		1


	//   ....[79]....
        /*0604*/ 	.word	0x00004c70
        /*0608*/ 	.word	0x000000ff
        /*060c*/ 	.word	0x00000120
        /*0610*/ 	.short	0x010a
        /*0612*/ 	.byte	0x1f
	.zero		1


	//   ....[80]....
        /*0614*/ 	.word	0x00004cc0
        /*0618*/ 	.word	0x000000ff
        /*061c*/ 	.word	0x00000000
        /*0620*/ 	.short	0x0101
        /*0622*/ 	.byte	0x04
	.zero		1


	//   ....[81]....
        /*0624*/ 	.word	0x000051a0
        /*0628*/ 	.word	0x0000000c
        /*062c*/ 	.word	0x000000c0
        /*0630*/ 	.short	0x010a
        /*0632*/ 	.byte	0xff
	.zero		1


	//   ....[82]....
        /*0634*/ 	.word	0x00005310
        /*0638*/ 	.word	0x00000000
        /*063c*/ 	.word	0x00000000
        /*0640*/ 	.short	0x0101
        /*0642*/ 	.byte	0xff
	.zero		1


	//   ....[83]....
        /*0644*/ 	.word	0x000057a0
        /*0648*/ 	.word	0x000000ff
        /*064c*/ 	.word	0x000000b8
        /*0650*/ 	.short	0x010a
        /*0652*/ 	.byte	0x15
	.zero		1


	//   ....[84]....
        /*0654*/ 	.word	0x00005920
        /*0658*/ 	.word	0x000000ff
        /*065c*/ 	.word	0x00000090
        /*0660*/ 	.short	0x010a
        /*0662*/ 	.byte	0x15
	.zero		1


	//   ....[85]....
        /*0664*/ 	.word	0x00005aa0
        /*0668*/ 	.word	0x000000ff
        /*066c*/ 	.word	0x00000070
        /*0670*/ 	.short	0x010b
        /*0672*/ 	.byte	0x15
	.zero		1


	//   ....[86]....
        /*0674*/ 	.word	0x00005ab0
        /*0678*/ 	.word	0x000000ff
        /*067c*/ 	.word	0x00000000
        /*0680*/ 	.short	0x0101
        /*0682*/ 	.byte	0x31
	.zero		1


	//   ....[87]....
        /*0684*/ 	.word	0x00005ac0
        /*0688*/ 	.word	0x000000ff
        /*068c*/ 	.word	0x00000098
        /*0690*/ 	.short	0x010a
        /*0692*/ 	.byte	0x15
	.zero		1


	//   ....[88]....
        /*0694*/ 	.word	0x00005c10
        /*0698*/ 	.word	0x000000ff
        /*069c*/ 	.word	0x00000078
        /*06a0*/ 	.short	0x010b
        /*06a2*/ 	.byte	0x15
	.zero		1


	//   ....[89]....
        /*06a4*/ 	.word	0x00005c20
        /*06a8*/ 	.word	0x000000ff
        /*06ac*/ 	.word	0x00000000
        /*06b0*/ 	.short	0x0101
        /*06b2*/ 	.byte	0x30
	.zero		1


	//   ....[90]....
        /*06b4*/ 	.word	0x00005c30
        /*06b8*/ 	.word	0x000000ff
        /*06bc*/ 	.word	0x000000a0
        /*06c0*/ 	.short	0x010a
        /*06c2*/ 	.byte	0x15
	.zero		1


	//   ....[91]....
        /*06c4*/ 	.word	0x00005d70
        /*06c8*/ 	.word	0x000000ff
        /*06cc*/ 	.word	0x00000080
        /*06d0*/ 	.short	0x010b
        /*06d2*/ 	.byte	0x15
	.zero		1


	//   ....[92]....
        /*06d4*/ 	.word	0x00005d80
        /*06d8*/ 	.word	0x000000ff
        /*06dc*/ 	.word	0x00000000
        /*06e0*/ 	.short	0x0101
        /*06e2*/ 	.byte	0x2f
	.zero		1


	//   ....[93]....
        /*06e4*/ 	.word	0x00005d90
        /*06e8*/ 	.word	0x000000ff
        /*06ec*/ 	.word	0x000000a8
        /*06f0*/ 	.short	0x010a
        /*06f2*/ 	.byte	0x15
	.zero		1


	//   ....[94]....
        /*06f4*/ 	.word	0x00005f80
        /*06f8*/ 	.word	0x000000ff
        /*06fc*/ 	.word	0x00000088
        /*0700*/ 	.short	0x010b
        /*0702*/ 	.byte	0x15
	.zero		1


	//   ....[95]....
        /*0704*/ 	.word	0x00005f90
        /*0708*/ 	.word	0x000000ff
        /*070c*/ 	.word	0x00000000
        /*0710*/ 	.short	0x0101
        /*0712*/ 	.byte	0x2e
	.zero		1


	//   ....[96]....
        /*0714*/ 	.word	0x00005fd0
        /*0718*/ 	.word	0x000000ff
        /*071c*/ 	.word	0x00000090
        /*0720*/ 	.short	0x010a
        /*0722*/ 	.byte	0x15
	.zero		1


	//   ....[97]....
        /*0724*/ 	.word	0x00005ff0
        /*0728*/ 	.word	0x000000ff
        /*072c*/ 	.word	0x00000098
        /*0730*/ 	.short	0x010a
        /*0732*/ 	.byte	0x15
	.zero		1


	//   ....[98]....
        /*0734*/ 	.word	0x00006010
        /*0738*/ 	.word	0x000000ff
        /*073c*/ 	.word	0x000000a0
        /*0740*/ 	.short	0x010a
        /*0742*/ 	.byte	0x15
	.zero		1


	//   ....[99]....
        /*0744*/ 	.word	0x00006050
        /*0748*/ 	.word	0x00000000
        /*074c*/ 	.word	0x000000a8
        /*0750*/ 	.short	0x010a
        /*0752*/ 	.byte	0xff
	.zero		1


	//   ....[100]....
        /*0754*/ 	.word	0x00006370
        /*0758*/ 	.word	0x00000003
        /*075c*/ 	.word	0x000000c0
        /*0760*/ 	.short	0x010a
        /*0762*/ 	.byte	0xff
	.zero		1


	//   ....[101]....
        /*0764*/ 	.word	0x000064f0
        /*0768*/ 	.word	0x00000000
        /*076c*/ 	.word	0x00000000
        /*0770*/ 	.short	0x0101
        /*0772*/ 	.byte	0xff
	.zero		1


	//   ....[102]....
        /*0774*/ 	.word	0x00007010
        /*0778*/ 	.word	0x000000ff
        /*077c*/ 	.word	0x00000070
        /*0780*/ 	.short	0x010a
        /*0782*/ 	.byte	0x2b
	.zero		1


	//   ....[103]....
        /*0784*/ 	.word	0x00007030
        /*0788*/ 	.word	0x00000065
        /*078c*/ 	.word	0x000000e0
        /*0790*/ 	.short	0x010a
        /*0792*/ 	.byte	0xff
	.zero		1


	//   ....[104]....
        /*0794*/ 	.word	0x00007120
        /*0798*/ 	.word	0x000000ff
        /*079c*/ 	.word	0x00000070
        /*07a0*/ 	.short	0x010a
        /*07a2*/ 	.byte	0x2b
	.zero		1


	//   ....[105]....
        /*07a4*/ 	.word	0x00007210
        /*07a8*/ 	.word	0x00000065
        /*07ac*/ 	.word	0x000000e0
        /*07b0*/ 	.short	0x010a
        /*07b2*/ 	.byte	0xff
	.zero		1


	//   ....[106]....
        /*07b4*/ 	.word	0x00007ce0
        /*07b8*/ 	.word	0x00000000
        /*07bc*/ 	.word	0x00000000
        /*07c0*/ 	.short	0x0101
        /*07c2*/ 	.byte	0xff
	.zero		1


	//   ....[107]....
        /*07c4*/ 	.word	0x00007cf0
        /*07c8*/ 	.word	0x00000003
        /*07cc*/ 	.word	0x00000070
        /*07d0*/ 	.short	0x010a
        /*07d2*/ 	.byte	0xff
	.zero		1


	//   ....[108]....
        /*07d4*/ 	.word	0x00007dd0
        /*07d8*/ 	.word	0x00000003
        /*07dc*/ 	.word	0x00000070
        /*07e0*/ 	.short	0x010a
        /*07e2*/ 	.byte	0xff
	.zero		1


	//   ....[109]....
        /*07e4*/ 	.word	0x00008930
        /*07e8*/ 	.word	0x0000003d
        /*07ec*/ 	.word	0x00000000
        /*07f0*/ 	.short	0x0101
        /*07f2*/ 	.byte	0xff
	.zero		1


	//   ....[110]....
        /*07f4*/ 	.word	0x00008950
        /*07f8*/ 	.word	0x0000003e
        /*07fc*/ 	.word	0x00000070
        /*0800*/ 	.short	0x010a
        /*0802*/ 	.byte	0xff
	.zero		1


	//   ....[111]....
        /*0804*/ 	.word	0x00008a20
        /*0808*/ 	.word	0x0000003e
        /*080c*/ 	.word	0x00000070
        /*0810*/ 	.short	0x010a
        /*0812*/ 	.byte	0xff
	.zero		1


	//   ....[112]....
        /*0814*/ 	.word	0x00009570
        /*0818*/ 	.word	0x0000003d
        /*081c*/ 	.word	0x00000000
        /*0820*/ 	.short	0x0101
        /*0822*/ 	.byte	0xff
	.zero		1


	//   ....[113]....
        /*0824*/ 	.word	0x00009590
        /*0828*/ 	.word	0x0000003e
        /*082c*/ 	.word	0x00000070
        /*0830*/ 	.short	0x010a
        /*0832*/ 	.byte	0xff
	.zero		1


	//   ....[114]....
        /*0834*/ 	.word	0x00009660
        /*0838*/ 	.word	0x0000003e
        /*083c*/ 	.word	0x00000070
        /*0840*/ 	.short	0x010a
        /*0842*/ 	.byte	0xff
	.zero		1


	//   ....[115]....
        /*0844*/ 	.word	0x00009a50
        /*0848*/ 	.word	0x00000065
        /*084c*/ 	.word	0x00000000
        /*0850*/ 	.short	0x0101
        /*0852*/ 	.byte	0xff
	.zero		1


	//   ....[116]....
        /*0854*/ 	.word	0x0000a200
        /*0858*/ 	.word	0x00000003
        /*085c*/ 	.word	0x00000000
        /*0860*/ 	.short	0x0101
        /*0862*/ 	.byte	0xff
	.zero		1


	//   ....[117]....
        /*0864*/ 	.word	0x0000a4c0
        /*0868*/ 	.word	0x000000ff
        /*086c*/ 	.word	0x00000000
        /*0870*/ 	.short	0x0101
        /*0872*/ 	.byte	0x06
	.zero		1


	//   ....[118]....
        /*0874*/ 	.word	0x0000a4e0
        /*0878*/ 	.word	0x00000000
        /*087c*/ 	.word	0x00000110
        /*0880*/ 	.short	0x010a
        /*0882*/ 	.byte	0xff
	.zero		1


	//   ....[119]....
        /*0884*/ 	.word	0x0000a540
        /*0888*/ 	.word	0x00000000
        /*088c*/ 	.word	0x00000038
        /*0890*/ 	.short	0x010a
        /*0892*/ 	.byte	0xff
	.zero		1


	//   ....[120]....
        /*0894*/ 	.word	0x0000a5a0
        /*0898*/ 	.word	0x00000000
        /*089c*/ 	.word	0x00000038
        /*08a0*/ 	.short	0x010a
        /*08a2*/ 	.byte	0xff
	.zero		1


	//   ....[121]....
        /*08a4*/ 	.word	0x0000a5f0
        /*08a8*/ 	.word	0x00000003
        /*08ac*/ 	.word	0x000000c0
        /*08b0*/ 	.short	0x010a
        /*08b2*/ 	.byte	0xff
	.zero		1


	//   ....[122]....
        /*08b4*/ 	.word	0x0000a650
        /*08b8*/ 	.word	0x00000000
        /*08bc*/ 	.word	0x00000000
        /*08c0*/ 	.short	0x010a
        /*08c2*/ 	.byte	0xff
	.zero		1


	//   ....[123]....
        /*08c4*/ 	.word	0x0000a6b0
        /*08c8*/ 	.word	0x00000000
        /*08cc*/ 	.word	0x00000000
        /*08d0*/ 	.short	0x010a
        /*08d2*/ 	.byte	0xff
	.zero		1


	//   ....[124]....
        /*08d4*/ 	.word	0x0000a710
        /*08d8*/ 	.word	0x00000000
        /*08dc*/ 	.word	0x00000000
        /*08e0*/ 	.short	0x010a
        /*08e2*/ 	.byte	0xff
	.zero		1


	//   ....[125]....
        /*08e4*/ 	.word	0x0000a770
        /*08e8*/ 	.word	0x00000000
        /*08ec*/ 	.word	0x00000000
        /*08f0*/ 	.short	0x010a
        /*08f2*/ 	.byte	0xff
	.zero		1


	//   ....[126]....
        /*08f4*/ 	.word	0x0000a7d0
        /*08f8*/ 	.word	0x00000000
        /*08fc*/ 	.word	0x00000000
        /*0900*/ 	.short	0x010a
        /*0902*/ 	.byte	0xff
	.zero		1


	//   ....[127]....
        /*0904*/ 	.word	0x0000a830
        /*0908*/ 	.word	0x00000000
        /*090c*/ 	.word	0x00000000
        /*0910*/ 	.short	0x010a
        /*0912*/ 	.byte	0xff
	.zero		1


	//   ....[128]....
        /*0914*/ 	.word	0x0000a880
        /*0918*/ 	.word	0x00000002
        /*091c*/ 	.word	0x00000100
        /*0920*/ 	.short	0x010a
        /*0922*/ 	.byte	0xff
	.zero		1


	//   ....[129]....
        /*0924*/ 	.word	0x0000a8e0
        /*0928*/ 	.word	0x00000002
        /*092c*/ 	.word	0x000000d0
        /*0930*/ 	.short	0x010a
        /*0932*/ 	.byte	0xff
	.zero		1


	//   ....[130]....
        /*0934*/ 	.word	0x0000a930
        /*0938*/ 	.word	0x00000002
        /*093c*/ 	.word	0x000000c0
        /*0940*/ 	.short	0x010a
        /*0942*/ 	.byte	0xff
	.zero		1


	//   ....[131]....
        /*0944*/ 	.word	0x0000a990
        /*0948*/ 	.word	0x00000000
        /*094c*/ 	.word	0x000000d0
        /*0950*/ 	.short	0x010a
        /*0952*/ 	.byte	0xff
	.zero		1


	//   ....[132]....
        /*0954*/ 	.word	0x0000a9f0
        /*0958*/ 	.word	0x00000000
        /*095c*/ 	.word	0x00000008
        /*0960*/ 	.short	0x010a
        /*0962*/ 	.byte	0xff
	.zero		1


	//   ....[133]....
        /*0964*/ 	.word	0x0000aae0
        /*0968*/ 	.word	0x00000000
        /*096c*/ 	.word	0x00000008
        /*0970*/ 	.short	0x010a
        /*0972*/ 	.byte	0xff
	.zero		1


	//   ....[134]....
        /*0974*/ 	.word	0x0000ab30
        /*0978*/ 	.word	0x00000000
        /*097c*/ 	.word	0x000000c0
        /*0980*/ 	.short	0x010a
        /*0982*/ 	.byte	0xff
	.zero		1


	//   ....[135]....
        /*0984*/ 	.word	0x0000ab90
        /*0988*/ 	.word	0x00000000
        /*098c*/ 	.word	0x000000f0
        /*0990*/ 	.short	0x010a
        /*0992*/ 	.byte	0xff
	.zero		1


	//   ....[136]....
        /*0994*/ 	.word	0x0000abf0
        /*0998*/ 	.word	0x00000000
        /*099c*/ 	.word	0x00000000
        /*09a0*/ 	.short	0x010a
        /*09a2*/ 	.byte	0xff
	.zero		1


	//   ....[137]....
        /*09a4*/ 	.word	0x0000ac50
        /*09a8*/ 	.word	0x00000000
        /*09ac*/ 	.word	0x00000000
        /*09b0*/ 	.short	0x010a
        /*09b2*/ 	.byte	0xff
	.zero		1


	//   ....[138]....
        /*09b4*/ 	.word	0x0000acb0
        /*09b8*/ 	.word	0x00000000
        /*09bc*/ 	.word	0x00000120
        /*09c0*/ 	.short	0x010a
        /*09c2*/ 	.byte	0xff
	.zero		1


	//   ....[139]....
        /*09c4*/ 	.word	0x0000ad00
        /*09c8*/ 	.word	0x0000000c
        /*09cc*/ 	.word	0x000000c0
        /*09d0*/ 	.short	0x010a
        /*09d2*/ 	.byte	0xff
	.zero		1


	//   ....[140]....
        /*09d4*/ 	.word	0x0000ad60
        /*09d8*/ 	.word	0x00000000
        /*09dc*/ 	.word	0x000000b8
        /*09e0*/ 	.short	0x010a
        /*09e2*/ 	.byte	0xff
	.zero		1


	//   ....[141]....
        /*09e4*/ 	.word	0x0000adc0
        /*09e8*/ 	.word	0x00000000
        /*09ec*/ 	.word	0x00000090
        /*09f0*/ 	.short	0x010a
        /*09f2*/ 	.byte	0xff
	.zero		1


	//   ....[142]....
        /*09f4*/ 	.word	0x0000ae20
        /*09f8*/ 	.word	0x00000000
        /*09fc*/ 	.word	0x00000098
        /*0a00*/ 	.short	0x010a
        /*0a02*/ 	.byte	0xff
	.zero		1


	//   ....[143]....
        /*0a04*/ 	.word	0x0000ae80
        /*0a08*/ 	.word	0x00000000
        /*0a0c*/ 	.word	0x000000a0
        /*0a10*/ 	.short	0x010a
        /*0a12*/ 	.byte	0xff
	.zero		1


	//   ....[144]....
        /*0a14*/ 	.word	0x0000aee0
        /*0a18*/ 	.word	0x00000000
        /*0a1c*/ 	.word	0x000000a8
        /*0a20*/ 	.short	0x010a
        /*0a22*/ 	.byte	0xff
	.zero		1


	//   ....[145]....
        /*0a24*/ 	.word	0x0000af40
        /*0a28*/ 	.word	0x00000000
        /*0a2c*/ 	.word	0x00000090
        /*0a30*/ 	.short	0x010a
        /*0a32*/ 	.byte	0xff
	.zero		1


	//   ....[146]....
        /*0a34*/ 	.word	0x0000afa0
        /*0a38*/ 	.word	0x00000000
        /*0a3c*/ 	.word	0x00000098
        /*0a40*/ 	.short	0x010a
        /*0a42*/ 	.byte	0xff
	.zero		1


	//   ....[147]....
        /*0a44*/ 	.word	0x0000b000
        /*0a48*/ 	.word	0x00000000
        /*0a4c*/ 	.word	0x000000a0
        /*0a50*/ 	.short	0x010a
        /*0a52*/ 	.byte	0xff
	.zero		1


	//   ....[148]....
        /*0a54*/ 	.word	0x0000b050
        /*0a58*/ 	.word	0x00000003
        /*0a5c*/ 	.word	0x000000c0
        /*0a60*/ 	.short	0x010a
        /*0a62*/ 	.byte	0xff
	.zero		1


	//   ....[149]....
        /*0a64*/ 	.word	0x0000b0b0
        /*0a68*/ 	.word	0x00000002
        /*0a6c*/ 	.word	0x00000070
        /*0a70*/ 	.short	0x010a
        /*0a72*/ 	.byte	0xff
	.zero		1


	//   ....[150]....
        /*0a74*/ 	.word	0x0000b100
        /*0a78*/ 	.word	0x00000065
        /*0a7c*/ 	.word	0x000000e0
        /*0a80*/ 	.short	0x010a
        /*0a82*/ 	.byte	0xff
	.zero		1


	//   ....[151]....
        /*0a84*/ 	.word	0x0000b150
        /*0a88*/ 	.word	0x00000003
        /*0a8c*/ 	.word	0x00000070
        /*0a90*/ 	.short	0x010a
        /*0a92*/ 	.byte	0xff
	.zero		1


	//   ....[152]....
        /*0a94*/ 	.word	0x0000b1a0
        /*0a98*/ 	.word	0x0000003e
        /*0a9c*/ 	.word	0x00000070
        /*0aa0*/ 	.short	0x010a
        /*0aa2*/ 	.byte	0xff
	.zero		1


	//   ....[153]....
        /*0aa4*/ 	.word	0x0000b1f0
        /*0aa8*/ 	.word	0x0000003e
        /*0aac*/ 	.word	0x00000070
        /*0ab0*/ 	.short	0x010a
        /*0ab2*/ 	.byte	0xff
	.zero		1


	//----- nvinfo : EIATTR_NUM_MBARRIERS
	.align		4
.L_47:
        /*0ab4*/ 	.byte	0x03, 0x38
        /*0ab6*/ 	.short	0x0025


	//----- nvinfo : EIATTR_EXIT_INSTR_OFFSETS
	.align		4
        /*0ab8*/ 	.byte	0x04, 0x1c
        /*0aba*/ 	.short	(.L_49 - .L_48)


	//   ....[0]....
.L_48:
        /*0abc*/ 	.word	0x00003460


	//   ....[1]....
        /*0ac0*/ 	.word	0x00003970


	//   ....[2]....
        /*0ac4*/ 	.word	0x000039d0


	//   ....[3]....
        /*0ac8*/ 	.word	0x00004ef0


	//   ....[4]....
        /*0acc*/ 	.word	0x00006080


	//   ....[5]....
        /*0ad0*/ 	.word	0x000060c0


	//   ....[6]....
        /*0ad4*/ 	.word	0x0000a3b0


	//   ....[7]....
        /*0ad8*/ 	.word	0x0000a420


	//   ....[8]....
        /*0adc*/ 	.word	0x0000a450


	//   ....[9]....
        /*0ae0*/ 	.word	0x0000a4d0


	//----- nvinfo : EIATTR_MAX_THREADS
	.align		4
.L_49:
        /*0ae4*/ 	.byte	0x04, 0x05
        /*0ae6*/ 	.short	(.L_51 - .L_50)
.L_50:
        /*0ae8*/ 	.word	0x00000100
        /*0aec*/ 	.word	0x00000001
        /*0af0*/ 	.word	0x00000001


	//----- nvinfo : EIATTR_CRS_STACK_SIZE
	.align		4
.L_51:
        /*0af4*/ 	.byte	0x04, 0x1e
        /*0af6*/ 	.short	(.L_53 - .L_52)
.L_52:
        /*0af8*/ 	.word	0x00000000


	//----- nvinfo : EIATTR_CBANK_PARAM_SIZE
	.align		4
.L_53:
        /*0afc*/ 	.byte	0x03, 0x19
        /*0afe*/ 	.short	0x0c00


	//----- nvinfo : EIATTR_PARAM_CBANK
	.align		4
        /*0b00*/ 	.byte	0x04, 0x0a
        /*0b02*/ 	.short	(.L_55 - .L_54)
	.align		4
.L_54:
        /*0b04*/ 	.word	index@(.nv.constant0._ZN7cutlass13device_kernelINS_4gemm6kernel13GemmUniversalIN4cute5tupleIJiiiiEEENS1_10collective13CollectiveMmaINS1_46MainloopSm100TmaUmmaWarpSpecializedBlockScaledILi7ELi2ELi2ENS5_IJNS4_1CILi4EEESB_NSA_ILi1EEEEEEEENS5_IJNSA_ILi256EEENSA_ILi128EEESG_EEENS5_IJNS_12float_e4m3_tENS_13float_ue8m0_tEEEENS5_IJNS5_IJlSC_lEEENS4_6LayoutINS5_IJNS5_IJNS5_IJNSA_ILi32EEESB_EEEiEEESP_NS5_IJSC_iEEEEEENS5_IJNS5_IJNS5_IJNSA_ILi16EEESB_EEEiEEENS5_IJNS5_IJNSA_ILi0EEESC_EEENSA_ILi512EEEEEENS5_IJSV_iEEEEEEEEEEESK_S12_NS4_8TiledMMAINS4_8MMA_AtomIJNS4_27SM100_MMA_MXF8F6F4_2x1SM_SSISI_SI_fSJ_Li256ELi128ELNS4_4UMMA5MajorE0ELS17_0ELNS16_7ScaleInE0ELS18_0EEEEEENSM_INS5_IJSC_SC_SC_EEENS5_IJSV_SV_SV_EEEEENS5_IJNS4_10UnderscoreES1E_S1E_EEEEENS5_IJNS4_28SM100_TMA_2SM_LOAD_MULTICASTES1H_EEENS5_IJNS4_14ComposedLayoutINS4_7SwizzleILi3ELi4ELi3EEENS4_18smem_ptr_flag_bitsILi8EEENSM_INS5_IJNSA_ILi8EEESG_EEENS5_IJSG_SC_EEEEEEENSM_INS5_IJNS5_IJNS5_IJSO_SC_EEENS5_IJSN_SC_EEEEEESC_NS5_IJSB_SC_EEEEEENS5_IJNS5_IJNS5_IJST_SX_EEESW_EEESV_NS5_IJSC_SX_EEEEEEEEEEEvNS4_8identityES1I_S23_vS24_EENS_8epilogue10collective18CollectiveEpilogueINS26_23Sm100TmaWarpSpecializedILi4ELi2ELi32ELb1ELb0EEEJNS5_IJSG_SG_SG_EEENS5_IJNSM_ISG_SC_EENSM_ISN_SC_EEEEENS_10bfloat16_tESL_S2F_SL_NS26_6fusion15FusionCallbacksIS2A_NS2G_17LinearCombinationIS2F_fS2F_fLNS_15FloatRoundStyleE2EEES2B_S2E_JEEENS4_5SM1004TMEM4LOAD26SM100_TMEM_LOAD_32dp32b32xENS4_13SM90_TMA_LOADENS1J_INS1K_ILi2ELi4ELi3EEENS1M_ILi16EEENSM_INS5_IJS1O_SN_EEES1U_EEEENS4_39AutoVectorizingCopyWithAssumedAlignmentILi128EEENS4_14SM90_TMA_STOREES2V_S2X_S2X_EEEvvEEEEvNT_6ParamsE)
        /*0b08*/ 	.short	0x0380
        /*0b0a*/ 	.short	0x0c00


	//----- nvinfo : EIATTR_SW_WAR
	.align		4
.L_55:
        /*0b0c*/ 	.byte	0x04, 0x36
        /*0b0e*/ 	.short	(.L_57 - .L_56)
.L_56:
        /*0b10*/ 	.word	0x00000008
.L_57:


//--------------------- .nv.callgraph             --------------------------
	.section	.nv.callgraph,"",@"SHT_CUDA_CALLGRAPH"
	.align	4
	.sectionentsize	8
	.align		4
        /*0000*/ 	.word	0x00000000
	.align		4
        /*0004*/ 	.word	0xffffffff
	.align		4
        /*0008*/ 	.word	index@(_ZN7cutlass13device_kernelINS_4gemm6kernel13GemmUniversalIN4cute5tupleIJiiiiEEENS1_10collective13CollectiveMmaINS1_46MainloopSm100TmaUmmaWarpSpecializedBlockScaledILi7ELi2ELi2ENS5_IJNS4_1CILi4EEESB_NSA_ILi1EEEEEEEENS5_IJNSA_ILi256EEENSA_ILi128EEESG_EEENS5_IJNS_12float_e4m3_tENS_13float_ue8m0_tEEEENS5_IJNS5_IJlSC_lEEENS4_6LayoutINS5_IJNS5_IJNS5_IJNSA_ILi32EEESB_EEEiEEESP_NS5_IJSC_iEEEEEENS5_IJNS5_IJNS5_IJNSA_ILi16EEESB_EEEiEEENS5_IJNS5_IJNSA_ILi0EEESC_EEENSA_ILi512EEEEEENS5_IJSV_iEEEEEEEEEEESK_S12_NS4_8TiledMMAINS4_8MMA_AtomIJNS4_27SM100_MMA_MXF8F6F4_2x1SM_SSISI_SI_fSJ_Li256ELi128ELNS4_4UMMA5MajorE0ELS17_0ELNS16_7ScaleInE0ELS18_0EEEEEENSM_INS5_IJSC_SC_SC_EEENS5_IJSV_SV_SV_EEEEENS5_IJNS4_10UnderscoreES1E_S1E_EEEEENS5_IJNS4_28SM100_TMA_2SM_LOAD_MULTICASTES1H_EEENS5_IJNS4_14ComposedLayoutINS4_7SwizzleILi3ELi4ELi3EEENS4_18smem_ptr_flag_bitsILi8EEENSM_INS5_IJNSA_ILi8EEESG_EEENS5_IJSG_SC_EEEEEEENSM_INS5_IJNS5_IJNS5_IJSO_SC_EEENS5_IJSN_SC_EEEEEESC_NS5_IJSB_SC_EEEEEENS5_IJNS5_IJNS5_IJST_SX_EEESW_EEESV_NS5_IJSC_SX_EEEEEEEEEEEvNS4_8identityES1I_S23_vS24_EENS_8epilogue10collective18CollectiveEpilogueINS26_23Sm100TmaWarpSpecializedILi4ELi2ELi32ELb1ELb0EEEJNS5_IJSG_SG_SG_EEENS5_IJNSM_ISG_SC_EENSM_ISN_SC_EEEEENS_10bfloat16_tESL_S2F_SL_NS26_6fusion15FusionCallbacksIS2A_NS2G_17LinearCombinationIS2F_fS2F_fLNS_15FloatRoundStyleE2EEES2B_S2E_JEEENS4_5SM1004TMEM4LOAD26SM100_TMEM_LOAD_32dp32b32xENS4_13SM90_TMA_LOADENS1J_INS1K_ILi2ELi4ELi3EEENS1M_ILi16EEENSM_INS5_IJS1O_SN_EEES1U_EEEENS4_39AutoVectorizingCopyWithAssumedAlignmentILi128EEENS4_14SM90_TMA_STOREES2V_S2X_S2X_EEEvvEEEEvNT_6ParamsE)
	.align		4
        /*000c*/ 	.word	index@(__assertfail)
	.align		4
        /*0010*/ 	.word	0x00000000
	.align		4
        /*0014*/ 	.word	0xfffffffe
	.align		4
        /*0018*/ 	.word	0x00000000
	.align		4
        /*001c*/ 	.word	0xfffffffd
	.align		4
        /*0020*/ 	.word	0x00000000
	.align		4
        /*0024*/ 	.word	0xfffffffc


//--------------------- .nv.constant4             --------------------------
	.section	.nv.constant4,"a",@progbits
	.align	8
	.align		8
.nv.constant4:
        /*0000*/ 	.dword	__assertfail
	.align		8
        /*0008*/ 	.dword	__unnamed_1
	.align		8
        /*0010*/ 	.dword	__unnamed_2
	.align		8
        /*0018*/ 	.dword	_ZN40_INTERNAL_97ca4753_4_k_cu_93b3abe5_370974cuda3std3__45__cpo5beginE
	.align		8
        /*0020*/ 	.dword	_ZN40_INTERNAL_97ca4753_4_k_cu_93b3abe5_370974cuda3std3__45__cpo3endE
	.align		8
        /*0028*/ 	.dword	_ZN40_INTERNAL_97ca4753_4_k_cu_93b3abe5_370974cuda3std3__45__cpo6cbeginE
	.align		8
        /*0030*/ 	.dword	_ZN40_INTERNAL_97ca4753_4_k_cu_93b3abe5_370974cuda3std3__45__cpo4cendE
	.align		8
        /*0038*/ 	.dword	_ZN40_INTERNAL_97ca4753_4_k_cu_93b3abe5_370974cuda3std3__442_GLOBAL__N__97ca4753_4_k_cu_93b3abe5_370976ignoreE
	.align		8
        /*0040*/ 	.dword	_ZN40_INTERNAL_97ca4753_4_k_cu_93b3abe5_370974cuda3std3__419piecewise_constructE
	.align		8
        /*0048*/ 	.dword	_ZN40_INTERNAL_97ca4753_4_k_cu_93b3abe5_370974cuda3std3__48in_placeE
	.align		8
        /*0050*/ 	.dword	_ZN40_INTERNAL_97ca4753_4_k_cu_93b3abe5_370974cuda3std6ranges3__45__cpo4swapE
	.align		8
        /*0058*/ 	.dword	_ZN40_INTERNAL_97ca4753_4_k_cu_93b3abe5_370974cuda3std6ranges3__45__cpo9iter_moveE
	.align		8
        /*0060*/ 	.dword	_ZN40_INTERNAL_97ca4753_4_k_cu_93b3abe5_370974cute7productE
	.align		8
        /*0068*/ 	.dword	_ZN40_INTERNAL_97ca4753_4_k_cu_93b3abe5_370974cute1_E
	.align		8
        /*0070*/ 	.dword	$str$25
	.align		8
        /*0078*/ 	.dword	$str$26
	.align		8
        /*0080*/ 	.dword	$str$27
	.align		8
        /*0088*/ 	.dword	$str$28


//--------------------- .text._ZN7cutlass13device_kernelINS_4gemm6kernel13GemmUniversalIN4cute5tupleIJiiiiEEENS1_10collective13CollectiveMmaINS1_46MainloopSm100TmaUmmaWarpSpecializedBlockScaledILi7ELi2ELi2ENS5_IJNS4_1CILi4EEESB_NSA_ILi1EEEEEEEENS5_IJNSA_ILi256EEENSA_ILi128EEESG_EEENS5_IJNS_12float_e4m3_tENS_13float_ue8m0_tEEEENS5_IJNS5_IJlSC_lEEENS4_6LayoutINS5_IJNS5_IJNS5_IJNSA_ILi32EEESB_EEEiEEESP_NS5_IJSC_iEEEEEENS5_IJNS5_IJNS5_IJNSA_ILi16EEESB_EEEiEEENS5_IJNS5_IJNSA_ILi0EEESC_EEENSA_ILi512EEEEEENS5_IJSV_iEEEEEEEEEEESK_S12_NS4_8TiledMMAINS4_8MMA_AtomIJNS4_27SM100_MMA_MXF8F6F4_2x1SM_SSISI_SI_fSJ_Li256ELi128ELNS4_4UMMA5MajorE0ELS17_0ELNS16_7ScaleInE0ELS18_0EEEEEENSM_INS5_IJSC_SC_SC_EEENS5_IJSV_SV_SV_EEEEENS5_IJNS4_10UnderscoreES1E_S1E_EEEEENS5_IJNS4_28SM100_TMA_2SM_LOAD_MULTICASTES1H_EEENS5_IJNS4_14ComposedLayoutINS4_7SwizzleILi3ELi4ELi3EEENS4_18smem_ptr_flag_bitsILi8EEENSM_INS5_IJNSA_ILi8EEESG_EEENS5_IJSG_SC_EEEEEEENSM_INS5_IJNS5_IJNS5_IJSO_SC_EEENS5_IJSN_SC_EEEEEESC_NS5_IJSB_SC_EEEEEENS5_IJNS5_IJNS5_IJST_SX_EEESW_EEESV_NS5_IJSC_SX_EEEEEEEEEEEvNS4_8identityES1I_S23_vS24_EENS_8epilogue10collective18CollectiveEpilogueINS26_23Sm100TmaWarpSpecializedILi4ELi2ELi32ELb1ELb0EEEJNS5_IJSG_SG_SG_EEENS5_IJNSM_ISG_SC_EENSM_ISN_SC_EEEEENS_10bfloat16_tESL_S2F_SL_NS26_6fusion15FusionCallbacksIS2A_NS2G_17LinearCombinationIS2F_fS2F_fLNS_15FloatRoundStyleE2EEES2B_S2E_JEEENS4_5SM1004TMEM4LOAD26SM100_TMEM_LOAD_32dp32b32xENS4_13SM90_TMA_LOADENS1J_INS1K_ILi2ELi4ELi3EEENS1M_ILi16EEENSM_INS5_IJS1O_SN_EEES1U_EEEENS4_39AutoVectorizingCopyWithAssumedAlignmentILi128EEENS4_14SM90_TMA_STOREES2V_S2X_S2X_EEEvvEEEEvNT_6ParamsE --------------------------
	.section	.text._ZN7cutlass13device_kernelINS_4gemm6kernel13GemmUniversalIN4cute5tupleIJiiiiEEENS1_10collective13CollectiveMmaINS1_46MainloopSm100TmaUmmaWarpSpecializedBlockScaledILi7ELi2ELi2ENS5_IJNS4_1CILi4EEESB_NSA_ILi1EEEEEEEENS5_IJNSA_ILi256EEENSA_ILi128EEESG_EEENS5_IJNS_12float_e4m3_tENS_13float_ue8m0_tEEEENS5_IJNS5_IJlSC_lEEENS4_6LayoutINS5_IJNS5_IJNS5_IJNSA_ILi32EEESB_EEEiEEESP_NS5_IJSC_iEEEEEENS5_IJNS5_IJNS5_IJNSA_ILi16EEESB_EEEiEEENS5_IJNS5_IJNSA_ILi0EEESC_EEENSA_ILi512EEEEEENS5_IJSV_iEEEEEEEEEEESK_S12_NS4_8TiledMMAINS4_8MMA_AtomIJNS4_27SM100_MMA_MXF8F6F4_2x1SM_SSISI_SI_fSJ_Li256ELi128ELNS4_4UMMA5MajorE0ELS17_0ELNS16_7ScaleInE0ELS18_0EEEEEENSM_INS5_IJSC_SC_SC_EEENS5_IJSV_SV_SV_EEEEENS5_IJNS4_10UnderscoreES1E_S1E_EEEEENS5_IJNS4_28SM100_TMA_2SM_LOAD_MULTICASTES1H_EEENS5_IJNS4_14ComposedLayoutINS4_7SwizzleILi3ELi4ELi3EEENS4_18smem_ptr_flag_bitsILi8EEENSM_INS5_IJNSA_ILi8EEESG_EEENS5_IJSG_SC_EEEEEEENSM_INS5_IJNS5_IJNS5_IJSO_SC_EEENS5_IJSN_SC_EEEEEESC_NS5_IJSB_SC_EEEEEENS5_IJNS5_IJNS5_IJST_SX_EEESW_EEESV_NS5_IJSC_SX_EEEEEEEEEEEvNS4_8identityES1I_S23_vS24_EENS_8epilogue10collective18CollectiveEpilogueINS26_23Sm100TmaWarpSpecializedILi4ELi2ELi32ELb1ELb0EEEJNS5_IJSG_SG_SG_EEENS5_IJNSM_ISG_SC_EENSM_ISN_SC_EEEEENS_10bfloat16_tESL_S2F_SL_NS26_6fusion15FusionCallbacksIS2A_NS2G_17LinearCombinationIS2F_fS2F_fLNS_15FloatRoundStyleE2EEES2B_S2E_JEEENS4_5SM1004TMEM4LOAD26SM100_TMEM_LOAD_32dp32b32xENS4_13SM90_TMA_LOADENS1J_INS1K_ILi2ELi4ELi3EEENS1M_ILi16EEENSM_INS5_IJS1O_SN_EEES1U_EEEENS4_39AutoVectorizingCopyWithAssumedAlignmentILi128EEENS4_14SM90_TMA_STOREES2V_S2X_S2X_EEEvvEEEEvNT_6ParamsE,"ax",@progbits
	.align	128
.text._ZN7cutlass13device_kernelINS_4gemm6kernel13GemmUniversalIN4cute5tupleIJiiiiEEENS1_10collective13CollectiveMmaINS1_46MainloopSm100TmaUmmaWarpSpecializedBlockScaledILi7ELi2ELi2ENS5_IJNS4_1CILi4EEESB_NSA_ILi1EEEEEEEENS5_IJNSA_ILi256EEENSA_ILi128EEESG_EEENS5_IJNS_12float_e4m3_tENS_13float_ue8m0_tEEEENS5_IJNS5_IJlSC_lEEENS4_6LayoutINS5_IJNS5_IJNS5_IJNSA_ILi32EEESB_EEEiEEESP_NS5_IJSC_iEEEEEENS5_IJNS5_IJNS5_IJNSA_ILi16EEESB_EEEiEEENS5_IJNS5_IJNSA_ILi0EEESC_EEENSA_ILi512EEEEEENS5_IJSV_iEEEEEEEEEEESK_S12_NS4_8TiledMMAINS4_8MMA_AtomIJNS4_27SM100_MMA_MXF8F6F4_2x1SM_SSISI_SI_fSJ_Li256ELi128ELNS4_4UMMA5MajorE0ELS17_0ELNS16_7ScaleInE0ELS18_0EEEEEENSM_INS5_IJSC_SC_SC_EEENS5_IJSV_SV_SV_EEEEENS5_IJNS4_10UnderscoreES1E_S1E_EEEEENS5_IJNS4_28SM100_TMA_2SM_LOAD_MULTICASTES1H_EEENS5_IJNS4_14ComposedLayoutINS4_7SwizzleILi3ELi4ELi3EEENS4_18smem_ptr_flag_bitsILi8EEENSM_INS5_IJNSA_ILi8EEESG_EEENS5_IJSG_SC_EEEEEEENSM_INS5_IJNS5_IJNS5_IJSO_SC_EEENS5_IJSN_SC_EEEEEESC_NS5_IJSB_SC_EEEEEENS5_IJNS5_IJNS5_IJST_SX_EEESW_EEESV_NS5_IJSC_SX_EEEEEEEEEEEvNS4_8identityES1I_S23_vS24_EENS_8epilogue10collective18CollectiveEpilogueINS26_23Sm100TmaWarpSpecializedILi4ELi2ELi32ELb1ELb0EEEJNS5_IJSG_SG_SG_EEENS5_IJNSM_ISG_SC_EENSM_ISN_SC_EEEEENS_10bfloat16_tESL_S2F_SL_NS26_6fusion15FusionCallbacksIS2A_NS2G_17LinearCombinationIS2F_fS2F_fLNS_15FloatRoundStyleE2EEES2B_S2E_JEEENS4_5SM1004TMEM4LOAD26SM100_TMEM_LOAD_32dp32b32xENS4_13SM90_TMA_LOADENS1J_INS1K_ILi2ELi4ELi3EEENS1M_ILi16EEENSM_INS5_IJS1O_SN_EEES1U_EEEENS4_39AutoVectorizingCopyWithAssumedAlignmentILi128EEENS4_14SM90_TMA_STOREES2V_S2X_S2X_EEEvvEEEEvNT_6ParamsE:
        .type           _ZN7cutlass13device_kernelINS_4gemm6kernel13GemmUniversalIN4cute5tupleIJiiiiEEENS1_10collective13CollectiveMmaINS1_46MainloopSm100TmaUmmaWarpSpecializedBlockScaledILi7ELi2ELi2ENS5_IJNS4_1CILi4EEESB_NSA_ILi1EEEEEEEENS5_IJNSA_ILi256EEENSA_ILi128EEESG_EEENS5_IJNS_12float_e4m3_tENS_13float_ue8m0_tEEEENS5_IJNS5_IJlSC_lEEENS4_6LayoutINS5_IJNS5_IJNS5_IJNSA_ILi32EEESB_EEEiEEESP_NS5_IJSC_iEEEEEENS5_IJNS5_IJNS5_IJNSA_ILi16EEESB_EEEiEEENS5_IJNS5_IJNSA_ILi0EEESC_EEENSA_ILi512EEEEEENS5_IJSV_iEEEEEEEEEEESK_S12_NS4_8TiledMMAINS4_8MMA_AtomIJNS4_27SM100_MMA_MXF8F6F4_2x1SM_SSISI_SI_fSJ_Li256ELi128ELNS4_4UMMA5MajorE0ELS17_0ELNS16_7ScaleInE0ELS18_0EEEEEENSM_INS5_IJSC_SC_SC_EEENS5_IJSV_SV_SV_EEEEENS5_IJNS4_10UnderscoreES1E_S1E_EEEEENS5_IJNS4_28SM100_TMA_2SM_LOAD_MULTICASTES1H_EEENS5_IJNS4_14ComposedLayoutINS4_7SwizzleILi3ELi4ELi3EEENS4_18smem_ptr_flag_bitsILi8EEENSM_INS5_IJNSA_ILi8EEESG_EEENS5_IJSG_SC_EEEEEEENSM_INS5_IJNS5_IJNS5_IJSO_SC_EEENS5_IJSN_SC_EEEEEESC_NS5_IJSB_SC_EEEEEENS5_IJNS5_IJNS5_IJST_SX_EEESW_EEESV_NS5_IJSC_SX_EEEEEEEEEEEvNS4_8identityES1I_S23_vS24_EENS_8epilogue10collective18CollectiveEpilogueINS26_23Sm100TmaWarpSpecializedILi4ELi2ELi32ELb1ELb0EEEJNS5_IJSG_SG_SG_EEENS5_IJNSM_ISG_SC_EENSM_ISN_SC_EEEEENS_10bfloat16_tESL_S2F_SL_NS26_6fusion15FusionCallbacksIS2A_NS2G_17LinearCombinationIS2F_fS2F_fLNS_15FloatRoundStyleE2EEES2B_S2E_JEEENS4_5SM1004TMEM4LOAD26SM100_TMEM_LOAD_32dp32b32xENS4_13SM90_TMA_LOADENS1J_INS1K_ILi2ELi4ELi3EEENS1M_ILi16EEENSM_INS5_IJS1O_SN_EEES1U_EEEENS4_39AutoVectorizingCopyWithAssumedAlignmentILi128EEENS4_14SM90_TMA_STOREES2V_S2X_S2X_EEEvvEEEEvNT_6ParamsE,@function
        .size           _ZN7cutlass13device_kernelINS_4gemm6kernel13GemmUniversalIN4cute5tupleIJiiiiEEENS1_10collective13CollectiveMmaINS1_46MainloopSm100TmaUmmaWarpSpecializedBlockScaledILi7ELi2ELi2ENS5_IJNS4_1CILi4EEESB_NSA_ILi1EEEEEEEENS5_IJNSA_ILi256EEENSA_ILi128EEESG_EEENS5_IJNS_12float_e4m3_tENS_13float_ue8m0_tEEEENS5_IJNS5_IJlSC_lEEENS4_6LayoutINS5_IJNS5_IJNS5_IJNSA_ILi32EEESB_EEEiEEESP_NS5_IJSC_iEEEEEENS5_IJNS5_IJNS5_IJNSA_ILi16EEESB_EEEiEEENS5_IJNS5_IJNSA_ILi0EEESC_EEENSA_ILi512EEEEEENS5_IJSV_iEEEEEEEEEEESK_S12_NS4_8TiledMMAINS4_8MMA_AtomIJNS4_27SM100_MMA_MXF8F6F4_2x1SM_SSISI_SI_fSJ_Li256ELi128ELNS4_4UMMA5MajorE0ELS17_0ELNS16_7ScaleInE0ELS18_0EEEEEENSM_INS5_IJSC_SC_SC_EEENS5_IJSV_SV_SV_EEEEENS5_IJNS4_10UnderscoreES1E_S1E_EEEEENS5_IJNS4_28SM100_TMA_2SM_LOAD_MULTICASTES1H_EEENS5_IJNS4_14ComposedLayoutINS4_7SwizzleILi3ELi4ELi3EEENS4_18smem_ptr_flag_bitsILi8EEENSM_INS5_IJNSA_ILi8EEESG_EEENS5_IJSG_SC_EEEEEEENSM_INS5_IJNS5_IJNS5_IJSO_SC_EEENS5_IJSN_SC_EEEEEESC_NS5_IJSB_SC_EEEEEENS5_IJNS5_IJNS5_IJST_SX_EEESW_EEESV_NS5_IJSC_SX_EEEEEEEEEEEvNS4_8identityES1I_S23_vS24_EENS_8epilogue10collective18CollectiveEpilogueINS26_23Sm100TmaWarpSpecializedILi4ELi2ELi32ELb1ELb0EEEJNS5_IJSG_SG_SG_EEENS5_IJNSM_ISG_SC_EENSM_ISN_SC_EEEEENS_10bfloat16_tESL_S2F_SL_NS26_6fusion15FusionCallbacksIS2A_NS2G_17LinearCombinationIS2F_fS2F_fLNS_15FloatRoundStyleE2EEES2B_S2E_JEEENS4_5SM1004TMEM4LOAD26SM100_TMEM_LOAD_32dp32b32xENS4_13SM90_TMA_LOADENS1J_INS1K_ILi2ELi4ELi3EEENS1M_ILi16EEENSM_INS5_IJS1O_SN_EEES1U_EEEENS4_39AutoVectorizingCopyWithAssumedAlignmentILi128EEENS4_14SM90_TMA_STOREES2V_S2X_S2X_EEEvvEEEEvNT_6ParamsE,(.L_x_204 - _ZN7cutlass13device_kernelINS_4gemm6kernel13GemmUniversalIN4cute5tupleIJiiiiEEENS1_10collective13CollectiveMmaINS1_46MainloopSm100TmaUmmaWarpSpecializedBlockScaledILi7ELi2ELi2ENS5_IJNS4_1CILi4EEESB_NSA_ILi1EEEEEEEENS5_IJNSA_ILi256EEENSA_ILi128EEESG_EEENS5_IJNS_12float_e4m3_tENS_13float_ue8m0_tEEEENS5_IJNS5_IJlSC_lEEENS4_6LayoutINS5_IJNS5_IJNS5_IJNSA_ILi32EEESB_EEEiEEESP_NS5_IJSC_iEEEEEENS5_IJNS5_IJNS5_IJNSA_ILi16EEESB_EEEiEEENS5_IJNS5_IJNSA_ILi0EEESC_EEENSA_ILi512EEEEEENS5_IJSV_iEEEEEEEEEEESK_S12_NS4_8TiledMMAINS4_8MMA_AtomIJNS4_27SM100_MMA_MXF8F6F4_2x1SM_SSISI_SI_fSJ_Li256ELi128ELNS4_4UMMA5MajorE0ELS17_0ELNS16_7ScaleInE0ELS18_0EEEEEENSM_INS5_IJSC_SC_SC_EEENS5_IJSV_SV_SV_EEEEENS5_IJNS4_10UnderscoreES1E_S1E_EEEEENS5_IJNS4_28SM100_TMA_2SM_LOAD_MULTICASTES1H_EEENS5_IJNS4_14ComposedLayoutINS4_7SwizzleILi3ELi4ELi3EEENS4_18smem_ptr_flag_bitsILi8EEENSM_INS5_IJNSA_ILi8EEESG_EEENS5_IJSG_SC_EEEEEEENSM_INS5_IJNS5_IJNS5_IJSO_SC_EEENS5_IJSN_SC_EEEEEESC_NS5_IJSB_SC_EEEEEENS5_IJNS5_IJNS5_IJST_SX_EEESW_EEESV_NS5_IJSC_SX_EEEEEEEEEEEvNS4_8identityES1I_S23_vS24_EENS_8epilogue10collective18CollectiveEpilogueINS26_23Sm100TmaWarpSpecializedILi4ELi2ELi32ELb1ELb0EEEJNS5_IJSG_SG_SG_EEENS5_IJNSM_ISG_SC_EENSM_ISN_SC_EEEEENS_10bfloat16_tESL_S2F_SL_NS26_6fusion15FusionCallbacksIS2A_NS2G_17LinearCombinationIS2F_fS2F_fLNS_15FloatRoundStyleE2EEES2B_S2E_JEEENS4_5SM1004TMEM4LOAD26SM100_TMEM_LOAD_32dp32b32xENS4_13SM90_TMA_LOADENS1J_INS1K_ILi2ELi4ELi3EEENS1M_ILi16EEENSM_INS5_IJS1O_SN_EEES1U_EEEENS4_39AutoVectorizingCopyWithAssumedAlignmentILi128EEENS4_14SM90_TMA_STOREES2V_S2X_S2X_EEEvvEEEEvNT_6ParamsE)
        .other          _ZN7cutlass13device_kernelINS_4gemm6kernel13GemmUniversalIN4cute5tupleIJiiiiEEENS1_10collective13CollectiveMmaINS1_46MainloopSm100TmaUmmaWarpSpecializedBlockScaledILi7ELi2ELi2ENS5_IJNS4_1CILi4EEESB_NSA_ILi1EEEEEEEENS5_IJNSA_ILi256EEENSA_ILi128EEESG_EEENS5_IJNS_12float_e4m3_tENS_13float_ue8m0_tEEEENS5_IJNS5_IJlSC_lEEENS4_6LayoutINS5_IJNS5_IJNS5_IJNSA_ILi32EEESB_EEEiEEESP_NS5_IJSC_iEEEEEENS5_IJNS5_IJNS5_IJNSA_ILi16EEESB_EEEiEEENS5_IJNS5_IJNSA_ILi0EEESC_EEENSA_ILi512EEEEEENS5_IJSV_iEEEEEEEEEEESK_S12_NS4_8TiledMMAINS4_8MMA_AtomIJNS4_27SM100_MMA_MXF8F6F4_2x1SM_SSISI_SI_fSJ_Li256ELi128ELNS4_4UMMA5MajorE0ELS17_0ELNS16_7ScaleInE0ELS18_0EEEEEENSM_INS5_IJSC_SC_SC_EEENS5_IJSV_SV_SV_EEEEENS5_IJNS4_10UnderscoreES1E_S1E_EEEEENS5_IJNS4_28SM100_TMA_2SM_LOAD_MULTICASTES1H_EEENS5_IJNS4_14ComposedLayoutINS4_7SwizzleILi3ELi4ELi3EEENS4_18smem_ptr_flag_bitsILi8EEENSM_INS5_IJNSA_ILi8EEESG_EEENS5_IJSG_SC_EEEEEEENSM_INS5_IJNS5_IJNS5_IJSO_SC_EEENS5_IJSN_SC_EEEEEESC_NS5_IJSB_SC_EEEEEENS5_IJNS5_IJNS5_IJST_SX_EEESW_EEESV_NS5_IJSC_SX_EEEEEEEEEEEvNS4_8identityES1I_S23_vS24_EENS_8epilogue10collective18CollectiveEpilogueINS26_23Sm100TmaWarpSpecializedILi4ELi2ELi32ELb1ELb0EEEJNS5_IJSG_SG_SG_EEENS5_IJNSM_ISG_SC_EENSM_ISN_SC_EEEEENS_10bfloat16_tESL_S2F_SL_NS26_6fusion15FusionCallbacksIS2A_NS2G_17LinearCombinationIS2F_fS2F_fLNS_15FloatRoundStyleE2EEES2B_S2E_JEEENS4_5SM1004TMEM4LOAD26SM100_TMEM_LOAD_32dp32b32xENS4_13SM90_TMA_LOADENS1J_INS1K_ILi2ELi4ELi3EEENS1M_ILi16EEENSM_INS5_IJS1O_SN_EEES1U_EEEENS4_39AutoVectorizingCopyWithAssumedAlignmentILi128EEENS4_14SM90_TMA_STOREES2V_S2X_S2X_EEEvvEEEEvNT_6ParamsE,@"STO_CUDA_ENTRY STV_DEFAULT"
_ZN7cutlass13device_kernelINS_4gemm6kernel13GemmUniversalIN4cute5tupleIJiiiiEEENS1_10collective13CollectiveMmaINS1_46MainloopSm100TmaUmmaWarpSpecializedBlockScaledILi7ELi2ELi2ENS5_IJNS4_1CILi4EEESB_NSA_ILi1EEEEEEEENS5_IJNSA_ILi256EEENSA_ILi128EEESG_EEENS5_IJNS_12float_e4m3_tENS_13float_ue8m0_tEEEENS5_IJNS5_IJlSC_lEEENS4_6LayoutINS5_IJNS5_IJNS5_IJNSA_ILi32EEESB_EEEiEEESP_NS5_IJSC_iEEEEEENS5_IJNS5_IJNS5_IJNSA_ILi16EEESB_EEEiEEENS5_IJNS5_IJNSA_ILi0EEESC_EEENSA_ILi512EEEEEENS5_IJSV_iEEEEEEEEEEESK_S12_NS4_8TiledMMAINS4_8MMA_AtomIJNS4_27SM100_MMA_MXF8F6F4_2x1SM_SSISI_SI_fSJ_Li256ELi128ELNS4_4UMMA5MajorE0ELS17_0ELNS16_7ScaleInE0ELS18_0EEEEEENSM_INS5_IJSC_SC_SC_EEENS5_IJSV_SV_SV_EEEEENS5_IJNS4_10UnderscoreES1E_S1E_EEEEENS5_IJNS4_28SM100_TMA_2SM_LOAD_MULTICASTES1H_EEENS5_IJNS4_14ComposedLayoutINS4_7SwizzleILi3ELi4ELi3EEENS4_18smem_ptr_flag_bitsILi8EEENSM_INS5_IJNSA_ILi8EEESG_EEENS5_IJSG_SC_EEEEEEENSM_INS5_IJNS5_IJNS5_IJSO_SC_EEENS5_IJSN_SC_EEEEEESC_NS5_IJSB_SC_EEEEEENS5_IJNS5_IJNS5_IJST_SX_EEESW_EEESV_NS5_IJSC_SX_EEEEEEEEEEEvNS4_8identityES1I_S23_vS24_EENS_8epilogue10collective18CollectiveEpilogueINS26_23Sm100TmaWarpSpecializedILi4ELi2ELi32ELb1ELb0EEEJNS5_IJSG_SG_SG_EEENS5_IJNSM_ISG_SC_EENSM_ISN_SC_EEEEENS_10bfloat16_tESL_S2F_SL_NS26_6fusion15FusionCallbacksIS2A_NS2G_17LinearCombinationIS2F_fS2F_fLNS_15FloatRoundStyleE2EEES2B_S2E_JEEENS4_5SM1004TMEM4LOAD26SM100_TMEM_LOAD_32dp32b32xENS4_13SM90_TMA_LOADENS1J_INS1K_ILi2ELi4ELi3EEENS1M_ILi16EEENSM_INS5_IJS1O_SN_EEES1U_EEEENS4_39AutoVectorizingCopyWithAssumedAlignmentILi128EEENS4_14SM90_TMA_STOREES2V_S2X_S2X_EEEvvEEEEvNT_6ParamsE:
[----:B------:R-:W1:Y:S01]  /*0000*/  LDC R1, c[0x0][0x37c] ;  /* 0x0000df00ff017b82 */ /* 0x000e620000000800 */
[----:B------:R-:W2:Y:S01]  /*0010*/  S2R R98, SR_TID.X ;  /* 0x0000000000627919 */ /* 0x000ea20000002100 */
[----:B------:R-:W3:Y:S06]  /*0020*/  LDCU.64 UR12, c[0x0][0xc90] ;  /* 0x00019200ff0c77ac */ /* 0x000eec0008000a00 */
[----:B------:R-:W4:Y:S01]  /*0030*/  S2UR UR4, SR_CgaCtaId ;  /* 0x00000000000479c3 */ /* 0x000f220000008800 */
[----:B------:R-:W-:Y:S02]  /*0040*/  PRMT R84, RZ, 0x7610, R84 ;  /* 0x00007610ff547816 */ /* 0x000fe40000000054 */
[----:B------:R-:W-:-:S02]  /*0050*/  ELECT P0, URZ, PT ;  /* 0x0000000000ff782f */ /* 0x000fc40003800000 */
[----:B---3--:R-:W-:-:S04]  /*0060*/  ISETP.NE.U32.AND P1, PT, RZ, UR12, PT ;  /* 0x0000000cff007c0c */ /* 0x008fc8000bf25070 */
[----:B------:R-:W-:Y:S01]  /*0070*/  ISETP.NE.AND.EX P2, PT, RZ, UR13, PT, P1 ;  /* 0x0000000dff007c0c */ /* 0x000fe2000bf45310 */
[----:B----4-:R-:W-:Y:S02]  /*0080*/  ULOP3.LUT UR61, UR4, 0x1, URZ, 0xc0, !UPT ;  /* 0x00000001043d7892 */ /* 0x010fe4000f8ec0ff */
[----:B------:R-:W-:Y:S01]  /*0090*/  ULOP3.LUT UR60, UR4, 0x1, URZ, 0x3c, !UPT ;  /* 0x00000001043c7892 */ /* 0x000fe2000f8e3cff */
[----:B--2---:R-:W-:-:S05]  /*00a0*/  SHF.R.U32.HI R85, RZ, 0x5, R98 ;  /* 0x00000005ff557819 */ /* 0x004fca0000011662 */
[----:B------:R-:W2:Y:S02]  /*00b0*/  SHFL.IDX PT, R0, R85, RZ, 0x1f ;  /* 0x00001fff55007589 */ /* 0x000ea400000e0000 */
[----:B--2---:R-:W-:Y:S02]  /*00c0*/  R2UR UR27, R0 ;  /* 0x00000000001b72ca */ /* 0x004fe400000e0000 */
[----:B-1----:R-:W-:-:S13]  /*00d0*/  @P2 BRA `(.L_x_0) ;  /* 0x0000000000302947 */ /* 0x002fda0003800000 */
[----:B------:R-:W1:Y:S02]  /*00e0*/  LDCU.64 UR4, c[0x0][0xc88] ;  /* 0x00019100ff0477ac */ /* 0x000e640008000a00 */
[----:B-1----:R-:W-:-:S04]  /*00f0*/  UISETP.NE.U32.AND UP0, UPT, UR4, URZ, UPT ;  /* 0x000000ff0400728c */ /* 0x002fc8000bf05070 */
[----:B------:R-:W-:-:S09]  /*0100*/  UISETP.NE.AND.EX UP0, UPT, UR5, URZ, UPT, UP0 ;  /* 0x000000ff0500728c */ /* 0x000fd2000bf05300 */
[----:B------:R-:W-:Y:S05]  /*0110*/  BRA.U !UP0, `(.L_x_1) ;  /* 0x0000000108147547 */ /* 0x000fea000b800000 */
[----:B------:R-:W1:Y:S01]  /*0120*/  LDC.64 R2, c[0x0][0xc88] ;  /* 0x00032200ff027b82 */ /* 0x000e620000000a00 */
[----:B------:R-:W1:Y:S02]  /*0130*/  LDCU.64 UR4, c[0x0][0x358] ;  /* 0x00006b00ff0477ac */ /* 0x000e640008000a00 */
[----:B-1----:R1:W5:Y:S01]  /*0140*/  LDG.E R41, desc[UR4][R2.64] ;  /* 0x0000000402297981 */ /* 0x002362000c1e1900 */
[----:B------:R-:W-:Y:S01]  /*0150*/  HFMA2 R84, -RZ, RZ, 0, 5.9604644775390625e-08 ;  /* 0x00000001ff547431 */ /* 0x000fe200000001ff */
[----:B------:R-:W-:Y:S05]  /*0160*/  BRA `(.L_x_0) ;  /* 0x00000000000c7947 */ /* 0x000fea0003800000 */
.L_x_1:
[----:B------:R-:W1:Y:S01]  /*0170*/  LDCU UR4, c[0x0][0xc80] ;  /* 0x00019000ff0477ac */ /* 0x000e620008000800 */
[----:B------:R-:W-:Y:S01]  /*0180*/  HFMA2 R84, -RZ, RZ, 0, 5.9604644775390625e-08 ;  /* 0x00000001ff547431 */ /* 0x000fe200000001ff */
[----:B-1----:R-:W-:-:S07]  /*0190*/  MOV R41, UR4 ;  /* 0x0000000400297c02 */ /* 0x002fce0008000f00 */
.L_x_0:
[----:B------:R-:W2:Y:S02]  /*01a0*/  LDCU.64 UR4, c[0x0][0xcb0] ;  /* 0x00019600ff0477ac */ /* 0x000ea40008000a00 */
[----:B--2---:R-:W-:-:S04]  /*01b0*/  UISETP.NE.U32.AND UP0, UPT, UR4, URZ, UPT ;  /* 0x000000ff0400728c */ /* 0x004fc8000bf05070 */
[----:B------:R-:W-:-:S09]  /*01c0*/  UISETP.NE.AND.EX UP0, UPT, UR5, URZ, UPT, UP0 ;  /* 0x000000ff0500728c */ /* 0x000fd2000bf05300 */
[----:B------:R-:W-:Y:S05]  /*01d0*/  BRA.U UP0, `(.L_x_2) ;  /* 0x0000000100287547 */ /* 0x000fea000b800000 */
[----:B------:R-:W2:Y:S02]  /*01e0*/  LDCU.64 UR4, c[0x0][0xca8] ;  /* 0x00019500ff0477ac */ /* 0x000ea40008000a00 */
[----:B--2---:R-:W-:-:S04]  /*01f0*/  UISETP.NE.U32.AND UP0, UPT, UR4, URZ, UPT ;  /* 0x000000ff0400728c */ /* 0x004fc8000bf05070 */
[----:B------:R-:W-:-:S09]  /*0200*/  UISETP.NE.AND.EX UP0, UPT, UR5, URZ, UPT, UP0 ;  /* 0x000000ff0500728c */ /* 0x000fd2000bf05300 */
[----:B------:R-:W-:Y:S05]  /*0210*/  BRA.U !UP0, `(.L_x_3) ;  /* 0x0000000108107547 */ /* 0x000fea000b800000 */
[----:B------:R-:W2:Y:S01]  /*0220*/  LDC.64 R38, c[0x0][0xca8] ;  /* 0x00032a00ff267b82 */ /* 0x000ea20000000a00 */
[----:B------:R-:W2:Y:S02]  /*0230*/  LDCU.64 UR4, c[0x0][0x358] ;  /* 0x00006b00ff0477ac */ /* 0x000ea40008000a00 */
[----:B--2---:R2:W5:Y:S01]  /*0240*/  LDG.E R38, desc[UR4][R38.64] ;  /* 0x0000000426267981 */ /* 0x004562000c1e1900 */
[----:B------:R-:W-:Y:S05]  /*0250*/  BRA `(.L_x_2) ;  /* 0x0000000000087947 */ /* 0x000fea0003800000 */
.L_x_3:
[----:B------:R-:W2:Y:S02]  /*0260*/  LDCU UR4, c[0x0][0xca0] ;  /* 0x00019400ff0477ac */ /* 0x000ea40008000800 */
[----:B--2---:R-:W-:Y:S02]  /*0270*/  MOV R38, UR4 ;  /* 0x0000000400267c02 */ /* 0x004fe40008000f00 */
.L_x_2:
[----:B------:R-:W-:Y:S01]  /*0280*/  IMAD.U32 R0, RZ, RZ, UR27 ;  /* 0x0000001bff007e24 */ /* 0x000fe2000f8e00ff */
[----:B------:R-:W-:Y:S04]  /*0290*/  BSSY.RECONVERGENT B0, `(.L_x_4) ;  /* 0x0000012000007945 */ /* 0x000fe80003800200 */
[C---:B------:R-:W-:Y:S02]  /*02a0*/  ISETP.NE.OR P3, PT, R0.reuse, 0x1, !P0 ;  /* 0x000000010000780c */ /* 0x040fe40004765670 */
[----:B------:R-:W-:-:S11]  /*02b0*/  ISETP.NE.OR P2, PT, R0, 0x3, !P0 ;  /* 0x000000030000780c */ /* 0x000fd60004745670 */
[----:B------:R-:W-:Y:S05]  /*02c0*/  @P3 BRA `(.L_x_5) ;  /* 0x0000000000383947 */ /* 0x000fea0003800000 */
[----:B------:R-:W3:Y:S02]  /*02d0*/  LDCU.64 UR4, c[0x0][0x348] ;  /* 0x00006900ff0477ac */ /* 0x000ee40008000a00 */
[----:B---3--:R-:W-:Y:S02]  /*02e0*/  UIADD3 UR10, UP3, UPT, UR4, 0x80, URZ ;  /* 0x00000080040a7890 */ /* 0x008fe4000ff7e0ff */
[----:B------:R-:W-:Y:S02]  /*02f0*/  UIADD3 UR8, UP2, UPT, UR4, 0x180, URZ ;  /* 0x0000018004087890 */ /* 0x000fe4000ff5e0ff */
[----:B------:R-:W-:Y:S02]  /*0300*/  UIADD3 UR6, UP1, UPT, UR4, 0x280, URZ ;  /* 0x0000028004067890 */ /* 0x000fe4000ff3e0ff */
[----:B------:R-:W-:Y:S02]  /*0310*/  UIADD3 UR4, UP0, UPT, UR4, 0x380, URZ ;  /* 0x0000038004047890 */ /* 0x000fe4000ff1e0ff */
[----:B------:R-:W-:-:S02]  /*0320*/  UIADD3.X UR11, UPT, UPT, URZ, UR5, URZ, UP3, !UPT ;  /* 0x00000005ff0b7290 */ /* 0x000fc40009ffe4ff */
[----:B------:R-:W-:Y:S02]  /*0330*/  UIADD3.X UR9, UPT, UPT, URZ, UR5, URZ, UP2, !UPT ;  /* 0x00000005ff097290 */ /* 0x000fe400097fe4ff */
[----:B------:R-:W-:Y:S02]  /*0340*/  UIADD3.X UR7, UPT, UPT, URZ, UR5, URZ, UP1, !UPT ;  /* 0x00000005ff077290 */ /* 0x000fe40008ffe4ff */
[----:B------:R-:W-:-:S03]  /*0350*/  UIADD3.X UR5, UPT, UPT, URZ, UR5, URZ, UP0, !UPT ;  /* 0x00000005ff057290 */ /* 0x000fc600087fe4ff */
[----:B------:R3:W-:Y:S02]  /*0360*/  UTMACCTL.PF [UR10] ;  /* 0x000000000a0079b9 */ /* 0x0007e40008040000 */
[----:B------:R3:W-:Y:S02]  /*0370*/  UTMACCTL.PF [UR8] ;  /* 0x00000000080079b9 */ /* 0x0007e40008040000 */
[----:B------:R3:W-:Y:S02]  /*0380*/  UTMACCTL.PF [UR6] ;  /* 0x00000000060079b9 */ /* 0x0007e40008040000 */
[----:B------:R3:W-:Y:S02]  /*0390*/  UTMACCTL.PF [UR4] ;  /* 0x00000000040079b9 */ /* 0x0007e40008040000 */
[----:B---3--:R-:W-:Y:S01]  /*03a0*/  NOP ;  /* 0x0000000000007918 */ /* 0x008fe20000000000 */
.L_x_5:
[----:B------:R-:W-:Y:S05]  /*03b0*/  BSYNC.RECONVERGENT B0 ;  /* 0x0000000000007941 */ /* 0x000fea0003800200 */
.L_x_4:
[----:B------:R-:W-:Y:S04]  /*03c0*/  BSSY.RECONVERGENT B0, `(.L_x_6) ;  /* 0x000000a000007945 */ /* 0x000fe80003800200 */
[----:B------:R-:W-:Y:S05]  /*03d0*/  @P2 BRA `(.L_x_7) ;  /* 0x0000000000202947 */ /* 0x000fea0003800000 */
[----:B------:R-:W3:Y:S02]  /*03e0*/  LDCU.64 UR4, c[0x0][0x348] ;  /* 0x00006900ff0477ac */ /* 0x000ee40008000a00 */
[----:B---3--:R-:W-:Y:S02]  /*03f0*/  UIADD3 UR6, UP1, UPT, UR4, 0x980, URZ ;  /* 0x0000098004067890 */ /* 0x008fe4000ff3e0ff */
[----:B------:R-:W-:Y:S02]  /*0400*/  UIADD3 UR4, UP0, UPT, UR4, 0xa80, URZ ;  /* 0x00000a8004047890 */ /* 0x000fe4000ff1e0ff */
[----:B------:R-:W-:Y:S02]  /*0410*/  UIADD3.X UR7, UPT, UPT, URZ, UR5, URZ, UP1, !UPT ;  /* 0x00000005ff077290 */ /* 0x000fe40008ffe4ff */
[----:B------:R-:W-:-:S07]  /*0420*/  UIADD3.X UR5, UPT, UPT, URZ, UR5, URZ, UP0, !UPT ;  /* 0x00000005ff057290 */ /* 0x000fce00087fe4ff */
[----:B------:R3:W-:Y:S02]  /*0430*/  UTMACCTL.PF [UR6] ;  /* 0x00000000060079b9 */ /* 0x0007e40008040000 */
[----:B------:R3:W-:Y:S02]  /*0440*/  UTMACCTL.PF [UR4] ;  /* 0x00000000040079b9 */ /* 0x0007e40008040000 */
[----:B---3--:R-:W-:Y:S01]  /*0450*/  NOP ;  /* 0x0000000000007918 */ /* 0x008fe20000000000 */
.L_x_7:
[----:B------:R-:W-:Y:S05]  /*0460*/  BSYNC.RECONVERGENT B0 ;  /* 0x0000000000007941 */ /* 0x000fea0003800200 */
.L_x_6:
[----:B------:R-:W3:Y:S01]  /*0470*/  LDCU.64 UR4, c[0x0][0xc88] ;  /* 0x00019100ff0477ac */ /* 0x000ee20008000a00 */
[----:B------:R-:W-:Y:S01]  /*0480*/  ISETP.NE.AND.EX P1, PT, RZ, UR13, PT, P1 ;  /* 0x0000000dff007c0c */ /* 0x000fe2000bf25310 */
[----:B------:R-:W-:Y:S01]  /*0490*/  UPLOP3.LUT UP3, UPT, UPT, UPT, UPT, 0x80, 0x8 ;  /* 0x000000000008789c */ /* 0x000fe20003f6f070 */
[----:B---3--:R-:W-:-:S04]  /*04a0*/  ISETP.NE.U32.AND P2, PT, RZ, UR4, PT ;  /* 0x00000004ff007c0c */ /* 0x008fc8000bf45070 */
[----:B------:R-:W-:-:S13]  /*04b0*/  ISETP.NE.AND.EX P2, PT, RZ, UR5, PT, P2 ;  /* 0x00000005ff007c0c */ /* 0x000fda000bf45320 */
[----:B------:R-:W-:Y:S05]  /*04c0*/  @P2 BRA P1, `(.L_x_8) ;  /* 0x0000000000282947 */ /* 0x000fea0000800000 */
[----:B------:R-:W-:Y:S01]  /*04d0*/  UISETP.NE.U32.AND UP0, UPT, UR12, URZ, UPT ;  /* 0x000000ff0c00728c */ /* 0x000fe2000bf05070 */
[----:B-----5:R-:W-:Y:S01]  /*04e0*/  FSETP.NEU.AND P1, PT, R41, RZ, PT ;  /* 0x000000ff2900720b */ /* 0x020fe20003f2d000 */
[----:B------:R-:W-:Y:S02]  /*04f0*/  UISETP.NE.U32.AND UP2, UPT, UR4, URZ, UPT ;  /* 0x000000ff0400728c */ /* 0x000fe4000bf45070 */
[----:B------:R-:W-:Y:S02]  /*0500*/  UISETP.NE.AND.EX UP1, UPT, UR13, URZ, UPT, UP0 ;  /* 0x000000ff0d00728c */ /* 0x000fe4000bf25300 */
[----:B------:R-:W-:-:S04]  /*0510*/  UISETP.NE.AND.EX UP0, UPT, UR5, URZ, UPT, UP2 ;  /* 0x000000ff0500728c */ /* 0x000fc8000bf05320 */
[----:B------:R-:W-:-:S04]  /*0520*/  USEL UR4, URZ, 0xffffffff, UP0 ;  /* 0xffffffffff047887 */ /* 0x000fc80008000000 */
[----:B------:R-:W-:Y:S01]  /*0530*/  VOTEU.ANY UP0, P1 ;  /* 0x0000000000ff7886 */ /* 0x000fe20000800100 */
[----:B------:R-:W-:-:S04]  /*0540*/  @!UP1 USEL UR4, URZ, 0xffffffff, UP0 ;  /* 0xffffffffff049887 */ /* 0x000fc80008000000 */
[----:B------:R-:W-:-:S04]  /*0550*/  ULOP3.LUT UR4, UR4, 0x1, URZ, 0xc0, !UPT ;  /* 0x0000000104047892 */ /* 0x000fc8000f8ec0ff */
[----:B------:R-:W-:-:S11]  /*0560*/  UISETP.NE.U32.AND UP3, UPT, UR4, 0x1, UPT ;  /* 0x000000010400788c */ /* 0x000fd6000bf65070 */
.L_x_8:
[----:B------:R-:W3:Y:S01]  /*0570*/  SHFL.IDX PT, R0, R85, RZ, 0x1f ;  /* 0x00001fff55007589 */ /* 0x000ee200000e0000 */
[----:B------:R-:W-:-:S04]  /*0580*/  UISETP.NE.AND UP0, UPT, UR27, 0x2, UPT ;  /* 0x000000021b00788c */ /* 0x000fc8000bf05270 */
[----:B------:R-:W-:Y:S02]  /*0590*/  UISETP.EQ.AND UP1, UPT, UR61, URZ, !UP0 ;  /* 0x000000ff3d00728c */ /* 0x000fe4000c722270 */
[----:B------:R-:W-:-:S04]  /*05a0*/  USEL UR52, URZ, 0x1, UP0 ;  /* 0x00000001ff347887 */ /* 0x000fc80008000000 */
[----:B------:R-:W-:Y:S02]  /*05b0*/  PLOP3.LUT P4, PT, P0, PT, UP1, 0x80, 0x8 ;  /* 0x000000000008781c */ /* 0x000fe4000078f018 */
[----:B---3--:R-:W-:-:S13]  /*05c0*/  ISETP.NE.AND P1, PT, R0, RZ, PT ;  /* 0x000000ff0000720c */ /* 0x008fda0003f25270 */
[----:B------:R-:W-:Y:S05]  /*05d0*/  @P1 BRA `(.L_x_9) ;  /* 0x0000000000701947 */ /* 0x000fea0003800000 */
[----:B------:R-:W3:Y:S01]  /*05e0*/  S2UR UR5, SR_CgaCtaId ;  /* 0x00000000000579c3 */ /* 0x000ee20000008800 */
[----:B------:R-:W-:Y:S01]  /*05f0*/  UMOV UR4, 0x400 ;  /* 0x0000040000047882 */ /* 0x000fe20000000000 */
[----:B------:R-:W-:Y:S01]  /*0600*/  UMOV UR8, 0x1 ;  /* 0x0000000100087882 */ /* 0x000fe20000000000 */
[----:B------:R-:W-:Y:S01]  /*0610*/  UMOV UR6, 0x5 ;  /* 0x0000000500067882 */ /* 0x000fe20000000000 */
[----:B------:R-:W-:-:S04]  /*0620*/  UIADD3 UR8, UPT, UPT, -UR8, 0x100000, URZ ;  /* 0x0010000008087890 */ /* 0x000fc8000fffe1ff */
[----:B------:R-:W-:Y:S02]  /*0630*/  USHF.L.U32 UR9, UR8, 0xb, URZ ;  /* 0x0000000b08097899 */ /* 0x000fe400080006ff */
[----:B------:R-:W-:Y:S02]  /*0640*/  USHF.L.U32 UR8, UR8, 0x1, URZ ;  /* 0x0000000108087899 */ /* 0x000fe400080006ff */
[----:B------:R-:W-:-:S04]  /*0650*/  UIADD3 UR6, UPT, UPT, -UR6, 0x100000, URZ ;  /* 0x0010000006067890 */ /* 0x000fc8000fffe1ff */
[----:B------:R-:W-:Y:S02]  /*0660*/  USHF.L.U32 UR7, UR6, 0xb, URZ ;  /* 0x0000000b06077899 */ /* 0x000fe400080006ff */
[----:B------:R-:W-:Y:S01]  /*0670*/  USHF.L.U32 UR6, UR6, 0x1, URZ ;  /* 0x0000000106067899 */ /* 0x000fe200080006ff */
[----:B------:R-:W-:Y:S01]  /*0680*/  ELECT P1, URZ, PT ;  /* 0x0000000000ff782f */ /* 0x000fe20003820000 */
[----:B---3--:R-:W-:Y:S01]  /*0690*/  ULEA UR4, UR5, UR4, 0x18 ;  /* 0x0000000405047291 */ /* 0x008fe2000f8ec0ff */
[----:B------:R-:W3:Y:S11]  /*06a0*/  FENCE.VIEW.ASYNC.S ;  /* 0x00000000000073c6 */ /* 0x000ef60000000000 */
[----:B---3--:R3:W4:Y:S01]  /*06b0*/  SYNCS.EXCH.64 URZ, [UR4], UR8 ;  /* 0x0000000804ff75b2 */ /* 0x0087220008000100 */
[----:B------:R3:W1:Y:S01]  /*06c0*/  SYNCS.EXCH.64 URZ, [UR4+0x38], UR6 ;  /* 0x0000380604ff75b2 */ /* 0x0006620008000100 */
        /* <DEDUP_REMOVED lines=11> */
[----:B------:R3:W1:Y:S02]  /*0780*/  SYNCS.EXCH.64 URZ, [UR4+0x68], UR6 ;  /* 0x0000680604ff75b2 */ /* 0x0006640008000100 */
[----:B---3--:R-:W-:Y:S01]  /*0790*/  NOP ;  /* 0x0000000000007918 */ /* 0x008fe20000000000 */
.L_x_9:
[----:B------:R-:W3:Y:S01]  /*07a0*/  SHFL.IDX PT, R0, R85, RZ, 0x1f ;  /* 0x00001fff55007589 */ /* 0x000ee200000e0000 */
[----:B------:R-:W-:Y:S01]  /*07b0*/  NOP ;  /* 0x0000000000007918 */ /* 0x000fe20000000000 */
[----:B---3--:R-:W-:-:S13]  /*07c0*/  ISETP.NE.AND P1, PT, R0, 0x1, PT ;  /* 0x000000010000780c */ /* 0x008fda0003f25270 */
        /* <DEDUP_REMOVED lines=14> */
[----:B---3--:R3:W1:Y:S01]  /*08b0*/  SYNCS.EXCH.64 URZ, [UR4+0x70], UR8 ;  /* 0x0000700804ff75b2 */ /* 0x0086620008000100 */
[----:B------:R3:W1:Y:S01]  /*08c0*/  SYNCS.EXCH.64 URZ, [UR4+0x90], UR6 ;  /* 0x0000900604ff75b2 */ /* 0x0006620008000100 */
[----:B------:R3:W1:Y:S01]  /*08d0*/  SYNCS.EXCH.64 URZ, [UR4+0x78], UR8 ;  /* 0x0000780804ff75b2 */ /* 0x0006620008000100 */
[----:B------:R3:W1:Y:S01]  /*08e0*/  SYNCS.EXCH.64 URZ, [UR4+0x98], UR6 ;  /* 0x0000980604ff75b2 */ /* 0x0006620008000100 */
[----:B------:R3:W1:Y:S01]  /*08f0*/  SYNCS.EXCH.64 URZ, [UR4+0x80], UR8 ;  /* 0x0000800804ff75b2 */ /* 0x0006620008000100 */
[----:B------:R3:W1:Y:S01]  /*0900*/  SYNCS.EXCH.64 URZ, [UR4+0xa0], UR6 ;  /* 0x0000a00604ff75b2 */ /* 0x0006620008000100 */
[----:B------:R3:W1:Y:S01]  /*0910*/  SYNCS.EXCH.64 URZ, [UR4+0x88], UR8 ;  /* 0x0000880804ff75b2 */ /* 0x0006620008000100 */
[----:B------:R3:W1:Y:S01]  /*0920*/  SYNCS.EXCH.64 URZ, [UR4+0xa8], UR6 ;  /* 0x0000a80604ff75b2 */ /* 0x0006620008000100 */
[----:B------:R-:W-:Y:S01]  /*0930*/  NOP ;  /* 0x0000000000007918 */ /* 0x000fe20000000000 */
.L_x_10:
[----:B------:R-:W2:Y:S01]  /*0940*/  SHFL.IDX PT, R0, R85, RZ, 0x1f ;  /* 0x00001fff55007589 */ /* 0x000ea200000e0000 */
[----:B------:R-:W-:Y:S01]  /*0950*/  NOP ;  /* 0x0000000000007918 */ /* 0x000fe20000000000 */
[----:B--2---:R-:W-:-:S13]  /*0960*/  ISETP.NE.AND P1, PT, R0, 0x3, PT ;  /* 0x000000030000780c */ /* 0x004fda0003f25270 */
[----:B------:R-:W-:Y:S05]  /*0970*/  @P1 BRA `(.L_x_11) ;  /* 0x0000000000301947 */ /* 0x000fea0003800000 */
[----:B---3--:R-:W2:Y:S01]  /*0980*/  S2UR UR6, SR_CgaCtaId ;  /* 0x00000000000679c3 */ /* 0x008ea20000008800 */
[----:B------:R-:W-:Y:S01]  /*0990*/  UMOV UR4, 0x400 ;  /* 0x0000040000047882 */ /* 0x000fe20000000000 */
[----:B------:R-:W-:Y:S01]  /*09a0*/  UMOV UR5, 0x20 ;  /* 0x0000002000057882 */ /* 0x000fe20000000000 */
[----:B------:R-:W-:Y:S01]  /*09b0*/  ELECT P1, URZ, PT ;  /* 0x0000000000ff782f */ /* 0x000fe20003820000 */
[----:B--2---:R-:W-:Y:S02]  /*09c0*/  ULEA UR6, UR6, UR4, 0x18 ;  /* 0x0000000406067291 */ /* 0x004fe4000f8ec0ff */
[----:B------:R-:W-:-:S04]  /*09d0*/  UIADD3 UR4, UPT, UPT, -UR5, 0x100000, URZ ;  /* 0x0010000005047890 */ /* 0x000fc8000fffe1ff */
[----:B------:R-:W-:Y:S02]  /*09e0*/  USHF.L.U32 UR5, UR4, 0xb, URZ ;  /* 0x0000000b04057899 */ /* 0x000fe400080006ff */
[----:B------:R-:W-:Y:S01]  /*09f0*/  USHF.L.U32 UR4, UR4, 0x1, URZ ;  /* 0x0000000104047899 */ /* 0x000fe200080006ff */
[----:B------:R-:W2:Y:S11]  /*0a00*/  FENCE.VIEW.ASYNC.S ;  /* 0x00000000000073c6 */ /* 0x000eb60000000000 */
[----:B--2---:R2:W3:Y:S01]  /*0a10*/  SYNCS.EXCH.64 URZ, [UR6+0xb0], UR4 ;  /* 0x0000b00406ff75b2 */ /* 0x0044e20008000100 */
[----:B------:R2:W1:Y:S01]  /*0a20*/  SYNCS.EXCH.64 URZ, [UR6+0xb8], UR4 ;  /* 0x0000b80406ff75b2 */ /* 0x0004620008000100 */
[----:B------:R-:W-:Y:S01]  /*0a30*/  NOP ;  /* 0x0000000000007918 */ /* 0x000fe20000000000 */
.L_x_11:
[----:B------:R-:W4:Y:S01]  /*0a40*/  SHFL.IDX PT, R0, R85, RZ, 0x1f ;  /* 0x00001fff55007589 */ /* 0x000f2200000e0000 */
[----:B------:R-:W-:Y:S01]  /*0a50*/  NOP ;  /* 0x0000000000007918 */ /* 0x000fe20000000000 */
[----:B----4-:R-:W-:-:S13]  /*0a60*/  ISETP.NE.AND P1, PT, R0, 0x4, PT ;  /* 0x000000040000780c */ /* 0x010fda0003f25270 */
[----:B------:R-:W-:Y:S05]  /*0a70*/  @P1 BRA `(.L_x_12) ;  /* 0x00000000004c1947 */ /* 0x000fea0003800000 */
[----:B--2---:R-:W2:Y:S01]  /*0a80*/  S2UR UR5, SR_CgaCtaId ;  /* 0x00000000000579c3 */ /* 0x004ea20000008800 */
[----:B---3--:R-:W-:Y:S01]  /*0a90*/  UMOV UR4, 0xe20 ;  /* 0x00000e2000047882 */ /* 0x008fe20000000000 */
[----:B------:R-:W-:Y:S01]  /*0aa0*/  UMOV UR6, 0x400 ;  /* 0x0000040000067882 */ /* 0x000fe20000000000 */
[----:B------:R-:W-:Y:S01]  /*0ab0*/  USEL UR4, UR4, 0xc20, UP3 ;  /* 0x00000c2004047887 */ /* 0x000fe20009800000 */
[----:B------:R-:W-:Y:S01]  /*0ac0*/  UMOV UR8, 0x1 ;  /* 0x0000000100087882 */ /* 0x000fe20000000000 */
[----:B------:R-:W-:Y:S01]  /*0ad0*/  ELECT P1, URZ, PT ;  /* 0x0000000000ff782f */ /* 0x000fe20003820000 */
[----:B------:R-:W-:-:S04]  /*0ae0*/  UIADD3 UR8, UPT, UPT, -UR8, 0x100000, URZ ;  /* 0x0010000008087890 */ /* 0x000fc8000fffe1ff */
[----:B------:R-:W-:Y:S02]  /*0af0*/  USHF.L.U32 UR9, UR8, 0xb, URZ ;  /* 0x0000000b08097899 */ /* 0x000fe400080006ff */
[----:B------:R-:W-:Y:S02]  /*0b00*/  USHF.L.U32 UR8, UR8, 0x1, URZ ;  /* 0x0000000108087899 */ /* 0x000fe400080006ff */
[----:B--2---:R-:W-:Y:S02]  /*0b10*/  ULEA UR6, UR5, UR6, 0x18 ;  /* 0x0000000605067291 */ /* 0x004fe4000f8ec0ff */
[----:B------:R-:W-:-:S04]  /*0b20*/  UIADD3 UR4, UPT, UPT, -UR4, 0x100000, URZ ;  /* 0x0010000004047890 */ /* 0x000fc8000fffe1ff */
[----:B------:R-:W-:Y:S02]  /*0b30*/  USHF.L.U32 UR5, UR4, 0xb, URZ ;  /* 0x0000000b04057899 */ /* 0x000fe400080006ff */
[----:B------:R-:W-:Y:S01]  /*0b40*/  USHF.L.U32 UR4, UR4, 0x1, URZ ;  /* 0x0000000104047899 */ /* 0x000fe200080006ff */
[----:B------:R-:W2:Y:S03]  /*0b50*/  FENCE.VIEW.ASYNC.S ;  /* 0x00000000000073c6 */ /* 0x000ea60000000000 */
[----:B--2---:R4:W2:Y:S08]  /*0b60*/  SYNCS.EXCH.64 URZ, [UR6+0xc0], UR8 ;  /* 0x0000c00806ff75b2 */ /* 0x0048b00008000100 */
[----:B------:R4:W3:Y:S01]  /*0b70*/  SYNCS.EXCH.64 URZ, [UR6+0xd0], UR4 ;  /* 0x0000d00406ff75b2 */ /* 0x0008e20008000100 */
[----:B------:R4:W1:Y:S01]  /*0b80*/  SYNCS.EXCH.64 URZ, [UR6+0xc8], UR8 ;  /* 0x0000c80806ff75b2 */ /* 0x0008620008000100 */
[----:B------:R4:W1:Y:S02]  /*0b90*/  SYNCS.EXCH.64 URZ, [UR6+0xd8], UR4 ;  /* 0x0000d80406ff75b2 */ /* 0x0008640008000100 */
[----:B----4-:R-:W-:Y:S01]  /*0ba0*/  NOP ;  /* 0x0000000000007918 */ /* 0x010fe20000000000 */
.L_x_12:
[----:B------:R-:W4:Y:S01]  /*0bb0*/  SHFL.IDX PT, R0, R85, RZ, 0x1f ;  /* 0x00001fff55007589 */ /* 0x000f2200000e0000 */
[----:B------:R-:W-:Y:S01]  /*0bc0*/  NOP ;  /* 0x0000000000007918 */ /* 0x000fe20000000000 */
[----:B----4-:R-:W-:-:S13]  /*0bd0*/  ISETP.NE.AND P1, PT, R0, 0x5, PT ;  /* 0x000000050000780c */ /* 0x010fda0003f25270 */
[----:B------:R-:W-:Y:S05]  /*0be0*/  @P1 BRA `(.L_x_13) ;  /* 0x0000000000481947 */ /* 0x000fea0003800000 */
[----:B--2---:R-:W2:Y:S01]  /*0bf0*/  S2UR UR5, SR_CgaCtaId ;  /* 0x00000000000579c3 */ /* 0x004ea20000008800 */
[----:B---3--:R-:W-:Y:S01]  /*0c00*/  UMOV UR4, 0x400 ;  /* 0x0000040000047882 */ /* 0x008fe20000000000 */
        /* <DEDUP_REMOVED lines=9> */
[----:B--2---:R-:W-:Y:S01]  /*0ca0*/  ULEA UR4, UR5, UR4, 0x18 ;  /* 0x0000000405047291 */ /* 0x004fe2000f8ec0ff */
[----:B------:R-:W2:Y:S11]  /*0cb0*/  FENCE.VIEW.ASYNC.S ;  /* 0x00000000000073c6 */ /* 0x000eb60000000000 */
[----:B--2---:R4:W2:Y:S01]  /*0cc0*/  SYNCS.EXCH.64 URZ, [UR4+0xe0], UR6 ;  /* 0x0000e00604ff75b2 */ /* 0x0048a20008000100 */
[----:B------:R4:W3:Y:S01]  /*0cd0*/  SYNCS.EXCH.64 URZ, [UR4+0xf0], UR8 ;  /* 0x0000f00804ff75b2 */ /* 0x0008e20008000100 */
[----:B------:R4:W1:Y:S01]  /*0ce0*/  SYNCS.EXCH.64 URZ, [UR4+0xe8], UR6 ;  /* 0x0000e80604ff75b2 */ /* 0x0008620008000100 */
[----:B------:R4:W1:Y:S02]  /*0cf0*/  SYNCS.EXCH.64 URZ, [UR4+0xf8], UR8 ;  /* 0x0000f80804ff75b2 */ /* 0x0008640008000100 */
[----:B----4-:R-:W-:Y:S01]  /*0d00*/  NOP ;  /* 0x0000000000007918 */ /* 0x010fe20000000000 */
.L_x_13:
[----:B------:R-:W4:Y:S01]  /*0d10*/  SHFL.IDX PT, R0, R85, RZ, 0x1f ;  /* 0x00001fff55007589 */ /* 0x000f2200000e0000 */
[----:B------:R-:W-:Y:S01]  /*0d20*/  ISETP.NE.OR P0, PT, RZ, UR27, !P0 ;  /* 0x0000001bff007c0c */ /* 0x000fe2000c705670 */
[----:B------:R-:W-:Y:S01]  /*0d30*/  NOP ;  /* 0x0000000000007918 */ /* 0x000fe20000000000 */
[----:B----4-:R-:W-:-:S13]  /*0d40*/  ISETP.NE.AND P1, PT, R0, 0x3, PT ;  /* 0x000000030000780c */ /* 0x010fda0003f25270 */
[----:B------:R-:W-:Y:S05]  /*0d50*/  @P1 BRA `(.L_x_14) ;  /* 0x0000000000381947 */ /* 0x000fea0003800000 */
[----:B--2---:R-:W2:Y:S01]  /*0d60*/  S2UR UR5, SR_CgaCtaId ;  /* 0x00000000000579c3 */ /* 0x004ea20000008800 */
[----:B---3--:R-:W-:Y:S01]  /*0d70*/  UMOV UR4, 0x400 ;  /* 0x0000040000047882 */ /* 0x008fe20000000000 */
[----:B------:R-:W-:Y:S01]  /*0d80*/  UMOV UR6, 0x20 ;  /* 0x0000002000067882 */ /* 0x000fe20000000000 */
[----:B------:R-:W-:Y:S01]  /*0d90*/  ELECT P1, URZ, PT ;  /* 0x0000000000ff782f */ /* 0x000fe20003820000 */
[----:B------:R-:W-:-:S04]  /*0da0*/  UIADD3 UR6, UPT, UPT, -UR6, 0x100000, URZ ;  /* 0x0010000006067890 */ /* 0x000fc8000fffe1ff */
[----:B------:R-:W-:Y:S02]  /*0db0*/  USHF.L.U32 UR7, UR6, 0xb, URZ ;  /* 0x0000000b06077899 */ /* 0x000fe400080006ff */
[----:B------:R-:W-:Y:S02]  /*0dc0*/  USHF.L.U32 UR6, UR6, 0x1, URZ ;  /* 0x0000000106067899 */ /* 0x000fe400080006ff */
[----:B--2---:R-:W-:Y:S01]  /*0dd0*/  ULEA UR4, UR5, UR4, 0x18 ;  /* 0x0000000405047291 */ /* 0x004fe2000f8ec0ff */
[----:B------:R-:W2:Y:S11]  /*0de0*/  FENCE.VIEW.ASYNC.S ;  /* 0x00000000000073c6 */ /* 0x000eb60000000000 */
[----:B--2---:R4:W2:Y:S01]  /*0df0*/  SYNCS.EXCH.64 URZ, [UR4+0x100], UR6 ;  /* 0x0001000604ff75b2 */ /* 0x0048a20008000100 */
[----:B------:R4:W3:Y:S01]  /*0e00*/  SYNCS.EXCH.64 URZ, [UR4+0x110], UR6 ;  /* 0x0001100604ff75b2 */ /* 0x0008e20008000100 */
[----:B------:R4:W1:Y:S01]  /*0e10*/  SYNCS.EXCH.64 URZ, [UR4+0x108], UR6 ;  /* 0x0001080604ff75b2 */ /* 0x0008620008000100 */
[----:B------:R4:W1:Y:S02]  /*0e20*/  SYNCS.EXCH.64 URZ, [UR4+0x118], UR6 ;  /* 0x0001180604ff75b2 */ /* 0x0008640008000100 */
[----:B----4-:R-:W-:Y:S01]  /*0e30*/  NOP ;  /* 0x0000000000007918 */ /* 0x010fe20000000000 */
.L_x_14:
[----:B---3--:R-:W3:Y:S01]  /*0e40*/  S2UR UR7, SR_CgaCtaId ;  /* 0x00000000000779c3 */ /* 0x008ee20000008800 */
[----:B------:R-:W-:Y:S01]  /*0e50*/  VOTEU.ALL UP0, P0 ;  /* 0x0000000000ff7886 */ /* 0x000fe20000000000 */
[----:B--2---:R-:W-:Y:S01]  /*0e60*/  UMOV UR4, 0x20 ;  /* 0x0000002000047882 */ /* 0x004fe20000000000 */
[----:B------:R-:W-:Y:S01]  /*0e70*/  NOP ;  /* 0x0000000000007918 */ /* 0x000fe20000000000 */
[----:B------:R-:W-:Y:S01]  /*0e80*/  LOP3.LUT R0, R98, 0x1f, RZ, 0xc0, !PT ;  /* 0x0000001f62007812 */ /* 0x000fe200078ec0ff */
[----:B------:R-:W-:Y:S01]  /*0e90*/  UISETP.NE.AND UP4, UPT, UR27, URZ, UPT ;  /* 0x000000ff1b00728c */ /* 0x000fe2000bf85270 */
[----:B------:R-:W-:Y:S01]  /*0ea0*/  @!UP0 UMOV UR6, 0x400 ;  /* 0x0000040000068882 */ /* 0x000fe20000000000 */
[----:B------:R-:W-:-:S04]  /*0eb0*/  @!UP0 UIADD3 UR4, UPT, UPT, -UR4, 0x100000, URZ ;  /* 0x0010000004048890 */ /* 0x000fc8000fffe1ff */
[----:B------:R-:W-:Y:S02]  /*0ec0*/  @!UP0 USHF.L.U32 UR5, UR4, 0xb, URZ ;  /* 0x0000000b04058899 */ /* 0x000fe400080006ff */
[----:B------:R-:W-:Y:S02]  /*0ed0*/  @!UP0 USHF.L.U32 UR4, UR4, 0x1, URZ ;  /* 0x0000000104048899 */ /* 0x000fe400080006ff */
[----:B---3--:R-:W-:Y:S01]  /*0ee0*/  @!UP0 ULEA UR6, UR7, UR6, 0x18 ;  /* 0x0000000607068291 */ /* 0x008fe2000f8ec0ff */
[----:B------:R-:W2:Y:S01]  /*0ef0*/  LDCU UR7, c[0x0][0x36c] ;  /* 0x00006d80ff0777ac */ /* 0x000ea20008000800 */
[----:B------:R-:W-:Y:S01]  /*0f00*/  VOTEU.ALL UP0, P0 ;  /* 0x0000000000ff7886 */ /* 0x000fe20000000000 */
[----:B------:R-:W3:Y:S09]  /*0f10*/  FENCE.VIEW.ASYNC.S ;  /* 0x00000000000073c6 */ /* 0x000ef20000000000 */
[----:B---3--:R3:W4:Y:S01]  /*0f20*/  @!UP0 SYNCS.EXCH.64 URZ, [UR6+0x120], UR4 ;  /* 0x0001200406ff85b2 */ /* 0x0087220008000100 */
[----:B--2---:R-:W-:-:S09]  /*0f30*/  UISETP.EQ.U32.AND UP6, UPT, UR7, 0x1, UPT ;  /* 0x000000010700788c */ /* 0x004fd2000bfc2070 */
[----:B---3--:R-:W-:Y:S05]  /*0f40*/  BRA.U !UP6, `(.L_x_15) ;  /* 0x000000010e087547 */ /* 0x008fea000b800000 */
[----:B-1--4-:R-:W-:Y:S01]  /*0f50*/  UCGABAR_ARV ;  /* 0x00000000000079c7 */ /* 0x012fe20008000000 */
[----:B------:R-:W-:Y:S05]  /*0f60*/  BRA `(.L_x_16) ;  /* 0x0000000000047947 */ /* 0x000fea0003800000 */
.L_x_15:
[----:B-1--4-:R-:W-:Y:S01]  /*0f70*/  NOP ;  /* 0x0000000000007918 */ /* 0x012fe20000000000 */
.L_x_16:
[----:B------:R-:W1:Y:S01]  /*0f80*/  S2UR UR69, SR_CTAID.X ;  /* 0x00000000004579c3 */ /* 0x000e620000002500 */
[----:B------:R-:W-:-:S05]  /*0f90*/  CS2R.32 R87, SR_CgaSize ;  /* 0x0000000000577805 */ /* 0x000fca0000008a00 */
[----:B------:R-:W-:-:S05]  /*0fa0*/  IMAD R87, R87, -0xa0, RZ ;  /* 0xffffff6057577824 */ /* 0x000fca00078e02ff */
[----:B------:R-:W-:-:S14]  /*0fb0*/  R2UR UR6, R87 ;  /* 0x00000000570672ca */ /* 0x000fdc00000e0000 */
[----:B------:R-:W2:Y:S01]  /*0fc0*/  LDCU UR6, c[0x0][UR6+0x2b0] ;  /* 0x00005600060677ac */ /* 0x000ea20008000800 */
[----:B------:R-:W-:-:S05]  /*0fd0*/  CS2R.32 R87, SR_CgaSize ;  /* 0x0000000000577805 */ /* 0x000fca0000008a00 */
[----:B------:R-:W-:-:S05]  /*0fe0*/  IMAD R87, R87, -0xa0, RZ ;  /* 0xffffff6057577824 */ /* 0x000fca00078e02ff */
[----:B------:R-:W-:-:S14]  /*0ff0*/  R2UR UR8, R87 ;  /* 0x00000000570872ca */ /* 0x000fdc00000e0000 */
[----:B------:R-:W3:Y:S01]  /*1000*/  LDCU UR8, c[0x0][UR8+0x2b4] ;  /* 0x00005680080877ac */ /* 0x000ee20008000800 */
[----:B------:R-:W4:Y:S01]  /*1010*/  S2UR UR7, SR_CTAID.Y ;  /* 0x00000000000779c3 */ /* 0x000f220000002600 */
[----:B------:R-:W-:-:S05]  /*1020*/  CS2R.32 R87, SR_CgaSize ;  /* 0x0000000000577805 */ /* 0x000fca0000008a00 */
[----:B------:R-:W-:-:S05]  /*1030*/  IMAD R87, R87, -0xa0, RZ ;  /* 0xffffff6057577824 */ /* 0x000fca00078e02ff */
[----:B------:R-:W-:-:S14]  /*1040*/  R2UR UR14, R87 ;  /* 0x00000000570e72ca */ /* 0x000fdc00000e0000 */
[----:B------:R-:W3:Y:S01]  /*1050*/  LDCU UR14, c[0x0][UR14+0x2a0] ;  /* 0x000054000e0e77ac */ /* 0x000ee20008000800 */
[----:B------:R-:W-:-:S05]  /*1060*/  CS2R.32 R87, SR_CgaSize ;  /* 0x0000000000577805 */ /* 0x000fca0000008a00 */
[----:B------:R-:W-:-:S05]  /*1070*/  IMAD R87, R87, -0xa0, RZ ;  /* 0xffffff6057577824 */ /* 0x000fca00078e02ff */
[----:B------:R-:W-:-:S14]  /*1080*/  R2UR UR15, R87 ;  /* 0x00000000570f72ca */ /* 0x000fdc00000e0000 */
[----:B------:R-:W3:Y:S01]  /*1090*/  LDCU UR15, c[0x0][UR15+0x2a4] ;  /* 0x000054800f0f77ac */ /* 0x000ee20008000800 */
[----:B------:R-:W3:Y:S01]  /*10a0*/  S2UR UR10, SR_CgaCtaId ;  /* 0x00000000000a79c3 */ /* 0x000ee20000008800 */
[----:B------:R-:W3:Y:S01]  /*10b0*/  LDCU UR28, c[0x0][0xf24] ;  /* 0x0001e480ff1c77ac */ /* 0x000ee20008000800 */
[----:B------:R-:W-:Y:S01]  /*10c0*/  UMOV UR9, 0x1111 ;  /* 0x0000111100097882 */ /* 0x000fe20000000000 */
[----:B------:R-:W-:Y:S01]  /*10d0*/  UMOV UR13, 0x5 ;  /* 0x00000005000d7882 */ /* 0x000fe20000000000 */
[----:B------:R-:W-:Y:S01]  /*10e0*/  UMOV UR12, 0xf ;  /* 0x0000000f000c7882 */ /* 0x000fe20000000000 */
[----:B-1----:R-:W-:-:S03]  /*10f0*/  I2FP.F32.U32 R3, UR69 ;  /* 0x0000004500037c45 */ /* 0x002fc60008201000 */
[----:B------:R-:W1:Y:S01]  /*1100*/  S2UR UR44, SR_CTAID.Z ;  /* 0x00000000002c79c3 */ /* 0x000e620000002700 */
[----:B------:R-:W1:Y:S01]  /*1110*/  LDCU UR39, c[0x0][0xf24] ;  /* 0x0001e480ff2777ac */ /* 0x000e620008000800 */
[----:B--2---:R-:W-:Y:S01]  /*1120*/  FMUL R3, R3, UR6 ;  /* 0x0000000603037c20 */ /* 0x004fe20008400000 */
[----:B------:R-:W2:Y:S01]  /*1130*/  LDCU UR30, c[0x0][0xf30] ;  /* 0x0001e600ff1e77ac */ /* 0x000ea20008000800 */
[----:B----4-:R-:W-:Y:S01]  /*1140*/  I2FP.F32.U32 R2, UR7 ;  /* 0x0000000700027c45 */ /* 0x010fe20008201000 */
[----:B------:R-:W-:-:S03]  /*1150*/  UISETP.NE.AND UP5, UPT, UR27, 0x2, UPT ;  /* 0x000000021b00788c */ /* 0x000fc6000bfa5270 */
[----:B------:R-:W4:Y:S01]  /*1160*/  F2I.U32.TRUNC.NTZ R3, R3 ;  /* 0x0000000300037305 */ /* 0x000f22000020f000 */
[----:B------:R-:W-:Y:S01]  /*1170*/  ULOP3.LUT UR29, UR69, 0x1, URZ, 0xc0, !UPT ;  /* 0x00000001451d7892 */ /* 0x000fe2000f8ec0ff */
[----:B---3--:R-:W-:Y:S01]  /*1180*/  FMUL R2, R2, UR8 ;  /* 0x0000000802027c20 */ /* 0x008fe20008400000 */
[----:B------:R-:W-:Y:S01]  /*1190*/  UMOV UR16, UR69 ;  /* 0x0000004500107c82 */ /* 0x000fe20008000000 */
[----:B------:R-:W-:Y:S02]  /*11a0*/  UISETP.GE.AND UP2, UPT, UR28, 0x1, UPT ;  /* 0x000000011c00788c */ /* 0x000fe4000bf46270 */
[----:B------:R-:W-:Y:S02]  /*11b0*/  USHF.R.U32.HI UR5, URZ, 0x1, UR10 ;  /* 0x00000001ff057899 */ /* 0x000fe4000801160a */
[----:B------:R-:W3:Y:S01]  /*11c0*/  F2I.U32.TRUNC.NTZ R2, R2 ;  /* 0x0000000200027305 */ /* 0x000ee2000020f000 */
[----:B------:R-:W-:Y:S02]  /*11d0*/  USHF.R.U32.HI UR4, URZ, 0x2, UR10 ;  /* 0x00000002ff047899 */ /* 0x000fe4000801160a */
[----:B------:R-:W-:-:S02]  /*11e0*/  ULOP3.LUT UR49, UR10, 0x3, URZ, 0xc0, !UPT ;  /* 0x000000030a317892 */ /* 0x000fc4000f8ec0ff */
[----:B------:R-:W-:Y:S02]  /*11f0*/  ULOP3.LUT UR67, UR5, 0x1, URZ, 0xc0, !UPT ;  /* 0x0000000105437892 */ /* 0x000fe4000f8ec0ff */
[----:B------:R-:W-:Y:S01]  /*1200*/  ULOP3.LUT UR45, UR10, 0xc, URZ, 0xc0, !UPT ;  /* 0x0000000c0a2d7892 */ /* 0x000fe2000f8ec0ff */
[----:B----4-:R-:W-:Y:S01]  /*1210*/  R2UR UR5, R3 ;  /* 0x00000000030572ca */ /* 0x010fe200000e0000 */
[----:B------:R-:W-:Y:S01]  /*1220*/  ULOP3.LUT UR66, UR4, 0x3, URZ, 0xc0, !UPT ;  /* 0x0000000304427892 */ /* 0x000fe2000f8ec0ff */
[----:B------:R-:W-:Y:S01]  /*1230*/  PRMT R3, RZ, 0x7610, R3 ;  /* 0x00007610ff037816 */ /* 0x000fe20000000003 */
[----:B------:R-:W-:Y:S02]  /*1240*/  UISETP.GT.U32.AND UP0, UPT, UR49, 0xffff, UPT ;  /* 0x0000ffff3100788c */ /* 0x000fe4000bf04070 */
[----:B------:R-:W-:Y:S01]  /*1250*/  ULOP3.LUT UR4, UR45, 0x1, UR10, 0xf8, !UPT ;  /* 0x000000012d047892 */ /* 0x000fe2000f8ef80a */
[----:B---3--:R-:W-:Y:S01]  /*1260*/  R2UR UR6, R2 ;  /* 0x00000000020672ca */ /* 0x008fe200000e0000 */
[----:B------:R-:W-:Y:S01]  /*1270*/  USEL UR49, UR49, 0xffff, !UP0 ;  /* 0x0000ffff31317887 */ /* 0x000fe2000c000000 */
[----:B------:R-:W-:Y:S01]  /*1280*/  PRMT R2, RZ, 0x7610, R2 ;  /* 0x00007610ff027816 */ /* 0x000fe20000000002 */
[----:B------:R-:W-:-:S02]  /*1290*/  UISETP.GT.U32.AND UP0, UPT, UR4, 0xffff, UPT ;  /* 0x0000ffff0400788c */ /* 0x000fc4000bf04070 */
[----:B------:R-:W-:Y:S02]  /*12a0*/  UISETP.GT.U32.AND UP1, UPT, UR45, 0xffff, UPT ;  /* 0x0000ffff2d00788c */ /* 0x000fe4000bf24070 */
[----:B------:R-:W-:Y:S02]  /*12b0*/  USEL UR48, UR4, 0xffff, !UP0 ;  /* 0x0000ffff04307887 */ /* 0x000fe4000c000000 */
[----:B------:R-:W-:Y:S02]  /*12c0*/  UIADD3 UR5, UPT, UPT, -UR5, URZ, URZ ;  /* 0x000000ff05057290 */ /* 0x000fe4000fffe1ff */
[----:B------:R-:W-:Y:S02]  /*12d0*/  USHF.L.U32 UR37, UR10, 0x7, URZ ;  /* 0x000000070a257899 */ /* 0x000fe400080006ff */
[----:B------:R-:W-:Y:S02]  /*12e0*/  UIADD3 UR4, UPT, UPT, -UR6, URZ, URZ ;  /* 0x000000ff06047290 */ /* 0x000fe4000fffe1ff */
[----:B------:R-:W-:-:S02]  /*12f0*/  UIMAD UR5, UR14, UR5, UR69 ;  /* 0x000000050e0572a4 */ /* 0x000fc4000f8e0245 */
[----:B------:R-:W-:Y:S02]  /*1300*/  UIMAD UR4, UR15, UR4, UR7 ;  /* 0x000000040f0472a4 */ /* 0x000fe4000f8e0207 */
[----:B------:R-:W-:Y:S02]  /*1310*/  USEL UR45, UR45, 0xffff, !UP1 ;  /* 0x0000ffff2d2d7887 */ /* 0x000fe4000c800000 */
[----:B------:R-:W-:Y:S01]  /*1320*/  USHF.L.U32 UR54, UR10, 0xa, URZ ;  /* 0x0000000a0a367899 */ /* 0x000fe200080006ff */
[----:B------:R-:W-:Y:S01]  /*1330*/  IMAD.U32 R87, RZ, RZ, UR5 ;  /* 0x00000005ff577e24 */ /* 0x000fe2000f8e00ff */
[----:B------:R-:W-:Y:S01]  /*1340*/  USHF.L.U32 UR51, UR10, 0xb, URZ ;  /* 0x0000000b0a337899 */ /* 0x000fe200080006ff */
[----:B------:R-:W-:Y:S01]  /*1350*/  IMAD.U32 R86, RZ, RZ, UR4 ;  /* 0x00000004ff567e24 */ /* 0x000fe2000f8e00ff */
[----:B------:R-:W-:Y:S02]  /*1360*/  USHF.L.U32 UR50, UR10, 0x5, URZ ;  /* 0x000000050a327899 */ /* 0x000fe400080006ff */
[----:B------:R-:W-:-:S02]  /*1370*/  USHF.L.U32 UR26, UR10, 0x4, URZ ;  /* 0x000000040a1a7899 */ /* 0x000fc400080006ff */
[----:B------:R-:W-:Y:S02]  /*1380*/  ULOP3.LUT UR37, UR37, 0x180, URZ, 0xc0, !UPT ;  /* 0x0000018025257892 */ /* 0x000fe4000f8ec0ff */
[----:B------:R-:W-:Y:S02]  /*1390*/  ULOP3.LUT UR49, UR49, 0xffff, URZ, 0xc0, !UPT ;  /* 0x0000ffff31317892 */ /* 0x000fe4000f8ec0ff */
[----:B------:R-:W-:Y:S02]  /*13a0*/  ULOP3.LUT UR45, UR45, 0xffff, URZ, 0xc0, !UPT ;  /* 0x0000ffff2d2d7892 */ /* 0x000fe4000f8ec0ff */
[----:B------:R-:W-:Y:S02]  /*13b0*/  ULOP3.LUT UR48, UR48, 0xffff, URZ, 0xc0, !UPT ;  /* 0x0000ffff30307892 */ /* 0x000fe4000f8ec0ff */
[----:B------:R-:W-:Y:S02]  /*13c0*/  ULOP3.LUT UR54, UR54, 0x3000, URZ, 0xc0, !UPT ;  /* 0x0000300036367892 */ /* 0x000fe4000f8ec0ff */
[----:B------:R-:W-:-:S02]  /*13d0*/  ULOP3.LUT UR51, UR51, 0x1000, URZ, 0xc0, !UPT ;  /* 0x0000100033337892 */ /* 0x000fc4000f8ec0ff */
[----:B------:R-:W-:Y:S02]  /*13e0*/  ULOP3.LUT UR50, UR50, 0x180, URZ, 0xc0, !UPT ;  /* 0x0000018032327892 */ /* 0x000fe4000f8ec0ff */
[----:B------:R-:W-:Y:S01]  /*13f0*/  ULOP3.LUT UR26, UR26, 0xc0, URZ, 0xc0, !UPT ;  /* 0x000000c01a1a7892 */ /* 0x000fe2000f8ec0ff */
[----:B------:R-:W-:Y:S01]  /*1400*/  UMOV UR11, UR7 ;  /* 0x00000007000b7c82 */ /* 0x000fe20008000000 */
[----:B------:R-:W-:Y:S02]  /*1410*/  USHF.R.U32.HI UR10, URZ, 0x1, UR37 ;  /* 0x00000001ff0a7899 */ /* 0x000fe40008011625 */
[----:B------:R-:W-:Y:S02]  /*1420*/  USHF.L.U32 UR49, UR9, UR49, URZ ;  /* 0x0000003109317299 */ /* 0x000fe400080006ff */
[----:B------:R-:W-:Y:S02]  /*1430*/  USHF.L.U32 UR45, UR12, UR45, URZ ;  /* 0x0000002d0c2d7299 */ /* 0x000fe400080006ff */
[----:B------:R-:W-:Y:S01]  /*1440*/  USHF.L.U32 UR48, UR13, UR48, URZ ;  /* 0x000000300d307299 */ /* 0x000fe200080006ff */
[----:B-12---:R-:W-:Y:S11]  /*1450*/  BRA.U UP4, `(.L_x_17) ;  /* 0x0000000104b47547 */ /* 0x006ff6000b800000 */
[----:B------:R-:W-:Y:S02]  /*1460*/  R2UR UR20, R86 ;  /* 0x00000000561472ca */ /* 0x000fe400000e0000 */
[----:B------:R-:W-:-:S11]  /*1470*/  R2UR UR21, R87 ;  /* 0x00000000571572ca */ /* 0x000fd600000e0000 */
[----:B------:R-:W-:Y:S02]  /*1480*/  UISETP.NE.AND UP0, UPT, UR20, URZ, UPT ;  /* 0x000000ff1400728c */ /* 0x000fe4000bf05270 */
[----:B------:R-:W-:Y:S02]  /*1490*/  ULOP3.LUT UR4, UR21, 0x2, URZ, 0x3c, !UPT ;  /* 0x0000000215047892 */ /* 0x000fe4000f8e3cff */
[----:B------:R-:W-:Y:S02]  /*14a0*/  UISETP.GT.U32.AND UP1, UPT, UR21, 0x1, UP0 ;  /* 0x000000011500788c */ /* 0x000fe40008724070 */
[----:B------:R-:W-:Y:S02]  /*14b0*/  UISETP.NE.AND UP2, UPT, UR20, 0x1, UPT ;  /* 0x000000011400788c */ /* 0x000fe4000bf45270 */
[----:B------:R-:W-:Y:S02]  /*14c0*/  UISETP.GT.U32.AND UP0, UPT, UR4, 0x1, UP0 ;  /* 0x000000010400788c */ /* 0x000fe40008704070 */
[----:B------:R-:W-:-:S02]  /*14d0*/  USEL UR7, URZ, 0x1, UP1 ;  /* 0x00000001ff077887 */ /* 0x000fc40008800000 */
[----:B------:R-:W-:Y:S02]  /*14e0*/  USEL UR8, URZ, 0x2, UP1 ;  /* 0x00000002ff087887 */ /* 0x000fe40008800000 */
[----:B------:R-:W-:Y:S02]  /*14f0*/  UISETP.GT.U32.AND UP1, UPT, UR21, 0x1, UP2 ;  /* 0x000000011500788c */ /* 0x000fe40009724070 */
[----:B------:R-:W-:Y:S02]  /*1500*/  USEL UR14, URZ, 0x4, UP0 ;  /* 0x00000004ff0e7887 */ /* 0x000fe40008000000 */
[----:B------:R-:W-:Y:S02]  /*1510*/  USEL UR18, URZ, 0x8, UP0 ;  /* 0x00000008ff127887 */ /* 0x000fe40008000000 */
[----:B------:R-:W-:Y:S02]  /*1520*/  UISETP.GT.U32.AND UP0, UPT, UR4, 0x1, UP2 ;  /* 0x000000010400788c */ /* 0x000fe40009704070 */
[----:B------:R-:W-:-:S02]  /*1530*/  USEL UR6, URZ, 0x10, UP1 ;  /* 0x00000010ff067887 */ /* 0x000fc40008800000 */
[----:B------:R-:W-:Y:S02]  /*1540*/  USEL UR13, URZ, 0x20, UP1 ;  /* 0x00000020ff0d7887 */ /* 0x000fe40008800000 */
[----:B------:R-:W-:Y:S02]  /*1550*/  UISETP.NE.AND UP1, UPT, UR20, 0x2, UPT ;  /* 0x000000021400788c */ /* 0x000fe4000bf25270 */
[----:B------:R-:W-:Y:S02]  /*1560*/  USEL UR17, URZ, 0x40, UP0 ;  /* 0x00000040ff117887 */ /* 0x000fe40008000000 */
[----:B------:R-:W-:Y:S02]  /*1570*/  USEL UR19, URZ, 0x80, UP0 ;  /* 0x00000080ff137887 */ /* 0x000fe40008000000 */
[----:B------:R-:W-:Y:S02]  /*1580*/  UISETP.GT.U32.AND UP0, UPT, UR21, 0x1, UP1 ;  /* 0x000000011500788c */ /* 0x000fe40008f04070 */
[----:B------:R-:W-:-:S02]  /*1590*/  UISETP.NE.AND UP2, UPT, UR20, 0x3, UPT ;  /* 0x000000031400788c */ /* 0x000fc4000bf45270 */
[----:B------:R-:W-:Y:S02]  /*15a0*/  USEL UR5, URZ, 0x100, UP0 ;  /* 0x00000100ff057887 */ /* 0x000fe40008000000 */
[----:B------:R-:W-:Y:S02]  /*15b0*/  USEL UR12, URZ, 0x200, UP0 ;  /* 0x00000200ff0c7887 */ /* 0x000fe40008000000 */
[----:B------:R-:W-:Y:S02]  /*15c0*/  UISETP.GT.U32.AND UP0, UPT, UR21, 0x1, UP2 ;  /* 0x000000011500788c */ /* 0x000fe40009704070 */
[----:B------:R-:W-:Y:S02]  /*15d0*/  UIADD3 UR5, UPT, UPT, UR5, UR6, UR7 ;  /* 0x0000000605057290 */ /* 0x000fe4000fffe007 */
[----:B------:R-:W-:Y:S02]  /*15e0*/  USEL UR9, URZ, 0x1000, UP0 ;  /* 0x00001000ff097887 */ /* 0x000fe40008000000 */
[----:B------:R-:W-:-:S02]  /*15f0*/  USEL UR15, URZ, 0x2000, UP0 ;  /* 0x00002000ff0f7887 */ /* 0x000fc40008000000 */
[----:B------:R-:W-:Y:S02]  /*1600*/  UIADD3 UR5, UPT, UPT, UR8, UR9, UR5 ;  /* 0x0000000908057290 */ /* 0x000fe4000fffe005 */
[----:B------:R-:W-:Y:S02]  /*1610*/  UISETP.GT.U32.AND UP1, UPT, UR4, 0x1, UP1 ;  /* 0x000000010400788c */ /* 0x000fe40008f24070 */
[----:B------:R-:W-:Y:S02]  /*1620*/  UIADD3 UR5, UPT, UPT, UR12, UR13, UR5 ;  /* 0x0000000d0c057290 */ /* 0x000fe4000fffe005 */
[----:B------:R-:W-:Y:S02]  /*1630*/  UISETP.GT.U32.AND UP0, UPT, UR4, 0x1, UP2 ;  /* 0x000000010400788c */ /* 0x000fe40009704070 */
[----:B------:R-:W-:Y:S02]  /*1640*/  USEL UR4, URZ, 0x400, UP1 ;  /* 0x00000400ff047887 */ /* 0x000fe40008800000 */
[----:B------:R-:W-:-:S02]  /*1650*/  UIADD3 UR5, UPT, UPT, UR14, UR15, UR5 ;  /* 0x0000000f0e057290 */ /* 0x000fc4000fffe005 */
[----:B------:R-:W-:Y:S02]  /*1660*/  USEL UR6, URZ, 0x4000, UP0 ;  /* 0x00004000ff067887 */ /* 0x000fe40008000000 */
[----:B------:R-:W-:Y:S02]  /*1670*/  UIADD3 UR5, UPT, UPT, UR4, UR17, UR5 ;  /* 0x0000001104057290 */ /* 0x000fe4000fffe005 */
[----:B------:R-:W-:Y:S02]  /*1680*/  USEL UR7, URZ, 0x800, UP1 ;  /* 0x00000800ff077887 */ /* 0x000fe40008800000 */
[----:B------:R-:W-:Y:S02]  /*1690*/  ULOP3.LUT UR4, UR21, 0xfffffffe, URZ, 0xc0, !UPT ;  /* 0xfffffffe15047892 */ /* 0x000fe4000f8ec0ff */
[----:B------:R-:W-:Y:S02]  /*16a0*/  UIADD3 UR5, UPT, UPT, UR18, UR6, UR5 ;  /* 0x0000000612057290 */ /* 0x000fe4000fffe005 */
[----:B------:R-:W-:-:S02]  /*16b0*/  ULEA UR4, UR20, UR4, 0x2 ;  /* 0x0000000414047291 */ /* 0x000fc4000f8e10ff */
[----:B------:R-:W-:Y:S02]  /*16c0*/  USEL UR6, URZ, 0x8000, UP0 ;  /* 0x00008000ff067887 */ /* 0x000fe40008000000 */
[----:B------:R-:W-:-:S03]  /*16d0*/  UIADD3 UR5, UPT, UPT, UR7, UR19, UR5 ;  /* 0x0000001307057290 */ /* 0x000fc6000fffe005 */
[----:B------:R-:W-:Y:S01]  /*16e0*/  UMOV UR7, 0x3 ;  /* 0x0000000300077882 */ /* 0x000fe20000000000 */
[----:B------:R-:W-:Y:S02]  /*16f0*/  UIADD3 UR5, UPT, UPT, UR5, UR6, URZ ;  /* 0x0000000605057290 */ /* 0x000fe4000fffe0ff */
[----:B------:R-:W-:-:S04]  /*1700*/  USHF.L.U32 UR4, UR7, UR4, URZ ;  /* 0x0000000407047299 */ /* 0x000fc800080006ff */
[----:B------:R-:W-:Y:S02]  /*1710*/  IMAD.U32 R3, RZ, RZ, UR5 ;  /* 0x00000005ff037e24 */ /* 0x000fe4000f8e00ff */
[----:B------:R-:W-:-:S07]  /*1720*/  IMAD.U32 R2, RZ, RZ, UR4 ;  /* 0x00000004ff027e24 */ /* 0x000fce000f8e00ff */
.L_x_17:
[----:B------:R-:W-:-:S09]  /*1730*/  UISETP.GE.AND UP0, UPT, UR28, 0x1, UPT ;  /* 0x000000011c00788c */ /* 0x000fd2000bf06270 */
[----:B------:R-:W-:Y:S05]  /*1740*/  BRA.U !UP0, `(.L_x_18) ;  /* 0x0000000108d47547 */ /* 0x000fea000b800000 */
[----:B------:R-:W1:Y:S01]  /*1750*/  LDCU.128 UR12, c[0x0][0xf10] ;  /* 0x0001e200ff0c77ac */ /* 0x000e620008000c00 */
[----:B------:R-:W2:Y:S01]  /*1760*/  LDCU UR6, c[0x0][0x370] ;  /* 0x00006e00ff0677ac */ /* 0x000ea20008000800 */
[----:B------:R-:W3:Y:S01]  /*1770*/  LDCU UR5, c[0x0][0x374] ;  /* 0x00006e80ff0577ac */ /* 0x000ee20008000800 */
[----:B------:R-:W4:Y:S01]  /*1780*/  LDCU UR17, c[0x0][0xf0c] ;  /* 0x0001e180ff1177ac */ /* 0x000f220008000800 */
[----:B------:R-:W4:Y:S01]  /*1790*/  LDCU UR7, c[0x0][0xf20] ;  /* 0x0001e400ff0777ac */ /* 0x000f220008000800 */
[----:B------:R-:W4:Y:S01]  /*17a0*/  LDCU.64 UR8, c[0x0][0xf28] ;  /* 0x0001e500ff0877ac */ /* 0x000f220008000a00 */
[----:B-1----:R-:W-:Y:S02]  /*17b0*/  UISETP.NE.AND UP0, UPT, UR14, 0x1, UPT ;  /* 0x000000010e00788c */ /* 0x002fe4000bf05270 */
[----:B---3--:R-:W-:Y:S02]  /*17c0*/  UIMAD.WIDE.U32 UR18, UR5, UR15, URZ ;  /* 0x0000000f051272a5 */ /* 0x008fe4000f8e00ff */
[----:B--2---:R-:W-:-:S02]  /*17d0*/  UIMAD.WIDE.U32 UR22, UR6, UR12, URZ ;  /* 0x0000000c061672a5 */ /* 0x004fc4000f8e00ff */
[----:B----4-:R-:W-:Y:S02]  /*17e0*/  UISETP.NE.AND UP1, UPT, UR17, 0x1, UPT ;  /* 0x000000011100788c */ /* 0x010fe4000bf25270 */
[----:B------:R-:W-:Y:S01]  /*17f0*/  UISETP.NE.AND UP2, UPT, UR28, 0x1, UPT ;  /* 0x000000011c00788c */ /* 0x000fe2000bf45270 */
[----:B------:R-:W-:Y:S02]  /*1800*/  UMOV UR18, UR19 ;  /* 0x0000001300127c82 */ /* 0x000fe40008000000 */
[----:B------:R-:W-:Y:S01]  /*1810*/  UMOV UR22, UR23 ;  /* 0x0000001700167c82 */ /* 0x000fe20008000000 */
[----:B------:R-:W-:Y:S02]  /*1820*/  @UP0 USHF.R.U32.HI UR5, URZ, UR7, UR18 ;  /* 0x00000007ff050299 */ /* 0x000fe40008011612 */
[----:B------:R-:W-:Y:S02]  /*1830*/  UIMAD.WIDE.U32 UR24, UR11, UR15, URZ ;  /* 0x0000000f0b1872a5 */ /* 0x000fe4000f8e00ff */
[----:B------:R-:W-:-:S02]  /*1840*/  UIMAD.WIDE.U32 UR18, UR5, UR8, URZ ;  /* 0x00000008051272a5 */ /* 0x000fc4000f8e00ff */
[----:B------:R-:W-:Y:S02]  /*1850*/  @UP1 USHF.R.U32.HI UR6, URZ, UR13, UR22 ;  /* 0x0000000dff061299 */ /* 0x000fe40008011616 */
[----:B------:R-:W-:Y:S02]  /*1860*/  UIMAD.WIDE.U32 UR20, UR16, UR12, URZ ;  /* 0x0000000c101472a5 */ /* 0x000fe4000f8e00ff */
[----:B------:R-:W-:Y:S01]  /*1870*/  UIMAD.WIDE.U32 UR22, UR6, UR8, URZ ;  /* 0x00000008061672a5 */ /* 0x000fe2000f8e00ff */
[----:B------:R-:W-:Y:S01]  /*1880*/  UMOV UR4, UR25 ;  /* 0x0000001900047c82 */ /* 0x000fe20008000000 */
[----:B------:R-:W-:Y:S01]  /*1890*/  UMOV UR18, UR19 ;  /* 0x0000001300127c82 */ /* 0x000fe20008000000 */
[----:B------:R-:W-:Y:S02]  /*18a0*/  USHF.R.U32.HI UR4, URZ, UR7, UR4 ;  /* 0x00000007ff047299 */ /* 0x000fe40008011604 */
[----:B------:R-:W-:Y:S01]  /*18b0*/  @UP2 USHF.R.U32.HI UR5, URZ, UR9, UR18 ;  /* 0x00000009ff052299 */ /* 0x000fe20008011612 */
[----:B------:R-:W-:Y:S01]  /*18c0*/  UMOV UR20, UR21 ;  /* 0x0000001500147c82 */ /* 0x000fe20008000000 */
[----:B------:R-:W-:Y:S01]  /*18d0*/  UMOV UR22, UR23 ;  /* 0x0000001700167c82 */ /* 0x000fe20008000000 */
[----:B------:R-:W-:-:S02]  /*18e0*/  USHF.R.U32.HI UR13, URZ, UR13, UR20 ;  /* 0x0000000dff0d7299 */ /* 0x000fc40008011614 */
[----:B------:R-:W-:Y:S02]  /*18f0*/  USEL UR4, UR11, UR4, !UP0 ;  /* 0x000000040b047287 */ /* 0x000fe4000c000000 */
[----:B------:R-:W-:Y:S02]  /*1900*/  @UP2 USHF.R.U32.HI UR6, URZ, UR9, UR22 ;  /* 0x00000009ff062299 */ /* 0x000fe40008011616 */
[----:B------:R-:W-:Y:S02]  /*1910*/  UIMAD UR7, UR5, UR28, URZ ;  /* 0x0000001c050772a4 */ /* 0x000fe4000f8e02ff */
[----:B------:R-:W-:Y:S02]  /*1920*/  USEL UR5, UR16, UR13, !UP1 ;  /* 0x0000000d10057287 */ /* 0x000fe4000c800000 */
[----:B------:R-:W-:Y:S02]  /*1930*/  UIMAD UR15, UR6, UR28, URZ ;  /* 0x0000001c060f72a4 */ /* 0x000fe4000f8e02ff */
[----:B------:R-:W-:-:S02]  /*1940*/  UISETP.GE.AND UP0, UPT, UR4, UR7, UPT ;  /* 0x000000070400728c */ /* 0x000fc4000bf06270 */
[----:B------:R-:W-:Y:S02]  /*1950*/  UIMAD.WIDE.U32 UR12, UR4, UR8, URZ ;  /* 0x00000008040c72a5 */ /* 0x000fe4000f8e00ff */
[----:B------:R-:W-:Y:S02]  /*1960*/  UISETP.GE.OR UP0, UPT, UR5, UR15, UP0 ;  /* 0x0000000f0500728c */ /* 0x000fe40008706670 */
[----:B------:R-:W-:Y:S02]  /*1970*/  UIMAD.WIDE.U32 UR18, UR5, UR8, URZ ;  /* 0x00000008051272a5 */ /* 0x000fe4000f8e00ff */
[----:B------:R-:W-:Y:S01]  /*1980*/  UIADD3 UR12, UPT, UPT, -UR4, URZ, URZ ;  /* 0x000000ff040c7290 */ /* 0x000fe2000fffe1ff */
[----:B------:R-:W-:Y:S01]  /*1990*/  UMOV UR8, UR13 ;  /* 0x0000000d00087c82 */ /* 0x000fe20008000000 */
[----:B------:R-:W-:Y:S02]  /*19a0*/  UIADD3 UR13, UPT, UPT, -UR5, URZ, URZ ;  /* 0x000000ff050d7290 */ /* 0x000fe4000fffe1ff */
[----:B------:R-:W-:-:S03]  /*19b0*/  USHF.R.U32.HI UR8, URZ, UR9, UR8 ;  /* 0x00000009ff087299 */ /* 0x000fc60008011608 */
[----:B------:R-:W-:Y:S01]  /*19c0*/  @!UP0 UMOV UR7, UR19 ;  /* 0x0000001300078c82 */ /* 0x000fe20008000000 */
[----:B------:R-:W-:Y:S02]  /*19d0*/  UIMAD UR11, UR14, UR12, UR11 ;  /* 0x0000000c0e0b72a4 */ /* 0x000fe4000f8e020b */
[----:B------:R-:W-:Y:S02]  /*19e0*/  USEL UR8, UR4, UR8, !UP2 ;  /* 0x0000000804087287 */ /* 0x000fe4000d000000 */
[----:B------:R-:W-:Y:S02]  /*19f0*/  @!UP0 USHF.R.U32.HI UR7, URZ, UR9, UR7 ;  /* 0x00000009ff078299 */ /* 0x000fe40008011607 */
[----:B------:R-:W-:Y:S02]  /*1a00*/  UIADD3 UR9, UPT, UPT, -UR8, URZ, URZ ;  /* 0x000000ff08097290 */ /* 0x000fe4000fffe1ff */
[----:B------:R-:W-:Y:S02]  /*1a10*/  @!UP0 USEL UR7, UR5, UR7, !UP2 ;  /* 0x0000000705078287 */ /* 0x000fe4000d000000 */
[----:B------:R-:W-:-:S02]  /*1a20*/  UIMAD UR9, UR28, UR9, UR4 ;  /* 0x000000091c0972a4 */ /* 0x000fc4000f8e0204 */
[----:B------:R-:W-:Y:S02]  /*1a30*/  @!UP0 UIADD3 UR8, UPT, UPT, UR8, -UR7, URZ ;  /* 0x8000000708088290 */ /* 0x000fe4000fffe0ff */
[----:B------:R-:W-:Y:S02]  /*1a40*/  @!UP0 UIMAD UR6, UR9, UR6, UR7 ;  /* 0x00000006090682a4 */ /* 0x000fe4000f8e0207 */
[----:B------:R-:W-:Y:S02]  /*1a50*/  @!UP0 UIMAD UR4, UR8, UR28, UR5 ;  /* 0x0000001c080482a4 */ /* 0x000fe4000f8e0205 */
[----:B------:R-:W-:Y:S02]  /*1a60*/  UIMAD UR16, UR17, UR13, UR16 ;  /* 0x0000000d111072a4 */ /* 0x000fe4000f8e0210 */
[----:B------:R-:W-:Y:S01]  /*1a70*/  UIMAD UR11, UR4, UR14, UR11 ;  /* 0x0000000e040b72a4 */ /* 0x000fe2000f8e020b */
[----:B------:R-:W-:Y:S02]  /*1a80*/  @!UP0 UMOV UR5, UR6 ;  /* 0x0000000600058c82 */ /* 0x000fe40008000000 */
[----:B------:R-:W-:-:S12]  /*1a90*/  UIMAD UR16, UR5, UR17, UR16 ;  /* 0x00000011051072a4 */ /* 0x000fd8000f8e0210 */
.L_x_18:
[----:B------:R-:W-:-:S09]  /*1aa0*/  UISETP.NE.AND UP0, UPT, UR30, 0x1, UPT ;  /* 0x000000011e00788c */ /* 0x000fd2000bf05270 */
[----:B------:R-:W-:Y:S05]  /*1ab0*/  BRA.U UP0, `(.L_x_19) ;  /* 0x0000000100447547 */ /* 0x000fea000b800000 */
[----:B------:R-:W1:Y:S01]  /*1ac0*/  LDCU.128 UR12, c[0x0][0xf10] ;  /* 0x0001e200ff0c77ac */ /* 0x000e620008000c00 */
[----:B------:R-:W2:Y:S01]  /*1ad0*/  LDCU UR8, c[0x0][0xf0c] ;  /* 0x0001e180ff0877ac */ /* 0x000ea20008000800 */
[----:B------:R-:W3:Y:S01]  /*1ae0*/  LDCU UR9, c[0x0][0xf20] ;  /* 0x0001e400ff0977ac */ /* 0x000ee20008000800 */
[----:B-1----:R-:W-:Y:S02]  /*1af0*/  UIMAD.WIDE.U32 UR6, UR16, UR12, URZ ;  /* 0x0000000c100672a5 */ /* 0x002fe4000f8e00ff */
[----:B------:R-:W-:Y:S02]  /*1b00*/  UIMAD.WIDE.U32 UR4, UR11, UR15, URZ ;  /* 0x0000000f0b0472a5 */ /* 0x000fe4000f8e00ff */
[----:B--2---:R-:W-:Y:S02]  /*1b10*/  UISETP.NE.AND UP1, UPT, UR8, 0x1, UPT ;  /* 0x000000010800788c */ /* 0x004fe4000bf25270 */
[----:B------:R-:W-:Y:S01]  /*1b20*/  UISETP.NE.AND UP0, UPT, UR14, 0x1, UPT ;  /* 0x000000010e00788c */ /* 0x000fe2000bf05270 */
[----:B------:R-:W-:-:S02]  /*1b30*/  UMOV UR6, UR7 ;  /* 0x0000000700067c82 */ /* 0x000fc40008000000 */
[----:B------:R-:W-:Y:S01]  /*1b40*/  UMOV UR4, UR5 ;  /* 0x0000000500047c82 */ /* 0x000fe20008000000 */
[----:B------:R-:W-:Y:S02]  /*1b50*/  USHF.R.U32.HI UR13, URZ, UR13, UR6 ;  /* 0x0000000dff0d7299 */ /* 0x000fe40008011606 */
[----:B---3--:R-:W-:Y:S02]  /*1b60*/  USHF.R.U32.HI UR4, URZ, UR9, UR4 ;  /* 0x00000009ff047299 */ /* 0x008fe40008011604 */
[----:B------:R-:W-:Y:S02]  /*1b70*/  USEL UR5, UR16, UR13, !UP1 ;  /* 0x0000000d10057287 */ /* 0x000fe4000c800000 */
[----:B------:R-:W-:-:S04]  /*1b80*/  USEL UR4, UR11, UR4, !UP0 ;  /* 0x000000040b047287 */ /* 0x000fc8000c000000 */
[----:B------:R-:W-:Y:S02]  /*1b90*/  UIADD3 UR6, UPT, UPT, UR5, -UR4, URZ ;  /* 0x8000000405067290 */ /* 0x000fe4000fffe0ff */
[----:B------:R-:W-:Y:S02]  /*1ba0*/  UIADD3 UR4, UPT, UPT, -UR5, UR4, URZ ;  /* 0x0000000405047290 */ /* 0x000fe4000fffe1ff */
[----:B------:R-:W-:Y:S02]  /*1bb0*/  UIMAD UR11, UR6, UR14, UR11 ;  /* 0x0000000e060b72a4 */ /* 0x000fe4000f8e020b */
[----:B------:R-:W-:-:S12]  /*1bc0*/  UIMAD UR16, UR4, UR8, UR16 ;  /* 0x00000008041072a4 */ /* 0x000fd8000f8e0210 */
.L_x_19:
[----:B------:R-:W-:Y:S05]  /*1bd0*/  BRA.U !UP6, `(.L_x_20) ;  /* 0x000000010e0c7547 */ /* 0x000fea000b800000 */
[----:B------:R-:W-:Y:S01]  /*1be0*/  UCGABAR_WAIT ;  /* 0x0000000000007dc7 */ /* 0x000fe20008000000 */
[----:B------:R-:W-:Y:S01]  /*1bf0*/  CCTL.IVALL ;  /* 0x00000000ff00798f */ /* 0x000fe20002000000 */
[----:B------:R-:W-:Y:S05]  /*1c00*/  BRA `(.L_x_21) ;  /* 0x0000000000047947 */ /* 0x000fea0003800000 */
.L_x_20:
[----:B------:R-:W-:Y:S06]  /*1c10*/  BAR.SYNC.DEFER_BLOCKING 0x0 ;  /* 0x0000000000007b1d */ /* 0x000fec0000010000 */
.L_x_21:
[----:B------:R-:W-:Y:S05]  /*1c20*/  BRA.U UP5, `(.L_x_22) ;  /* 0x0000001905147547 */ /* 0x000fea000b800000 */
[----:B------:R-:W1:Y:S01]  /*1c30*/  LDCU UR6, c[0x0][0x38c] ;  /* 0x00007180ff0677ac */ /* 0x000e620008000800 */
[----:B------:R-:W2:Y:S01]  /*1c40*/  S2UR UR8, SR_CgaCtaId ;  /* 0x00000000000879c3 */ /* 0x000ea20000008800 */
[----:B------:R-:W-:Y:S01]  /*1c50*/  PLOP3.LUT P2, PT, PT, PT, UP3, 0x80, 0x8 ;  /* 0x000000000008781c */ /* 0x000fe20003f4f038 */
[----:B------:R-:W-:Y:S01]  /*1c60*/  IMAD.MOV.U32 R12, RZ, RZ, 0x1 ;  /* 0x00000001ff0c7424 */ /* 0x000fe200078e00ff */
[----:B------:R-:W-:Y:S01]  /*1c70*/  UMOV UR7, 0x400 ;  /* 0x0000040000077882 */ /* 0x000fe20000000000 */
[----:B------:R-:W-:Y:S01]  /*1c80*/  UISETP.NE.AND UP1, UPT, UR27, URZ, UPT ;  /* 0x000000ff1b00728c */ /* 0x000fe2000bf25270 */
[----:B------:R-:W-:Y:S02]  /*1c90*/  ISETP.NE.AND P3, PT, R0, RZ, P4 ;  /* 0x000000ff0000720c */ /* 0x000fe40002765270 */
[----:B------:R-:W-:Y:S02]  /*1ca0*/  CS2R R10, SRZ ;  /* 0x00000000000a7805 */ /* 0x000fe4000001ff00 */
[----:B------:R-:W-:Y:S01]  /*1cb0*/  PLOP3.LUT P2, PT, P2, PT, PT, 0x8, 0x80 ;  /* 0x000000000080781c */ /* 0x000fe2000174e170 */
[----:B------:R-:W-:Y:S01]  /*1cc0*/  IMAD.MOV.U32 R9, RZ, RZ, RZ ;  /* 0x000000ffff097224 */ /* 0x000fe200078e00ff */
[----:B------:R-:W3:Y:S01]  /*1cd0*/  LDCU UR61, c[0x0][0x370] ;  /* 0x00006e00ff3d77ac */ /* 0x000ee20008000800 */
[----:B------:R-:W-:Y:S01]  /*1ce0*/  IMAD.MOV.U32 R8, RZ, RZ, 0x1 ;  /* 0x00000001ff087424 */ /* 0x000fe200078e00ff */
[----:B------:R-:W4:Y:S01]  /*1cf0*/  LDCU.64 UR46, c[0x0][0x348] ;  /* 0x00006900ff2e77ac */ /* 0x000f220008000a00 */
[----:B-1----:R-:W-:-:S02]  /*1d00*/  UIADD3 UR5, UPT, UPT, UR6, 0x7f, URZ ;  /* 0x0000007f06057890 */ /* 0x002fc4000fffe0ff */
[----:B------:R-:W-:Y:S02]  /*1d10*/  ULEA UR67, UR29, UR67, 0x1 ;  /* 0x000000431d437291 */ /* 0x000fe4000f8e08ff */
[----:B------:R-:W-:Y:S02]  /*1d20*/  USHF.R.S32.HI UR4, URZ, 0x1f, UR5 ;  /* 0x0000001fff047899 */ /* 0x000fe40008011405 */
[----:B------:R-:W-:Y:S02]  /*1d30*/  ULEA UR66, UR29, UR66, 0x2 ;  /* 0x000000421d427291 */ /* 0x000fe4000f8e10ff */
[----:B------:R-:W-:Y:S02]  /*1d40*/  ULEA.HI UR4, UR4, UR5, URZ, 0x7 ;  /* 0x0000000504047291 */ /* 0x000fe4000f8f38ff */
[----:B--2---:R-:W-:Y:S02]  /*1d50*/  ULEA UR7, UR8, UR7, 0x18 ;  /* 0x0000000708077291 */ /* 0x004fe4000f8ec0ff */
[----:B------:R-:W-:-:S02]  /*1d60*/  USHF.R.S32.HI UR63, URZ, 0x7, UR4 ;  /* 0x00000007ff3f7899 */ /* 0x000fc40008011404 */
[----:B------:R-:W-:Y:S02]  /*1d70*/  UIADD3 UR4, UPT, UPT, UR6, -0x1, URZ ;  /* 0xffffffff06047890 */ /* 0x000fe4000fffe0ff */
[----:B------:R-:W-:Y:S02]  /*1d80*/  UISETP.LT.U32.AND UP0, UPT, UR63, 0x7, UPT ;  /* 0x000000073f00788c */ /* 0x000fe4000bf01070 */
[----:B------:R-:W-:Y:S02]  /*1d90*/  UISETP.GE.U32.AND UP2, UPT, UR4, -0xff, UPT ;  /* 0xffffff010400788c */ /* 0x000fe4000bf46070 */
[----:B------:R-:W-:Y:S02]  /*1da0*/  USEL UR62, UR63, 0x7, UP0 ;  /* 0x000000073f3e7887 */ /* 0x000fe40008000000 */
[----:B------:R-:W-:Y:S02]  /*1db0*/  UIADD3 UR68, UPT, UPT, UR6, 0xfe, URZ ;  /* 0x000000fe06447890 */ /* 0x000fe4000fffe0ff */
[----:B------:R-:W-:Y:S01]  /*1dc0*/  UIADD3 UR4, UPT, UPT, UR62, -0x1, URZ ;  /* 0xffffffff3e047890 */ /* 0x000fe2000fffe0ff */
[----:B------:R-:W1:Y:S04]  /*1dd0*/  LDCU UR60, c[0x0][0x374] ;  /* 0x00006e80ff3c77ac */ /* 0x000e680008000800 */
[----:B------:R-:W-:-:S02]  /*1de0*/  @UP2 UIADD3 UR4, UPT, UPT, UR62, URZ, URZ ;  /* 0x000000ff3e042290 */ /* 0x000fc4000fffe0ff */
[----:B------:R-:W-:Y:S02]  /*1df0*/  USEL UR38, UR52, 0x2, UP1 ;  /* 0x0000000234267887 */ /* 0x000fe40008800000 */
[----:B------:R-:W-:Y:S02]  /*1e00*/  UIADD3 UR57, UPT, UPT, UR7, 0x8400, UR54 ;  /* 0x0000840007397890 */ /* 0x000fe4000fffe036 */
[----:B------:R-:W-:Y:S02]  /*1e10*/  UIADD3 UR56, UPT, UPT, UR7, 0x24400, UR51 ;  /* 0x0002440007387890 */ /* 0x000fe4000fffe033 */
[----:B------:R-:W-:Y:S02]  /*1e20*/  UIADD3 UR65, UPT, UPT, UR63, -UR62, URZ ;  /* 0x8000003e3f417290 */ /* 0x000fe4000fffe0ff */
[----:B------:R-:W-:Y:S02]  /*1e30*/  UIADD3 UR55, UPT, UPT, UR4, 0x1, URZ ;  /* 0x0000000104377890 */ /* 0x000fe4000fffe0ff */
[----:B------:R-:W-:Y:S01]  /*1e40*/  UIADD3 UR64, UPT, UPT, -UR4, URZ, URZ ;  /* 0x000000ff04407290 */ /* 0x000fe2000fffe1ff */
[----:B---34-:R-:W-:-:S11]  /*1e50*/  UMOV UR14, URZ ;  /* 0x000000ff000e7c82 */ /* 0x018fd60008000000 */
.L_x_46:
[----:B------:R-:W2:Y:S02]  /*1e60*/  S2UR UR4, SR_CgaCtaId ;  /* 0x00000000000479c3 */ /* 0x000ea40000008800 */
[----:B--2---:R-:W-:-:S09]  /*1e70*/  UISETP.NE.AND UP0, UPT, UR4, URZ, UPT ;  /* 0x000000ff0400728c */ /* 0x004fd2000bf05270 */
[----:B-1-3--:R-:W-:Y:S05]  /*1e80*/  BRA.U UP0, `(.L_x_23) ;  /* 0x0000000100287547 */ /* 0x00afea000b800000 */
[----:B------:R-:W-:Y:S02]  /*1e90*/  LEA R0, R9, UR7, 0x3 ;  /* 0x0000000709007c11 */ /* 0x000fe4000f8e18ff */
[----:B------:R-:W-:-:S04]  /*1ea0*/  SHF.L.U32 R3, R8, 0x1f, RZ ;  /* 0x0000001f08037819 */ /* 0x000fc800000006ff */
[----:B------:R-:W2:Y:S02]  /*1eb0*/  SYNCS.PHASECHK.TRANS64.TRYWAIT P0, [R0+URZ+0x110], R3 ;  /* 0x00011003000075a7 */ /* 0x000ea400080011ff */
[----:B--2---:R-:W-:Y:S05]  /*1ec0*/  @!P0 BRA `(.L_x_24) ;  /* 0x0000008400848947 */ /* 0x004fea0003800000 */
.L_x_154:
[----:B------:R3:W-:Y:S01]  /*1ed0*/  SYNCS.ARRIVE.TRANS64.A1T0 RZ, [R0+URZ+0x100], RZ ;  /* 0x000100ff00ff79a7 */ /* 0x0007e200081000ff */
[----:B------:R-:W-:-:S05]  /*1ee0*/  VIADD R9, R9, 0x1 ;  /* 0x0000000109097836 */ /* 0x000fca0000000000 */
[----:B------:R-:W-:-:S04]  /*1ef0*/  ISETP.NE.AND P0, PT, R9, 0x2, PT ;  /* 0x000000020900780c */ /* 0x000fc80003f05270 */
[----:B--2---:R-:W-:Y:S02]  /*1f00*/  SEL R3, RZ, 0x1, P0 ;  /* 0x00000001ff037807 */ /* 0x004fe40000000000 */
[----:B------:R-:W-:Y:S02]  /*1f10*/  SEL R9, R9, RZ, P0 ;  /* 0x000000ff09097207 */ /* 0x000fe40000000000 */
[----:B------:R-:W-:Y:S02]  /*1f20*/  LOP3.LUT R8, R8, R3, RZ, 0x3c, !PT ;  /* 0x0000000308087212 */ /* 0x000fe400078e3cff */
.L_x_23:
[----:B------:R-:W-:Y:S01]  /*1f30*/  ULEA UR4, UR14, UR7, 0x3 ;  /* 0x000000070e047291 */ /* 0x000fe2000f8e18ff */
[----:B---3--:R-:W-:Y:S01]  /*1f40*/  SHF.L.U32 R0, R12, 0x1f, RZ ;  /* 0x0000001f0c007819 */ /* 0x008fe200000006ff */
[----:B------:R-:W-:Y:S02]  /*1f50*/  UISETP.GE.U32.AND UP0, UPT, UR68, 0xff, UPT ;  /* 0x000000ff4400788c */ /* 0x000fe4000bf06070 */
[----:B------:R-:W-:Y:S01]  /*1f60*/  ULEA UR35, UR11, UR67, 0x2 ;  /* 0x000000430b237291 */ /* 0x000fe2000f8e10ff */
[----:B------:R-:W-:-:S03]  /*1f70*/  UMOV UR20, URZ ;  /* 0x000000ff00147c82 */ /* 0x000fc60008000000 */
[----:B------:R-:W-:Y:S01]  /*1f80*/  USHF.L.U32 UR35, UR35, 0x5, URZ ;  /* 0x0000000523237899 */ /* 0x000fe200080006ff */
[----:B------:R2:W3:Y:S01]  /*1f90*/  SYNCS.PHASECHK.TRANS64.TRYWAIT P1, [UR4+0x38], R0 ;  /* 0x00003800ff0075a7 */ /* 0x0004e20008021104 */
[----:B------:R-:W-:-:S04]  /*1fa0*/  ULEA.HI UR4, UR16, UR16, URZ, 0x1 ;  /* 0x0000001010047291 */ /* 0x000fc8000f8f08ff */
[----:B------:R-:W-:Y:S02]  /*1fb0*/  USHF.L.U32 UR5, UR4, 0x7, URZ ;  /* 0x0000000704057899 */ /* 0x000fe400080006ff */
[----:B------:R-:W-:Y:S02]  /*1fc0*/  ULOP3.LUT UR27, UR4, 0xfffffffe, URZ, 0xc0, !UPT ;  /* 0xfffffffe041b7892 */ /* 0x000fe4000f8ec0ff */
[----:B------:R-:W-:Y:S02]  /*1fd0*/  ULOP3.LUT UR5, UR5, 0xffffff00, URZ, 0xc0, !UPT ;  /* 0xffffff0005057892 */ /* 0x000fe4000f8ec0ff */
[----:B------:R-:W-:Y:S02]  /*1fe0*/  ULOP3.LUT UR27, UR27, 0x1, UR69, 0xf8, !UPT ;  /* 0x000000011b1b7892 */ /* 0x000fe4000f8ef845 */
[----:B------:R-:W-:Y:S01]  /*1ff0*/  ULEA UR43, UR66, UR5, 0x5 ;  /* 0x00000005422b7291 */ /* 0x000fe2000f8e28ff */
[----:B------:R-:W-:Y:S11]  /*2000*/  BRA.U !UP0, `(.L_x_25) ;  /* 0x0000000508287547 */ /* 0x000ff6000b800000 */
[----:B------:R-:W-:Y:S01]  /*2010*/  UMOV UR15, UR64 ;  /* 0x00000040000f7c82 */ /* 0x000fe20008000000 */
[----:B------:R-:W-:Y:S01]  /*2020*/  UMOV UR4, UR14 ;  /* 0x0000000e00047c82 */ /* 0x000fe20008000000 */
[----:B------:R-:W-:Y:S01]  /*2030*/  UMOV UR28, 0xffffffff ;  /* 0xffffffff001c7882 */ /* 0x000fe20000000000 */
[----:B------:R-:W-:-:S05]  /*2040*/  UMOV UR42, URZ ;  /* 0x000000ff002a7c82 */ /* 0x000fca0008000000 */
.L_x_33:
[----:B------:R-:W-:Y:S01]  /*2050*/  ULEA UR5, UR4, UR7, 0x3 ;  /* 0x0000000704057291 */ /* 0x000fe2000f8e18ff */
[----:B---3--:R-:W-:Y:S01]  /*2060*/  @P4 MOV R2, 0xc800 ;  /* 0x0000c80000024802 */ /* 0x008fe20000000f00 */
[----:B-123--:R-:W-:Y:S10]  /*2070*/  @P1 BRA `(.L_x_26) ;  /* 0x00000000000c1947 */ /* 0x00eff40003800000 */
[----:B------:R-:W-:-:S04]  /*2080*/  SHF.L.U32 R3, R12, 0x1f, RZ ;  /* 0x0000001f0c037819 */ /* 0x000fc800000006ff */
[----:B------:R-:W3:Y:S02]  /*2090*/  SYNCS.PHASECHK.TRANS64.TRYWAIT P0, [UR5+0x38], R3 ;  /* 0x00003803ff0075a7 */ /* 0x000ee40008001105 */
[----:B---3--:R-:W-:Y:S05]  /*20a0*/  @!P0 BRA `(.L_x_27) ;  /* 0x0000008400208947 */ /* 0x008fea0003800000 */
.L_x_26:
[----:B------:R3:W-:Y:S01]  /*20b0*/  @P4 SYNCS.ARRIVE.TRANS64 RZ, [UR5], R2 ;  /* 0x00000002ffff49a7 */ /* 0x0007e20008000005 */
[----:B------:R-:W-:Y:S02]  /*20c0*/  ULOP3.LUT UR6, UR38, 0x2, URZ, 0xfc, !UPT ;  /* 0x0000000226067892 */ /* 0x000fe4000f8efcff */
[----:B------:R-:W-:Y:S02]  /*20d0*/  UIADD3 UR15, UPT, UPT, UR15, 0x1, URZ ;  /* 0x000000010f0f7890 */ /* 0x000fe4000fffe0ff */
[----:B------:R-:W-:Y:S02]  /*20e0*/  UISETP.NE.AND UP0, UPT, UR6, 0x2, UPT ;  /* 0x000000020600788c */ /* 0x000fe4000bf05270 */
[----:B------:R-:W-:Y:S02]  /*20f0*/  UIADD3 UR28, UPT, UPT, UR28, 0x1, URZ ;  /* 0x000000011c1c7890 */ /* 0x000fe4000fffe0ff */
[----:B------:R-:W-:-:S05]  /*2100*/  UISETP.NE.AND UP4, UPT, UR15, 0x1, UPT ;  /* 0x000000010f00788c */ /* 0x000fca000bf85270 */
[----:B------:R-:W-:Y:S05]  /*2110*/  BRA.U UP0, `(.L_x_28) ;  /* 0x0000000100047547 */ /* 0x000fea000b800000 */
[----:B-1----:R-:W-:Y:S05]  /*2120*/  BPT.TRAP 0x1 ;  /* 0x000000040000795c */ /* 0x002fea0000300000 */
.L_x_28:
[----:B------:R-:W-:Y:S04]  /*2130*/  BSSY.RECONVERGENT B0, `(.L_x_29) ;  /* 0x0000003000007945 */ /* 0x000fe80003800200 */
[----:B------:R-:W-:Y:S05]  /*2140*/  @!P3 BRA `(.L_x_30) ;  /* 0x000000000004b947 */ /* 0x000fea0003800000 */
[----:B-1----:R-:W-:Y:S05]  /*2150*/  BPT.TRAP 0x1 ;  /* 0x000000040000795c */ /* 0x002fea0000300000 */
.L_x_30:
[----:B-1----:R-:W-:Y:S05]  /*2160*/  BSYNC.RECONVERGENT B0 ;  /* 0x0000000000007941 */ /* 0x002fea0003800200 */
.L_x_29:
[----:B------:R-:W-:Y:S01]  /*2170*/  UIADD3 UR6, UPT, UPT, UR4, 0x1, URZ ;  /* 0x0000000104067890 */ /* 0x000fe2000fffe0ff */
[----:B------:R-:W-:Y:S01]  /*2180*/  BSSY.RECONVERGENT B0, `(.L_x_31) ;  /* 0x000002e000007945 */ /* 0x000fe20003800200 */
[----:B------:R-:W-:Y:S02]  /*2190*/  ELECT P0, URZ, PT ;  /* 0x0000000000ff782f */ /* 0x000fe40003800000 */
[----:B------:R-:W-:-:S04]  /*21a0*/  UISETP.NE.AND UP0, UPT, UR6, 0x7, UPT ;  /* 0x000000070600788c */ /* 0x000fc8000bf05270 */
[----:B------:R-:W-:Y:S02]  /*21b0*/  USEL UR8, URZ, 0x1, UP0 ;  /* 0x00000001ff087887 */ /* 0x000fe40008000000 */
[----:B------:R-:W-:-:S04]  /*21c0*/  USEL UR14, UR6, URZ, UP0 ;  /* 0x000000ff060e7287 */ /* 0x000fc80008000000 */
[----:B------:R-:W-:Y:S01]  /*21d0*/  ULEA UR6, UR14, UR7, 0x3 ;  /* 0x000000070e067291 */ /* 0x000fe2000f8e18ff */
[----:B------:R-:W-:-:S04]  /*21e0*/  LOP3.LUT R12, R12, UR8, RZ, 0x3c, !PT ;  /* 0x000000080c0c7c12 */ /* 0x000fc8000f8e3cff */
[----:B--2---:R-:W-:-:S04]  /*21f0*/  SHF.L.U32 R0, R12, 0x1f, RZ ;  /* 0x0000001f0c007819 */ /* 0x004fc800000006ff */
[----:B------:R1:W2:Y:S01]  /*2200*/  SYNCS.PHASECHK.TRANS64.TRYWAIT P1, [UR6+0x38], R0 ;  /* 0x00003800ff0075a7 */ /* 0x0002a20008021106 */
[----:B------:R-:W-:Y:S05]  /*2210*/  @!P0 BRA `(.L_x_32) ;  /* 0x0000000000908947 */ /* 0x000fea0003800000 */
[----:B------:R-:W-:Y:S02]  /*2220*/  USHF.L.U32 UR6, UR4, 0x9, URZ ;  /* 0x0000000904067899 */ /* 0x000fe400080006ff */
[----:B------:R-:W-:Y:S02]  /*2230*/  ULEA UR40, UR4, UR54, 0xe ;  /* 0x0000003604287291 */ /* 0x000fe4000f8e70ff */
[----:B------:R-:W-:Y:S02]  /*2240*/  UIADD3 UR22, UP3, UPT, UR46, 0x80, URZ ;  /* 0x000000802e167890 */ /* 0x000fe4000ff7e0ff */
[----:B------:R-:W-:Y:S02]  /*2250*/  ULEA UR32, UR4, UR51, 0xd ;  /* 0x0000003304207291 */ /* 0x000fe4000f8e68ff */
[----:B------:R-:W-:Y:S02]  /*2260*/  UIADD3 UR20, UP2, UPT, UR46, 0x180, URZ ;  /* 0x000001802e147890 */ /* 0x000fe4000ff5e0ff */
[----:B------:R-:W-:-:S02]  /*2270*/  UIADD3 UR18, UP1, UPT, UR46, 0x280, URZ ;  /* 0x000002802e127890 */ /* 0x000fc4000ff3e0ff */
[----:B------:R-:W-:Y:S02]  /*2280*/  ULOP3.LUT UR24, UR50, UR6, URZ, 0xfc, !UPT ;  /* 0x0000000632187292 */ /* 0x000fe4000f8efcff */
[----:B------:R-:W-:Y:S02]  /*2290*/  UIADD3 UR16, UP0, UPT, UR46, 0x380, URZ ;  /* 0x000003802e107890 */ /* 0x000fe4000ff1e0ff */
[----:B------:R-:W-:Y:S02]  /*22a0*/  ULOP3.LUT UR8, UR6, UR37, URZ, 0xfc, !UPT ;  /* 0x0000002506087292 */ /* 0x000fe4000f8efcff */
[----:B------:R-:W-:Y:S02]  /*22b0*/  ULOP3.LUT UR41, UR5, 0xfefffff8, URZ, 0xc0, !UPT ;  /* 0xfefffff805297892 */ /* 0x000fe4000f8ec0ff */
[----:B------:R-:W-:Y:S02]  /*22c0*/  UIADD3.X UR23, UPT, UPT, URZ, UR47, URZ, UP3, !UPT ;  /* 0x0000002fff177290 */ /* 0x000fe40009ffe4ff */
[----:B------:R-:W-:-:S02]  /*22d0*/  UIADD3 UR40, UPT, UPT, UR7, 0x8400, UR40 ;  /* 0x0000840007287890 */ /* 0x000fc4000fffe028 */
[----:B------:R-:W-:Y:S02]  /*22e0*/  UPRMT UR6, URZ, 0x5410, UR49 ;  /* 0x00005410ff067896 */ /* 0x000fe40008000031 */
[----:B------:R-:W-:Y:S02]  /*22f0*/  UIADD3.X UR21, UPT, UPT, URZ, UR47, URZ, UP2, !UPT ;  /* 0x0000002fff157290 */ /* 0x000fe400097fe4ff */
[----:B------:R-:W-:Y:S02]  /*2300*/  UIADD3 UR32, UPT, UPT, UR7, 0x24400, UR32 ;  /* 0x0002440007207890 */ /* 0x000fe4000fffe020 */
[----:B------:R-:W-:Y:S02]  /*2310*/  UPRMT UR31, URZ, 0x5410, UR48 ;  /* 0x00005410ff1f7896 */ /* 0x000fe40008000030 */
[----:B------:R-:W-:Y:S02]  /*2320*/  UIADD3.X UR19, UPT, UPT, URZ, UR47, URZ, UP1, !UPT ;  /* 0x0000002fff137290 */ /* 0x000fe40008ffe4ff */
[----:B------:R-:W-:-:S02]  /*2330*/  UIADD3 UR24, UPT, UPT, UR7, 0x32400, UR24 ;  /* 0x0003240007187890 */ /* 0x000fc4000fffe018 */
[----:B------:R-:W-:Y:S02]  /*2340*/  UIADD3.X UR17, UPT, UPT, URZ, UR47, URZ, UP0, !UPT ;  /* 0x0000002fff117290 */ /* 0x000fe400087fe4ff */
[----:B------:R-:W-:Y:S02]  /*2350*/  UPRMT UR30, URZ, 0x5410, UR45 ;  /* 0x00005410ff1e7896 */ /* 0x000fe4000800002d */
[----:B------:R-:W-:Y:S01]  /*2360*/  UIADD3 UR8, UPT, UPT, UR7, 0x33200, UR8 ;  /* 0x0003320007087890 */ /* 0x000fe2000fffe008 */
[----:B------:R-:W-:Y:S01]  /*2370*/  UMOV UR52, 0x0 ;  /* 0x0000000000347882 */ /* 0x000fe20000000000 */
[----:B------:R-:W-:Y:S01]  /*2380*/  UMOV UR53, 0x10000000 ;  /* 0x1000000000357882 */ /* 0x000fe20000000000 */
[----:B------:R-:W-:Y:S01]  /*2390*/  UMOV UR34, UR42 ;  /* 0x0000002a00227c82 */ /* 0x000fe20008000000 */
[----:B------:R-:W-:Y:S01]  /*23a0*/  UMOV UR36, UR44 ;  /* 0x0000002c00247c82 */ /* 0x000fe20008000000 */
[----:B------:R-:W-:Y:S01]  /*23b0*/  UMOV UR33, UR41 ;  /* 0x0000002900217c82 */ /* 0x000fe20008000000 */
[----:B------:R-:W-:Y:S01]  /*23c0*/  UMOV UR29, UR44 ;  /* 0x0000002c001d7c82 */ /* 0x000fe20008000000 */
[----:B------:R-:W-:Y:S01]  /*23d0*/  UMOV UR25, UR41 ;  /* 0x0000002900197c82 */ /* 0x000fe20008000000 */
[----:B------:R4:W-:Y:S01]  /*23e0*/  UTMALDG.3D.MULTICAST.2CTA [UR40], [UR22], UR6, desc[UR52] ;  /* 0x00003428160073b4 */ /* 0x0009e20008211806 */
[----:B------:R-:W-:Y:S01]  /*23f0*/  UMOV UR12, UR28 ;  /* 0x0000001c000c7c82 */ /* 0x000fe20008000000 */
[----:B------:R-:W-:Y:S01]  /*2400*/  UMOV UR13, UR44 ;  /* 0x0000002c000d7c82 */ /* 0x000fe20008000000 */
[----:B------:R-:W-:Y:S01]  /*2410*/  UMOV UR9, UR41 ;  /* 0x0000002900097c82 */ /* 0x000fe20008000000 */
[----:B------:R4:W-:Y:S01]  /*2420*/  UTMALDG.3D.MULTICAST.2CTA [UR32], [UR20], UR31, desc[UR52] ;  /* 0x00003420140073b4 */ /* 0x0009e2000821181f */
[----:B------:R4:W-:Y:S01]  /*2430*/  UTMALDG.4D.MULTICAST.2CTA [UR24], [UR18], UR6, desc[UR52] ;  /* 0x00003418120073b4 */ /* 0x0009e20008219806 */
[----:B------:R4:W-:Y:S02]  /*2440*/  UTMALDG.4D.MULTICAST.2CTA [UR8], [UR16], UR30, desc[UR52] ;  /* 0x00003408100073b4 */ /* 0x0009e4000821981e */
[----:B----4-:R-:W-:Y:S01]  /*2450*/  NOP ;  /* 0x0000000000007918 */ /* 0x010fe20000000000 */
.L_x_32:
[----:B------:R-:W-:Y:S05]  /*2460*/  BSYNC.RECONVERGENT B0 ;  /* 0x0000000000007941 */ /* 0x000fea0003800200 */
.L_x_31:
[----:B------:R-:W-:Y:S01]  /*2470*/  UIADD3 UR42, UPT, UPT, UR42, 0x80, URZ ;  /* 0x000000802a2a7890 */ /* 0x000fe2000fffe0ff */
[----:B------:R-:W-:Y:S01]  /*2480*/  UMOV UR4, UR14 ;  /* 0x0000000e00047c82 */ /* 0x000fe20008000000 */
[----:B------:R-:W-:Y:S01]  /*2490*/  UMOV UR20, UR55 ;  /* 0x0000003700147c82 */ /* 0x000fe20008000000 */
[----:B------:R-:W-:Y:S09]  /*24a0*/  BRA.U UP4, `(.L_x_33) ;  /* 0xfffffff904e87547 */ /* 0x000ff2000b83ffff */
.L_x_25:
[----:B------:R-:W-:Y:S01]  /*24b0*/  ULEA UR4, UR14, UR7, 0x3 ;  /* 0x000000070e047291 */ /* 0x000fe2000f8e18ff */
[----:B-12---:R-:W-:Y:S01]  /*24c0*/  SHF.L.U32 R0, R12, 0x1f, RZ ;  /* 0x0000001f0c007819 */ /* 0x006fe200000006ff */
[----:B------:R-:W-:Y:S01]  /*24d0*/  @!P2 SYNCS.ARRIVE.TRANS64.A1T0 RZ, [UR7+0xb8], RZ ;  /* 0x0000b8ffffffa9a7 */ /* 0x000fe20008100007 */
[----:B------:R-:W-:-:S06]  /*24e0*/  UISETP.GT.AND UP0, UPT, UR63, UR62, UPT ;  /* 0x0000003e3f00728c */ /* 0x000fcc000bf04270 */
[----:B---3--:R1:W2:Y:S03]  /*24f0*/  SYNCS.PHASECHK.TRANS64.TRYWAIT P1, [UR4+0x38], R0 ;  /* 0x00003800ff0075a7 */ /* 0x0082a60008021104 */
[----:B------:R-:W-:Y:S05]  /*2500*/  BRA.U !UP0, `(.L_x_34) ;  /* 0x0000000508187547 */ /* 0x000fea000b800000 */
[----:B------:R-:W-:Y:S01]  /*2510*/  UIADD3 UR28, UPT, UPT, UR65, UR20, URZ ;  /* 0x00000014411c7290 */ /* 0x000fe2000fffe0ff */
[----:B------:R-:W-:-:S11]  /*2520*/  UMOV UR5, UR14 ;  /* 0x0000000e00057c82 */ /* 0x000fd60008000000 */
.L_x_42:
[----:B------:R-:W-:Y:S01]  /*2530*/  ULEA UR6, UR5, UR7, 0x3 ;  /* 0x0000000705067291 */ /* 0x000fe2000f8e18ff */
[----:B--2---:R-:W-:Y:S01]  /*2540*/  @P4 MOV R2, 0xc800 ;  /* 0x0000c80000024802 */ /* 0x004fe20000000f00 */
[----:B--23--:R-:W-:Y:S10]  /*2550*/  @P1 BRA `(.L_x_35) ;  /* 0x00000000000c1947 */ /* 0x00cff40003800000 */
[----:B------:R-:W-:-:S04]  /*2560*/  SHF.L.U32 R3, R12, 0x1f, RZ ;  /* 0x0000001f0c037819 */ /* 0x000fc800000006ff */
[----:B------:R-:W2:Y:S02]  /*2570*/  SYNCS.PHASECHK.TRANS64.TRYWAIT P0, [UR6+0x38], R3 ;  /* 0x00003803ff0075a7 */ /* 0x000ea40008001106 */
[----:B--2---:R-:W-:Y:S05]  /*2580*/  @!P0 BRA `(.L_x_36) ;  /* 0x0000008000008947 */ /* 0x004fea0003800000 */
.L_x_35:
[----:B------:R2:W-:Y:S01]  /*2590*/  @P4 SYNCS.ARRIVE.TRANS64 RZ, [UR6], R2 ;  /* 0x00000002ffff49a7 */ /* 0x0005e20008000006 */
[----:B------:R-:W-:-:S04]  /*25a0*/  ULOP3.LUT UR4, UR38, 0x2, URZ, 0xfc, !UPT ;  /* 0x0000000226047892 */ /* 0x000fc8000f8efcff */
[----:B------:R-:W-:-:S09]  /*25b0*/  UISETP.NE.AND UP0, UPT, UR4, 0x2, UPT ;  /* 0x000000020400788c */ /* 0x000fd2000bf05270 */
[----:B------:R-:W-:Y:S05]  /*25c0*/  BRA.U UP0, `(.L_x_37) ;  /* 0x0000000100047547 */ /* 0x000fea000b800000 */
[----:B------:R-:W-:Y:S05]  /*25d0*/  BPT.TRAP 0x1 ;  /* 0x000000040000795c */ /* 0x000fea0000300000 */
.L_x_37:
[----:B------:R-:W-:Y:S04]  /*25e0*/  BSSY.RECONVERGENT B0, `(.L_x_38) ;  /* 0x0000003000007945 */ /* 0x000fe80003800200 */
[----:B------:R-:W-:Y:S05]  /*25f0*/  @!P3 BRA `(.L_x_39) ;  /* 0x000000000004b947 */ /* 0x000fea0003800000 */
[----:B------:R-:W-:Y:S05]  /*2600*/  BPT.TRAP 0x1 ;  /* 0x000000040000795c */ /* 0x000fea0000300000 */
.L_x_39:
[----:B------:R-:W-:Y:S05]  /*2610*/  BSYNC.RECONVERGENT B0 ;  /* 0x0000000000007941 */ /* 0x000fea0003800200 */
.L_x_38:
        /* <DEDUP_REMOVED lines=8> */
[----:B-1----:R-:W-:-:S04]  /*26a0*/  SHF.L.U32 R0, R12, 0x1f, RZ ;  /* 0x0000001f0c007819 */ /* 0x002fc800000006ff */
[----:B------:R1:W3:Y:S01]  /*26b0*/  SYNCS.PHASECHK.TRANS64.TRYWAIT P1, [UR4+0x38], R0 ;  /* 0x00003800ff0075a7 */ /* 0x0002e20008021104 */
[----:B------:R-:W-:Y:S05]  /*26c0*/  @!P0 BRA `(.L_x_41) ;  /* 0x0000000000948947 */ /* 0x000fea0003800000 */
[----:B------:R-:W-:Y:S02]  /*26d0*/  UIADD3 UR12, UP3, UPT, UR46, 0x80, URZ ;  /* 0x000000802e0c7890 */ /* 0x000fe4000ff7e0ff */
[----:B------:R-:W-:Y:S02]  /*26e0*/  UIADD3 UR8, UP2, UPT, UR46, 0x180, URZ ;  /* 0x000001802e087890 */ /* 0x000fe4000ff5e0ff */
[----:B------:R-:W-:Y:S02]  /*26f0*/  USHF.L.U32 UR42, UR20, 0x7, URZ ;  /* 0x00000007142a7899 */ /* 0x000fe400080006ff */
[----:B------:R-:W-:Y:S02]  /*2700*/  ULOP3.LUT UR41, UR6, 0xfefffff8, URZ, 0xc0, !UPT ;  /* 0xfefffff806297892 */ /* 0x000fe4000f8ec0ff */
[----:B------:R-:W-:Y:S02]  /*2710*/  ULEA UR40, UR5, UR57, 0xe ;  /* 0x0000003905287291 */ /* 0x000fe4000f8e70ff */
[----:B------:R-:W-:-:S02]  /*2720*/  UIADD3.X UR13, UPT, UPT, URZ, UR47, URZ, UP3, !UPT ;  /* 0x0000002fff0d7290 */ /* 0x000fc40009ffe4ff */
[----:B------:R-:W-:Y:S02]  /*2730*/  UPRMT UR15, URZ, 0x5410, UR49 ;  /* 0x00005410ff0f7896 */ /* 0x000fe40008000031 */
[----:B------:R-:W-:Y:S02]  /*2740*/  ULEA UR32, UR5, UR56, 0xd ;  /* 0x0000003805207291 */ /* 0x000fe4000f8e68ff */
[----:B------:R-:W-:Y:S02]  /*2750*/  UIADD3.X UR9, UPT, UPT, URZ, UR47, URZ, UP2, !UPT ;  /* 0x0000002fff097290 */ /* 0x000fe400097fe4ff */
[----:B------:R-:W-:Y:S02]  /*2760*/  UPRMT UR17, URZ, 0x5410, UR48 ;  /* 0x00005410ff117896 */ /* 0x000fe40008000030 */
[----:B------:R-:W-:Y:S01]  /*2770*/  USHF.L.U32 UR4, UR5, 0x9, URZ ;  /* 0x0000000905047899 */ /* 0x000fe200080006ff */
[----:B------:R-:W-:Y:S01]  /*2780*/  UMOV UR30, 0x0 ;  /* 0x00000000001e7882 */ /* 0x000fe20000000000 */
[----:B------:R-:W-:-:S02]  /*2790*/  UMOV UR31, 0x10000000 ;  /* 0x10000000001f7882 */ /* 0x000fc40000000000 */
[----:B------:R-:W-:Y:S01]  /*27a0*/  ULOP3.LUT UR16, UR50, UR4, URZ, 0xfc, !UPT ;  /* 0x0000000432107292 */ /* 0x000fe2000f8efcff */
[----:B------:R4:W-:Y:S01]  /*27b0*/  UTMALDG.3D.MULTICAST.2CTA [UR40], [UR12], UR15, desc[UR30] ;  /* 0x00001e280c0073b4 */ /* 0x0009e2000821180f */
[----:B------:R-:W-:Y:S02]  /*27c0*/  UIADD3 UR24, UP1, UPT, UR46, 0x280, URZ ;  /* 0x000002802e187890 */ /* 0x000fe4000ff3e0ff */
[----:B------:R-:W-:Y:S02]  /*27d0*/  ULOP3.LUT UR4, UR4, UR37, URZ, 0xfc, !UPT ;  /* 0x0000002504047292 */ /* 0x000fe4000f8efcff */
[----:B------:R-:W-:Y:S01]  /*27e0*/  UIADD3 UR22, UP0, UPT, UR46, 0x380, URZ ;  /* 0x000003802e167890 */ /* 0x000fe2000ff1e0ff */
[----:B------:R-:W-:Y:S01]  /*27f0*/  UMOV UR36, UR44 ;  /* 0x0000002c00247c82 */ /* 0x000fe20008000000 */
[----:B------:R-:W-:Y:S01]  /*2800*/  UMOV UR33, UR41 ;  /* 0x0000002900217c82 */ /* 0x000fe20008000000 */
[----:B------:R-:W-:Y:S01]  /*2810*/  UMOV UR34, UR42 ;  /* 0x0000002a00227c82 */ /* 0x000fe20008000000 */
[----:B------:R-:W-:Y:S01]  /*2820*/  UIADD3.X UR25, UPT, UPT, URZ, UR47, URZ, UP1, !UPT ;  /* 0x0000002fff197290 */ /* 0x000fe20008ffe4ff */
[----:B------:R2:W-:Y:S01]  /*2830*/  UTMALDG.3D.MULTICAST.2CTA [UR32], [UR8], UR17, desc[UR30] ;  /* 0x00001e20080073b4 */ /* 0x0005e20008211811 */
[----:B------:R-:W-:-:S02]  /*2840*/  UIADD3 UR16, UPT, UPT, UR7, 0x32400, UR16 ;  /* 0x0003240007107890 */ /* 0x000fc4000fffe010 */
[----:B------:R-:W-:Y:S01]  /*2850*/  UIADD3.X UR23, UPT, UPT, URZ, UR47, URZ, UP0, !UPT ;  /* 0x0000002fff177290 */ /* 0x000fe200087fe4ff */
[----:B------:R-:W-:Y:S01]  /*2860*/  UMOV UR18, UR26 ;  /* 0x0000001a00127c82 */ /* 0x000fe20008000000 */
[----:B------:R-:W-:Y:S01]  /*2870*/  UMOV UR19, UR27 ;  /* 0x0000001b00137c82 */ /* 0x000fe20008000000 */
[----:B------:R-:W-:Y:S01]  /*2880*/  UMOV UR21, UR44 ;  /* 0x0000002c00157c82 */ /* 0x000fe20008000000 */
[----:B----4-:R-:W-:Y:S01]  /*2890*/  UMOV UR12, UR20 ;  /* 0x00000014000c7c82 */ /* 0x010fe20008000000 */
[----:B------:R-:W-:Y:S01]  /*28a0*/  UMOV UR13, UR44 ;  /* 0x0000002c000d7c82 */ /* 0x000fe20008000000 */
[----:B--2---:R-:W-:Y:S02]  /*28b0*/  UIADD3 UR8, UPT, UPT, UR7, 0x33200, UR4 ;  /* 0x0003320007087890 */ /* 0x004fe4000fffe004 */
[----:B------:R-:W-:Y:S01]  /*28c0*/  UPRMT UR4, URZ, 0x5410, UR45 ;  /* 0x00005410ff047896 */ /* 0x000fe2000800002d */
[----:B------:R-:W-:Y:S01]  /*28d0*/  UMOV UR17, UR41 ;  /* 0x0000002900117c82 */ /* 0x000fe20008000000 */
[----:B------:R-:W-:Y:S01]  /*28e0*/  UMOV UR9, UR41 ;  /* 0x0000002900097c82 */ /* 0x000fe20008000000 */
[----:B------:R4:W-:Y:S06]  /*28f0*/  UTMALDG.4D.MULTICAST.2CTA [UR16], [UR24], UR15, desc[UR30] ;  /* 0x00001e10180073b4 */ /* 0x0009ec000821980f */
[----:B------:R4:W-:Y:S02]  /*2900*/  UTMALDG.4D.MULTICAST.2CTA [UR8], [UR22], UR4, desc[UR30] ;  /* 0x00001e08160073b4 */ /* 0x0009e40008219804 */
[----:B----4-:R-:W-:Y:S01]  /*2910*/  NOP ;  /* 0x0000000000007918 */ /* 0x010fe20000000000 */
.L_x_41:
[----:B------:R-:W-:Y:S05]  /*2920*/  BSYNC.RECONVERGENT B0 ;  /* 0x0000000000007941 */ /* 0x000fea0003800200 */
.L_x_40:
[----:B------:R-:W-:Y:S01]  /*2930*/  UIADD3 UR20, UPT, UPT, UR20, 0x1, URZ ;  /* 0x0000000114147890 */ /* 0x000fe2000fffe0ff */
[----:B------:R-:W-:-:S03]  /*2940*/  UMOV UR5, UR14 ;  /* 0x0000000e00057c82 */ /* 0x000fc60008000000 */
[----:B------:R-:W-:-:S09]  /*2950*/  UISETP.NE.AND UP0, UPT, UR20, UR28, UPT ;  /* 0x0000001c1400728c */ /* 0x000fd2000bf05270 */
[----:B------:R-:W-:Y:S05]  /*2960*/  BRA.U UP0, `(.L_x_42) ;  /* 0xfffffff900f07547 */ /* 0x000fea000b83ffff */
.L_x_34:
[C---:B------:R-:W-:Y:S01]  /*2970*/  LEA R3, R11.reuse, UR7, 0x3 ;  /* 0x000000070b037c11 */ /* 0x040fe2000f8e18ff */
[----:B------:R-:W-:Y:S01]  /*2980*/  NOP ;  /* 0x0000000000007918 */ /* 0x000fe20000000000 */
[----:B-1----:R-:W-:Y:S02]  /*2990*/  SHF.L.U32 R0, R10, 0x1f, RZ ;  /* 0x0000001f0a007819 */ /* 0x002fe400000006ff */
[----:B------:R-:W-:Y:S02]  /*29a0*/  LEA R5, R11, UR7, 0x4 ;  /* 0x000000070b057c11 */ /* 0x000fe4000f8e20ff */
[----:B------:R-:W1:Y:S02]  /*29b0*/  SYNCS.PHASECHK.TRANS64.TRYWAIT P0, [R3+URZ+0xc0], R0 ;  /* 0x0000c000030075a7 */ /* 0x000e6400080011ff */
[----:B-1----:R-:W-:Y:S05]  /*29c0*/  @!P0 BRA `(.L_x_43) ;  /* 0x0000007c00088947 */ /* 0x002fea0003800000 */
.L_x_157:
[----:B------:R-:W4:Y:S01]  /*29d0*/  LDS.128 R4, [R5+0x130] ;  /* 0x0001300005047984 */ /* 0x000f220000000c00 */
[----:B------:R-:W-:Y:S01]  /*29e0*/  UISETP.GE.AND UP0, UPT, UR39, 0x1, UPT ;  /* 0x000000012700788c */ /* 0x000fe2000bf06270 */
[----:B------:R-:W-:Y:S01]  /*29f0*/  @!PT LDS RZ, [RZ] ;  /* 0x00000000fffff984 */ /* 0x000fe20000000800 */
[----:B------:R-:W-:Y:S01]  /*2a00*/  @!PT LDS RZ, [RZ] ;  /* 0x00000000fffff984 */ /* 0x000fe20000000800 */
[----:B------:R-:W-:Y:S01]  /*2a10*/  @!PT LDS RZ, [RZ] ;  /* 0x00000000fffff984 */ /* 0x000fe20000000800 */
[----:B------:R-:W-:Y:S01]  /*2a20*/  @!PT LDS RZ, [RZ] ;  /* 0x00000000fffff984 */ /* 0x000fe20000000800 */
[----:B------:R1:W-:Y:S06]  /*2a30*/  MEMBAR.ALL.CTA ;  /* 0x0000000000007992 */ /* 0x0003ec0000008000 */
[----:B-1----:R-:W1:Y:S01]  /*2a40*/  FENCE.VIEW.ASYNC.S ;  /* 0x00000000000073c6 */ /* 0x002e620000000000 */
[----:B----4-:R-:W-:-:S13]  /*2a50*/  LOP3.LUT P0, RZ, R6, 0x1, RZ, 0xc0, !PT ;  /* 0x0000000106ff7812 */ /* 0x010fda000780c0ff */
[----:B-1----:R-:W-:Y:S01]  /*2a60*/  VOTEU.ANY UP1, P0 ;  /* 0x0000000000ff7886 */ /* 0x002fe20000020100 */
[----:B------:R-:W-:-:S13]  /*2a70*/  PLOP3.LUT P0, PT, PT, PT, UP1, 0x80, 0x8 ;  /* 0x000000000008781c */ /* 0x000fda0003f0f018 */
[----:B------:R-:W-:Y:S02]  /*2a80*/  @P0 LOP3.LUT R0, R5, 0xffff, RZ, 0xc0, !PT ;  /* 0x0000ffff05000812 */ /* 0x000fe400078ec0ff */
[----:B--2---:R-:W-:Y:S02]  /*2a90*/  @P0 MOV R2, R4 ;  /* 0x0000000400020202 */ /* 0x004fe40000000f00 */
[----:B------:R-:W-:Y:S01]  /*2aa0*/  @P0 R2UR UR5, R0 ;  /* 0x00000000000502ca */ /* 0x000fe200000e0000 */
[----:B------:R-:W-:Y:S01]  /*2ab0*/  VIADD R0, R3, 0xd0 ;  /* 0x000000d003007836 */ /* 0x000fe20000000000 */
[----:B------:R-:W-:Y:S02]  /*2ac0*/  @P0 SHF.R.U32.HI R4, RZ, 0x10, R5 ;  /* 0x00000010ff040819 */ /* 0x000fe40000011605 */
[----:B------:R-:W-:Y:S02]  /*2ad0*/  @P0 R2UR UR6, R2 ;  /* 0x00000000020602ca */ /* 0x000fe400000e0000 */
[----:B------:R-:W-:-:S02]  /*2ae0*/  PRMT R0, RZ, 0x654, R0 ;  /* 0x00000654ff007816 */ /* 0x000fc40000000000 */
[----:B------:R-:W-:Y:S02]  /*2af0*/  @P0 R2UR UR4, R4 ;  /* 0x00000000040402ca */ /* 0x000fe400000e0000 */
[----:B------:R1:W-:Y:S03]  /*2b00*/  SYNCS.ARRIVE.TRANS64.RED.A1T0 RZ, [R0+URZ], RZ ;  /* 0x000000ff00ff79a7 */ /* 0x0003e600081004ff */
[----:B------:R-:W-:-:S04]  /*2b10*/  @UP1 UMOV UR58, UR5 ;  /* 0x00000005003a1c82 */ /* 0x000fc80008000000 */
[----:B------:R-:W-:-:S04]  /*2b20*/  @UP1 UMOV UR59, UR6 ;  /* 0x00000006003b1c82 */ /* 0x000fc80008000000 */
[----:B------:R-:W-:Y:S01]  /*2b30*/  @UP1 UMOV UR44, UR4 ;  /* 0x00000004002c1c82 */ /* 0x000fe20008000000 */
[----:B------:R-:W-:Y:S05]  /*2b40*/  BRA.U !UP0, `(.L_x_44) ;  /* 0x0000000108d47547 */ /* 0x000fea000b800000 */
[----:B------:R-:W2:Y:S01]  /*2b50*/  LDCU.128 UR16, c[0x0][0xf10] ;  /* 0x0001e200ff1077ac */ /* 0x000ea20008000c00 */
[----:B------:R-:W4:Y:S01]  /*2b60*/  LDCU UR11, c[0x0][0xf20] ;  /* 0x0001e400ff0b77ac */ /* 0x000f220008000800 */
[----:B------:R-:W3:Y:S01]  /*2b70*/  LDCU UR24, c[0x0][0xf0c] ;  /* 0x0001e180ff1877ac */ /* 0x000ee20008000800 */
[----:B------:R-:W1:Y:S01]  /*2b80*/  LDCU.64 UR8, c[0x0][0xf28] ;  /* 0x0001e500ff0877ac */ /* 0x000e620008000a00 */
[----:B------:R-:W-:Y:S02]  /*2b90*/  UISETP.NE.AND UP3, UPT, UR39, 0x1, UPT ;  /* 0x000000012700788c */ /* 0x000fe4000bf65270 */
[----:B--2---:R-:W-:Y:S02]  /*2ba0*/  UIMAD.WIDE.U32 UR12, UR60, UR19, URZ ;  /* 0x000000133c0c72a5 */ /* 0x004fe4000f8e00ff */
[----:B------:R-:W-:Y:S02]  /*2bb0*/  UIMAD.WIDE.U32 UR4, UR61, UR16, URZ ;  /* 0x000000103d0472a5 */ /* 0x000fe4000f8e00ff */
[----:B------:R-:W-:-:S02]  /*2bc0*/  UISETP.NE.AND UP0, UPT, UR18, 0x1, UPT ;  /* 0x000000011200788c */ /* 0x000fc4000bf05270 */
[----:B------:R-:W-:Y:S01]  /*2bd0*/  UIMAD.WIDE.U32 UR22, UR58, UR19, URZ ;  /* 0x000000133a1672a5 */ /* 0x000fe2000f8e00ff */
[----:B------:R-:W-:Y:S02]  /*2be0*/  UMOV UR12, UR13 ;  /* 0x0000000d000c7c82 */ /* 0x000fe40008000000 */
[----:B------:R-:W-:Y:S01]  /*2bf0*/  UMOV UR4, UR5 ;  /* 0x0000000500047c82 */ /* 0x000fe20008000000 */
[----:B----4-:R-:W-:Y:S02]  /*2c00*/  USHF.R.U32.HI UR12, URZ, UR11, UR12 ;  /* 0x0000000bff0c7299 */ /* 0x010fe4000801160c */
[----:B---3--:R-:W-:Y:S02]  /*2c10*/  UISETP.NE.AND UP2, UPT, UR24, 0x1, UPT ;  /* 0x000000011800788c */ /* 0x008fe4000bf45270 */
[----:B------:R-:W-:Y:S02]  /*2c20*/  USHF.R.U32.HI UR4, URZ, UR17, UR4 ;  /* 0x00000011ff047299 */ /* 0x000fe40008011604 */
[----:B------:R-:W-:-:S02]  /*2c30*/  USEL UR5, UR60, UR12, !UP0 ;  /* 0x0000000c3c057287 */ /* 0x000fc4000c000000 */
[----:B------:R-:W-:Y:S02]  /*2c40*/  USEL UR6, UR61, UR4, !UP2 ;  /* 0x000000043d067287 */ /* 0x000fe4000d000000 */
[----:B-1----:R-:W-:Y:S01]  /*2c50*/  UIMAD.WIDE.U32 UR12, UR5, UR8, URZ ;  /* 0x00000008050c72a5 */ /* 0x002fe2000f8e00ff */
[----:B------:R-:W-:Y:S01]  /*2c60*/  UMOV UR4, UR23 ;  /* 0x0000001700047c82 */ /* 0x000fe20008000000 */
[----:B------:R-:W-:Y:S02]  /*2c70*/  UIMAD.WIDE.U32 UR20, UR59, UR16, URZ ;  /* 0x000000103b1472a5 */ /* 0x000fe4000f8e00ff */
[----:B------:R-:W-:-:S03]  /*2c80*/  UIMAD.WIDE.U32 UR22, UR6, UR8, URZ ;  /* 0x00000008061672a5 */ /* 0x000fc6000f8e00ff */
[----:B------:R-:W-:Y:S01]  /*2c90*/  UMOV UR12, UR13 ;  /* 0x0000000d000c7c82 */ /* 0x000fe20008000000 */
[----:B------:R-:W-:Y:S02]  /*2ca0*/  USHF.R.U32.HI UR4, URZ, UR11, UR4 ;  /* 0x0000000bff047299 */ /* 0x000fe40008011604 */
[----:B------:R-:W-:Y:S01]  /*2cb0*/  @UP3 USHF.R.U32.HI UR5, URZ, UR9, UR12 ;  /* 0x00000009ff053299 */ /* 0x000fe2000801160c */
[----:B------:R-:W-:Y:S01]  /*2cc0*/  UMOV UR20, UR21 ;  /* 0x0000001500147c82 */ /* 0x000fe20008000000 */
[----:B------:R-:W-:Y:S01]  /*2cd0*/  UMOV UR22, UR23 ;  /* 0x0000001700167c82 */ /* 0x000fe20008000000 */
[----:B------:R-:W-:Y:S02]  /*2ce0*/  USHF.R.U32.HI UR17, URZ, UR17, UR20 ;  /* 0x00000011ff117299 */ /* 0x000fe40008011614 */
[----:B------:R-:W-:Y:S02]  /*2cf0*/  USEL UR4, UR58, UR4, !UP0 ;  /* 0x000000043a047287 */ /* 0x000fe4000c000000 */
[----:B------:R-:W-:-:S02]  /*2d00*/  @UP3 USHF.R.U32.HI UR6, URZ, UR9, UR22 ;  /* 0x00000009ff063299 */ /* 0x000fc40008011616 */
[----:B------:R-:W-:Y:S02]  /*2d10*/  UIMAD UR11, UR39, UR5, URZ ;  /* 0x00000005270b72a4 */ /* 0x000fe4000f8e02ff */
[----:B------:R-:W-:Y:S02]  /*2d20*/  USEL UR5, UR59, UR17, !UP2 ;  /* 0x000000113b057287 */ /* 0x000fe4000d000000 */
[----:B------:R-:W-:Y:S02]  /*2d30*/  UIMAD UR12, UR39, UR6, URZ ;  /* 0x00000006270c72a4 */ /* 0x000fe4000f8e02ff */
[----:B------:R-:W-:Y:S02]  /*2d40*/  UISETP.GE.AND UP0, UPT, UR4, UR11, UPT ;  /* 0x0000000b0400728c */ /* 0x000fe4000bf06270 */
[----:B------:R-:W-:Y:S02]  /*2d50*/  UIMAD.WIDE.U32 UR16, UR4, UR8, URZ ;  /* 0x00000008041072a5 */ /* 0x000fe4000f8e00ff */
[----:B------:R-:W-:-:S02]  /*2d60*/  UISETP.GE.OR UP0, UPT, UR5, UR12, UP0 ;  /* 0x0000000c0500728c */ /* 0x000fc40008706670 */
        /* <DEDUP_REMOVED lines=19> */
.L_x_44:
[----:B------:R-:W2:Y:S02]  /*2ea0*/  LDCU UR4, c[0x0][0xf30] ;  /* 0x0001e600ff0477ac */ /* 0x000ea40008000800 */
[----:B--2---:R-:W-:-:S09]  /*2eb0*/  UISETP.NE.AND UP0, UPT, UR4, 0x1, UPT ;  /* 0x000000010400788c */ /* 0x004fd2000bf05270 */
[----:B------:R-:W-:Y:S05]  /*2ec0*/  BRA.U UP0, `(.L_x_45) ;  /* 0x0000000100447547 */ /* 0x000fea000b800000 */
[----:B------:R-:W2:Y:S01]  /*2ed0*/  LDCU.128 UR16, c[0x0][0xf10] ;  /* 0x0001e200ff1077ac */ /* 0x000ea20008000c00 */
[----:B------:R-:W4:Y:S01]  /*2ee0*/  LDCU UR11, c[0x0][0xf0c] ;  /* 0x0001e180ff0b77ac */ /* 0x000f220008000800 */
[----:B------:R-:W1:Y:S01]  /*2ef0*/  LDCU UR6, c[0x0][0xf20] ;  /* 0x0001e400ff0677ac */ /* 0x000e620008000800 */
[----:B--2---:R-:W-:Y:S02]  /*2f00*/  UIMAD.WIDE.U32 UR8, UR59, UR16, URZ ;  /* 0x000000103b0872a5 */ /* 0x004fe4000f8e00ff */
[----:B------:R-:W-:Y:S02]  /*2f10*/  UIMAD.WIDE.U32 UR4, UR58, UR19, URZ ;  /* 0x000000133a0472a5 */ /* 0x000fe4000f8e00ff */
[----:B----4-:R-:W-:Y:S02]  /*2f20*/  UISETP.NE.AND UP2, UPT, UR11, 0x1, UPT ;  /* 0x000000010b00788c */ /* 0x010fe4000bf45270 */
[----:B------:R-:W-:Y:S01]  /*2f30*/  UISETP.NE.AND UP0, UPT, UR18, 0x1, UPT ;  /* 0x000000011200788c */ /* 0x000fe2000bf05270 */
[----:B------:R-:W-:-:S02]  /*2f40*/  UMOV UR8, UR9 ;  /* 0x0000000900087c82 */ /* 0x000fc40008000000 */
[----:B------:R-:W-:Y:S01]  /*2f50*/  UMOV UR4, UR5 ;  /* 0x0000000500047c82 */ /* 0x000fe20008000000 */
[----:B------:R-:W-:Y:S02]  /*2f60*/  USHF.R.U32.HI UR17, URZ, UR17, UR8 ;  /* 0x00000011ff117299 */ /* 0x000fe40008011608 */
[----:B-1----:R-:W-:Y:S02]  /*2f70*/  USHF.R.U32.HI UR4, URZ, UR6, UR4 ;  /* 0x00000006ff047299 */ /* 0x002fe40008011604 */
[----:B------:R-:W-:Y:S02]  /*2f80*/  USEL UR5, UR59, UR17, !UP2 ;  /* 0x000000113b057287 */ /* 0x000fe4000d000000 */
[----:B------:R-:W-:-:S04]  /*2f90*/  USEL UR4, UR58, UR4, !UP0 ;  /* 0x000000043a047287 */ /* 0x000fc8000c000000 */
[----:B------:R-:W-:Y:S02]  /*2fa0*/  UIADD3 UR6, UPT, UPT, UR5, -UR4, URZ ;  /* 0x8000000405067290 */ /* 0x000fe4000fffe0ff */
[----:B------:R-:W-:Y:S02]  /*2fb0*/  UIADD3 UR4, UPT, UPT, -UR5, UR4, URZ ;  /* 0x0000000405047290 */ /* 0x000fe4000fffe1ff */
[----:B------:R-:W-:Y:S02]  /*2fc0*/  UIMAD UR58, UR6, UR18, UR58 ;  /* 0x00000012063a72a4 */ /* 0x000fe4000f8e023a */
[----:B------:R-:W-:-:S12]  /*2fd0*/  UIMAD UR59, UR4, UR11, UR59 ;  /* 0x0000000b043b72a4 */ /* 0x000fd8000f8e023b */
.L_x_45:
[----:B------:R-:W-:Y:S01]  /*2fe0*/  VIADD R11, R11, 0x1 ;  /* 0x000000010b0b7836 */ /* 0x000fe20000000000 */
[----:B------:R-:W-:Y:S02]  /*2ff0*/  R2UR UR5, R87 ;  /* 0x00000000570572ca */ /* 0x000fe400000e0000 */
[----:B------:R-:W-:Y:S02]  /*3000*/  R2UR UR4, R86 ;  /* 0x00000000560472ca */ /* 0x000fe400000e0000 */
[C---:B------:R-:W-:Y:S02]  /*3010*/  ISETP.NE.AND P0, PT, R11.reuse, 0x2, PT ;  /* 0x000000020b00780c */ /* 0x040fe40003f05270 */
[----:B------:R-:W-:Y:S02]  /*3020*/  PLOP3.LUT P2, PT, PT, PT, PT, 0x80, 0x8 ;  /* 0x000000000008781c */ /* 0x000fe40003f4f070 */
[----:B------:R-:W-:Y:S02]  /*3030*/  SEL R3, RZ, 0x1, P0 ;  /* 0x00000001ff037807 */ /* 0x000fe40000000000 */
[----:B------:R-:W-:-:S02]  /*3040*/  SEL R11, R11, RZ, P0 ;  /* 0x000000ff0b0b7207 */ /* 0x000fc40000000000 */
[----:B------:R-:W-:Y:S01]  /*3050*/  LOP3.LUT R10, R10, R3, RZ, 0x3c, !PT ;  /* 0x000000030a0a7212 */ /* 0x000fe200078e3cff */
[----:B------:R-:W-:Y:S02]  /*3060*/  UIADD3 UR16, UPT, UPT, UR59, UR5, URZ ;  /* 0x000000053b107290 */ /* 0x000fe4000fffe0ff */
[----:B------:R-:W-:Y:S01]  /*3070*/  UIADD3 UR11, UPT, UPT, UR58, UR4, URZ ;  /* 0x000000043a0b7290 */ /* 0x000fe2000fffe0ff */
[----:B------:R-:W-:Y:S11]  /*3080*/  BRA.U UP1, `(.L_x_46) ;  /* 0xffffffed01747547 */ /* 0x000ff6000b83ffff */
[----:B------:R-:W-:Y:S01]  /*3090*/  UIADD3 UR7, UPT, UPT, UR7, 0x38, URZ ;  /* 0x0000003807077890 */ /* 0x000fe2000fffe0ff */
[----:B------:R-:W-:-:S03]  /*30a0*/  SHF.L.U32 R3, R12, 0x1f, RZ ;  /* 0x0000001f0c037819 */ /* 0x000fc600000006ff */
[----:B------:R-:W-:-:S09]  /*30b0*/  ULEA UR4, UR14, UR7, 0x3 ;  /* 0x000000070e047291 */ /* 0x000fd2000f8e18ff */
[----:B------:R-:W2:Y:S02]  /*30c0*/  SYNCS.PHASECHK.TRANS64.TRYWAIT P0, [UR4], R3 ;  /* 0x00000003ff0075a7 */ /* 0x000ea40008001104 */
[----:B--2---:R-:W-:Y:S05]  /*30d0*/  @!P0 BRA `(.L_x_47) ;  /* 0x0000007400588947 */ /* 0x004fea0003800000 */
.L_x_159:
[----:B------:R-:W-:-:S04]  /*30e0*/  UIADD3 UR4, UPT, UPT, UR14, 0x1, URZ ;  /* 0x000000010e047890 */ /* 0x000fc8000fffe0ff */
[----:B------:R-:W-:-:S04]  /*30f0*/  UISETP.NE.AND UP0, UPT, UR4, 0x7, UPT ;  /* 0x000000070400788c */ /* 0x000fc8000bf05270 */
[----:B------:R-:W-:Y:S02]  /*3100*/  USEL UR6, URZ, 0x1, UP0 ;  /* 0x00000001ff067887 */ /* 0x000fe40008000000 */
[----:B------:R-:W-:-:S04]  /*3110*/  USEL UR4, UR4, URZ, UP0 ;  /* 0x000000ff04047287 */ /* 0x000fc80008000000 */
[----:B------:R-:W-:Y:S01]  /*3120*/  ULEA UR5, UR4, UR7, 0x3 ;  /* 0x0000000704057291 */ /* 0x000fe2000f8e18ff */
[----:B------:R-:W-:-:S04]  /*3130*/  LOP3.LUT R2, R12, UR6, RZ, 0x3c, !PT ;  /* 0x000000060c027c12 */ /* 0x000fc8000f8e3cff */
[----:B-1----:R-:W-:-:S04]  /*3140*/  SHF.L.U32 R3, R2, 0x1f, RZ ;  /* 0x0000001f02037819 */ /* 0x002fc800000006ff */
[----:B------:R-:W1:Y:S02]  /*3150*/  SYNCS.PHASECHK.TRANS64.TRYWAIT P0, [UR5], R3 ;  /* 0x00000003ff0075a7 */ /* 0x000e640008001105 */
[----:B-1----:R-:W-:Y:S05]  /*3160*/  @!P0 BRA `(.L_x_48) ;  /* 0x00000074004c8947 */ /* 0x002fea0003800000 */
.L_x_161:
        /* <DEDUP_REMOVED lines=9> */
.L_x_163:
        /* <DEDUP_REMOVED lines=9> */
.L_x_165:
        /* <DEDUP_REMOVED lines=9> */
.L_x_167:
        /* <DEDUP_REMOVED lines=9> */
.L_x_169:
[----:B------:R-:W-:-:S04]  /*33b0*/  UIADD3 UR4, UPT, UPT, UR4, 0x1, URZ ;  /* 0x0000000104047890 */ /* 0x000fc8000fffe0ff */
[----:B------:R-:W-:-:S04]  /*33c0*/  UISETP.NE.AND UP0, UPT, UR4, 0x7, UPT ;  /* 0x000000070400788c */ /* 0x000fc8000bf05270 */
[----:B------:R-:W-:Y:S02]  /*33d0*/  USEL UR5, URZ, 0x1, UP0 ;  /* 0x00000001ff057887 */ /* 0x000fe40008000000 */
[----:B------:R-:W-:-:S04]  /*33e0*/  USEL UR4, UR4, URZ, UP0 ;  /* 0x000000ff04047287 */ /* 0x000fc80008000000 */
[----:B------:R-:W-:Y:S01]  /*33f0*/  ULEA UR4, UR4, UR7, 0x3 ;  /* 0x0000000704047291 */ /* 0x000fe2000f8e18ff */
[----:B-1----:R-:W-:-:S04]  /*3400*/  LOP3.LUT R3, R2, UR5, RZ, 0x3c, !PT ;  /* 0x0000000502037c12 */ /* 0x002fc8000f8e3cff */
[----:B------:R-:W-:Y:S01]  /*3410*/  SHF.L.U32 R3, R3, 0x1f, RZ ;  /* 0x0000001f03037819 */ /* 0x000fe200000006ff */
[----:B------:R-:W-:-:S07]  /*3420*/  IMAD.U32 R0, RZ, RZ, UR4 ;  /* 0x00000004ff007e24 */ /* 0x000fce000f8e00ff */
.L_x_53:
[----:B-1----:R1:W2:Y:S02]  /*3430*/  SYNCS.PHASECHK.TRANS64.TRYWAIT P0, [R0+URZ], R3 ;  /* 0x00000003000075a7 */ /* 0x0022a400080011ff */
[----:B--2---:R-:W-:Y:S05]  /*3440*/  @!P0 NANOSLEEP.SYNCS 0x989680 ;  /* 0x009896800000895d */ /* 0x004fea0003900000 */
[----:B------:R-:W2:Y:S02]  /*3450*/  @!P0 SYNCS.PHASECHK.TRANS64 P0, [R0+URZ], R3 ;  /* 0x00000003000085a7 */ /* 0x000ea400080010ff */
[----:B--2---:R-:W-:Y:S05]  /*3460*/  @P0 EXIT ;  /* 0x000000000000094d */ /* 0x004fea0003800000 */
[----:B------:R-:W-:Y:S05]  /*3470*/  BRA `(.L_x_53) ;  /* 0xfffffffc00ec7947 */ /* 0x000fea000383ffff */
.L_x_22:
[----:B------:R-:W1:Y:S02]  /*3480*/  S2UR UR4, SR_CgaCtaId ;  /* 0x00000000000479c3 */ /* 0x000e640000008800 */
[----:B-1----:R-:W-:-:S04]  /*3490*/  UISETP.NE.AND UP0, UPT, UR4, URZ, UPT ;  /* 0x000000ff0400728c */ /* 0x002fc8000bf05270 */
[----:B------:R-:W-:-:S09]  /*34a0*/  UISETP.NE.OR UP0, UPT, UR27, 0x1, UP0 ;  /* 0x000000011b00788c */ /* 0x000fd20008705670 */
[----:B------:R-:W-:Y:S05]  /*34b0*/  BRA.U UP0, `(.L_x_54) ;  /* 0x00000005004c7547 */ /* 0x000fea000b800000 */
[----:B------:R-:W1:Y:S01]  /*34c0*/  S2UR UR5, SR_CgaCtaId ;  /* 0x00000000000579c3 */ /* 0x000e620000008800 */
[----:B------:R-:W-:Y:S01]  /*34d0*/  UMOV UR4, 0x400 ;  /* 0x0000040000047882 */ /* 0x000fe20000000000 */
[----:B------:R-:W-:Y:S01]  /*34e0*/  ISETP.GE.U32.AND P2, PT, R0, 0x10, PT ;  /* 0x000000100000780c */ /* 0x000fe20003f46070 */
[----:B------:R-:W-:Y:S01]  /*34f0*/  IMAD.MOV.U32 R12, RZ, RZ, 0x1 ;  /* 0x00000001ff0c7424 */ /* 0x000fe200078e00ff */
[----:B------:R-:W-:Y:S02]  /*3500*/  CS2R R10, SRZ ;  /* 0x00000000000a7805 */ /* 0x000fe4000001ff00 */
[----:B------:R-:W-:Y:S01]  /*3510*/  CS2R R8, SRZ ;  /* 0x0000000000087805 */ /* 0x000fe2000001ff00 */
[----:B-1----:R-:W-:-:S03]  /*3520*/  ULEA UR6, UR5, UR4, 0x18 ;  /* 0x0000000405067291 */ /* 0x002fc6000f8ec0ff */
[----:B------:R-:W-:-:S09]  /*3530*/  UMOV UR5, URZ ;  /* 0x000000ff00057c82 */ /* 0x000fd20008000000 */
.L_x_58:
[----:B------:R-:W-:Y:S02]  /*3540*/  LEA R2, R8, UR6, 0x3 ;  /* 0x0000000608027c11 */ /* 0x000fe4000f8e18ff */
[----:B------:R-:W-:-:S03]  /*3550*/  SHF.L.U32 R5, R9, 0x1f, RZ ;  /* 0x0000001f09057819 */ /* 0x000fc600000006ff */
[----:B------:R-:W-:Y:S01]  /*3560*/  VIADD R4, R2, 0x110 ;  /* 0x0000011002047836 */ /* 0x000fe20000000000 */
[----:B------:R-:W1:Y:S02]  /*3570*/  SYNCS.PHASECHK.TRANS64.TRYWAIT P0, [R2+URZ+0x100], R5 ;  /* 0x00010005020075a7 */ /* 0x000e6400080011ff */
[----:B-1----:R-:W-:Y:S05]  /*3580*/  @!P0 BRA `(.L_x_55) ;  /* 0x0000007000bc8947 */ /* 0x002fea0003800000 */
.L_x_170:
[----:B------:R-:W-:Y:S01]  /*3590*/  ULEA UR4, UR5, UR6, 0x3 ;  /* 0x0000000605047291 */ /* 0x000fe2000f8e18ff */
[----:B------:R-:W-:Y:S02]  /*35a0*/  PRMT R4, RZ, 0x654, R4 ;  /* 0x00000654ff047816 */ /* 0x000fe40000000004 */
[----:B-1----:R-:W-:Y:S01]  /*35b0*/  SHF.L.U32 R5, R12, 0x1f, RZ ;  /* 0x0000001f0c057819 */ /* 0x002fe200000006ff */
[----:B------:R-:W-:Y:S01]  /*35c0*/  UIADD3 UR7, UPT, UPT, UR4, 0xc0, URZ ;  /* 0x000000c004077890 */ /* 0x000fe2000fffe0ff */
[----:B------:R1:W-:Y:S05]  /*35d0*/  SYNCS.ARRIVE.TRANS64.RED.A1T0 RZ, [R4+URZ], RZ ;  /* 0x000000ff04ff79a7 */ /* 0x0003ea00081004ff */
[----:B------:R-:W-:Y:S01]  /*35e0*/  IMAD.U32 R7, RZ, RZ, UR7 ;  /* 0x00000007ff077e24 */ /* 0x000fe2000f8e00ff */
[----:B------:R-:W2:Y:S04]  /*35f0*/  SYNCS.PHASECHK.TRANS64.TRYWAIT P0, [UR4+0xd0], R5 ;  /* 0x0000d005ff0075a7 */ /* 0x000ea80008001104 */
[----:B------:R-:W-:Y:S01]  /*3600*/  PRMT R6, R0, 0x654, R7 ;  /* 0x0000065400067816 */ /* 0x000fe20000000007 */
[----:B-1----:R-:W-:Y:S01]  /*3610*/  @!P2 IMAD.MOV.U32 R4, RZ, RZ, 0x10 ;  /* 0x00000010ff04a424 */ /* 0x002fe200078e00ff */
[----:B--2---:R-:W-:Y:S06]  /*3620*/  @!P0 BRA `(.L_x_56) ;  /* 0x0000007000a88947 */ /* 0x004fec0003800000 */
.L_x_172:
[----:B------:R-:W-:Y:S01]  /*3630*/  ULEA UR8, UR5, UR6, 0x4 ;  /* 0x0000000605087291 */ /* 0x000fe2000f8e20ff */
[----:B------:R-:W-:Y:S01]  /*3640*/  SEL R3, R6, R3, !P2 ;  /* 0x0000000306037207 */ /* 0x000fe20005000000 */
[----:B------:R-:W-:Y:S01]  /*3650*/  UIADD3 UR9, UPT, UPT, UR4, 0xc0, URZ ;  /* 0x000000c004097890 */ /* 0x000fe2000fffe0ff */
[----:B-1----:R-:W-:Y:S01]  /*3660*/  LEA R2, R11, UR6, 0x3 ;  /* 0x000000060b027c11 */ /* 0x002fe2000f8e18ff */
[----:B------:R-:W-:Y:S01]  /*3670*/  UIADD3 UR8, UPT, UPT, UR8, 0x130, URZ ;  /* 0x0000013008087890 */ /* 0x000fe2000fffe0ff */
[----:B------:R-:W-:Y:S01]  /*3680*/  SHF.L.U32 R5, R10, 0x1f, RZ ;  /* 0x0000001f0a057819 */ /* 0x000fe200000006ff */
[----:B------:R1:W-:Y:S01]  /*3690*/  @!P2 SYNCS.ARRIVE.TRANS64.RED RZ, [R3+URZ], R4 ;  /* 0x0000000403ffa9a7 */ /* 0x0003e200080004ff */
[----:B------:R-:W-:Y:S01]  /*36a0*/  UIADD3 UR4, UPT, UPT, UR5, 0x1, URZ ;  /* 0x0000000105047890 */ /* 0x000fe2000fffe0ff */
[----:B------:R-:W-:-:S03]  /*36b0*/  VIADD R8, R8, 0x1 ;  /* 0x0000000108087836 */ /* 0x000fc60000000000 */
[----:B------:R-:W-:Y:S02]  /*36c0*/  UISETP.NE.AND UP0, UPT, UR4, 0x2, UPT ;  /* 0x000000020400788c */ /* 0x000fe4000bf05270 */
[----:B------:R-:W-:Y:S06]  /*36d0*/  UGETNEXTWORKID.BROADCAST [UR8], [UR9] ;  /* 0x00000000080073ca */ /* 0x000fec0008000100 */
[----:B------:R-:W-:Y:S01]  /*36e0*/  USEL UR7, URZ, 0x1, UP0 ;  /* 0x00000001ff077887 */ /* 0x000fe20008000000 */
[----:B------:R-:W-:Y:S01]  /*36f0*/  ISETP.NE.AND P0, PT, R8, 0x2, PT ;  /* 0x000000020800780c */ /* 0x000fe20003f05270 */
[----:B------:R-:W-:Y:S01]  /*3700*/  USEL UR5, UR4, URZ, UP0 ;  /* 0x000000ff04057287 */ /* 0x000fe20008000000 */
[----:B------:R-:W2:Y:S03]  /*3710*/  SYNCS.PHASECHK.TRANS64.TRYWAIT P1, [R2+URZ+0xc0], R5 ;  /* 0x0000c005020075a7 */ /* 0x000ea600080211ff */
[----:B------:R-:W-:Y:S01]  /*3720*/  LOP3.LUT R12, R12, UR7, RZ, 0x3c, !PT ;  /* 0x000000070c0c7c12 */ /* 0x000fe2000f8e3cff */
[----:B-12---:R-:W-:Y:S07]  /*3730*/  @!P1 BRA `(.L_x_57) ;  /* 0x00000070007c9947 */ /* 0x006fee0003800000 */
.L_x_173:
[C---:B------:R-:W-:Y:S01]  /*3740*/  LEA R4, R11.reuse, UR6, 0x4 ;  /* 0x000000060b047c11 */ /* 0x040fe2000f8e20ff */
[----:B-1----:R-:W-:Y:S01]  /*3750*/  VIADD R2, R2, 0xd0 ;  /* 0x000000d002027836 */ /* 0x002fe20000000000 */
[----:B------:R-:W-:Y:S01]  /*3760*/  SEL R8, R8, RZ, P0 ;  /* 0x000000ff08087207 */ /* 0x000fe20000000000 */
[----:B------:R-:W-:-:S03]  /*3770*/  VIADD R11, R11, 0x1 ;  /* 0x000000010b0b7836 */ /* 0x000fc60000000000 */
[----:B------:R-:W1:Y:S01]  /*3780*/  LDS.128 R4, [R4+0x130] ;  /* 0x0001300004047984 */ /* 0x000e620000000c00 */
[----:B------:R-:W-:Y:S02]  /*3790*/  PRMT R2, RZ, 0x654, R2 ;  /* 0x00000654ff027816 */ /* 0x000fe40000000002 */
[C---:B------:R-:W-:Y:S01]  /*37a0*/  ISETP.NE.AND P1, PT, R11.reuse, 0x2, PT ;  /* 0x000000020b00780c */ /* 0x040fe20003f25270 */
[----:B------:R-:W-:Y:S01]  /*37b0*/  @!PT LDS RZ, [RZ] ;  /* 0x00000000fffff984 */ /* 0x000fe20000000800 */
[----:B------:R-:W-:Y:S01]  /*37c0*/  @!PT LDS RZ, [RZ] ;  /* 0x00000000fffff984 */ /* 0x000fe20000000800 */
[----:B------:R-:W-:Y:S01]  /*37d0*/  @!PT LDS RZ, [RZ] ;  /* 0x00000000fffff984 */ /* 0x000fe20000000800 */
[----:B------:R-:W-:Y:S01]  /*37e0*/  @!PT LDS RZ, [RZ] ;  /* 0x00000000fffff984 */ /* 0x000fe20000000800 */
[----:B------:R2:W-:Y:S06]  /*37f0*/  MEMBAR.ALL.CTA ;  /* 0x0000000000007992 */ /* 0x0005ec0000008000 */
[----:B--2---:R-:W2:Y:S01]  /*3800*/  FENCE.VIEW.ASYNC.S ;  /* 0x00000000000073c6 */ /* 0x004ea20000000000 */
[----:B------:R-:W-:Y:S01]  /*3810*/  SEL R11, R11, RZ, P1 ;  /* 0x000000ff0b0b7207 */ /* 0x000fe20000800000 */
[----:B--2---:R2:W-:Y:S01]  /*3820*/  SYNCS.ARRIVE.TRANS64.RED.A1T0 RZ, [R2+URZ], RZ ;  /* 0x000000ff02ff79a7 */ /* 0x0045e200081004ff */
[----:B-1----:R-:W-:-:S02]  /*3830*/  LOP3.LUT P3, RZ, R6, 0x1, RZ, 0xc0, !PT ;  /* 0x0000000106ff7812 */ /* 0x002fc4000786c0ff */
[----:B------:R-:W-:-:S04]  /*3840*/  SEL R5, RZ, 0x1, P1 ;  /* 0x00000001ff057807 */ /* 0x000fc80000800000 */
[----:B------:R-:W-:Y:S02]  /*3850*/  LOP3.LUT R10, R10, R5, RZ, 0x3c, !PT ;  /* 0x000000050a0a7212 */ /* 0x000fe400078e3cff */
[----:B--2---:R-:W-:-:S04]  /*3860*/  SEL R2, RZ, 0x1, P0 ;  /* 0x00000001ff027807 */ /* 0x004fc80000000000 */
[----:B------:R-:W-:Y:S01]  /*3870*/  LOP3.LUT R9, R9, R2, RZ, 0x3c, !PT ;  /* 0x0000000209097212 */ /* 0x000fe200078e3cff */
[----:B------:R-:W-:Y:S06]  /*3880*/  @P3 BRA `(.L_x_58) ;  /* 0xfffffffc002c3947 */ /* 0x000fec000383ffff */
[----:B------:R-:W-:Y:S01]  /*3890*/  ULEA UR4, UR5, UR6, 0x3 ;  /* 0x0000000605047291 */ /* 0x000fe2000f8e18ff */
[----:B------:R-:W-:-:S08]  /*38a0*/  SHF.L.U32 R3, R12, 0x1f, RZ ;  /* 0x0000001f0c037819 */ /* 0x000fd000000006ff */
[----:B------:R-:W1:Y:S02]  /*38b0*/  SYNCS.PHASECHK.TRANS64 P0, [UR4+0xd0], R3 ;  /* 0x0000d003ff0075a7 */ /* 0x000e640008001004 */
[----:B-1----:R-:W-:Y:S05]  /*38c0*/  @P0 BRA `(.L_x_59) ;  /* 0x0000000000080947 */ /* 0x002fea0003800000 */
[----:B------:R-:W1:Y:S02]  /*38d0*/  SYNCS.PHASECHK.TRANS64.TRYWAIT P0, [UR4+0xd0], R3 ;  /* 0x0000d003ff0075a7 */ /* 0x000e640008001104 */
[----:B-1----:R-:W-:Y:S05]  /*38e0*/  @!P0 BRA `(.L_x_60) ;  /* 0x0000007000248947 */ /* 0x002fea0003800000 */
.L_x_59:
[----:B------:R-:W-:-:S04]  /*38f0*/  UIADD3 UR7, UPT, UPT, UR5, 0x1, URZ ;  /* 0x0000000105077890 */ /* 0x000fc8000fffe0ff */
[----:B------:R-:W-:-:S04]  /*3900*/  UISETP.NE.AND UP0, UPT, UR7, 0x2, UPT ;  /* 0x000000020700788c */ /* 0x000fc8000bf05270 */
[----:B------:R-:W-:Y:S02]  /*3910*/  USEL UR8, URZ, 0x1, UP0 ;  /* 0x00000001ff087887 */ /* 0x000fe40008000000 */
[----:B------:R-:W-:-:S04]  /*3920*/  USEL UR7, UR7, URZ, UP0 ;  /* 0x000000ff07077287 */ /* 0x000fc80008000000 */
[----:B------:R-:W-:Y:S01]  /*3930*/  ULEA UR7, UR7, UR6, 0x3 ;  /* 0x0000000607077291 */ /* 0x000fe2000f8e18ff */
[----:B-1----:R-:W-:-:S04]  /*3940*/  LOP3.LUT R3, R12, UR8, RZ, 0x3c, !PT ;  /* 0x000000080c037c12 */ /* 0x002fc8000f8e3cff */
[----:B------:R-:W-:-:S04]  /*3950*/  SHF.L.U32 R0, R3, 0x1f, RZ ;  /* 0x0000001f03007819 */ /* 0x000fc800000006ff */
[----:B------:R-:W1:Y:S02]  /*3960*/  SYNCS.PHASECHK.TRANS64 P0, [UR7+0xd0], R0 ;  /* 0x0000d000ff0075a7 */ /* 0x000e640008001007 */
[----:B-1----:R-:W-:Y:S05]  /*3970*/  @P0 EXIT ;  /* 0x000000000000094d */ /* 0x002fea0003800000 */
[----:B------:R-:W-:Y:S02]  /*3980*/  SHF.L.U32 R3, R3, 0x1f, RZ ;  /* 0x0000001f03037819 */ /* 0x000fe400000006ff */
[----:B------:R-:W-:-:S07]  /*3990*/  MOV R0, UR7 ;  /* 0x0000000700007c02 */ /* 0x000fce0008000f00 */
.L_x_61:
[----:B-1----:R1:W2:Y:S02]  /*39a0*/  SYNCS.PHASECHK.TRANS64.TRYWAIT P0, [R0+URZ+0xd0], R3 ;  /* 0x0000d003000075a7 */ /* 0x0022a400080011ff */
[----:B--2---:R-:W-:Y:S05]  /*39b0*/  @!P0 NANOSLEEP.SYNCS 0x989680 ;  /* 0x009896800000895d */ /* 0x004fea0003900000 */
[----:B------:R-:W2:Y:S02]  /*39c0*/  @!P0 SYNCS.PHASECHK.TRANS64 P0, [R0+URZ+0xd0], R3 ;  /* 0x0000d003000085a7 */ /* 0x000ea400080010ff */
[----:B--2---:R-:W-:Y:S05]  /*39d0*/  @P0 EXIT ;  /* 0x000000000000094d */ /* 0x004fea0003800000 */
[----:B------:R-:W-:Y:S05]  /*39e0*/  BRA `(.L_x_61) ;  /* 0xfffffffc00ec7947 */ /* 0x000fea000383ffff */
.L_x_54:
[----:B------:R-:W-:Y:S05]  /*39f0*/  BRA.U UP4, `(.L_x_62) ;  /* 0x0000001504407547 */ /* 0x000fea000b800000 */
[----:B------:R-:W1:Y:S01]  /*3a00*/  S2UR UR7, SR_CgaCtaId ;  /* 0x00000000000779c3 */ /* 0x000e620000008800 */
[----:B------:R-:W-:Y:S01]  /*3a10*/  UMOV UR4, 0x40 ;  /* 0x0000004000047882 */ /* 0x000fe20000000000 */
[----:B------:R-:W-:Y:S01]  /*3a20*/  NOP ;  /* 0x0000000000007918 */ /* 0x000fe20000000000 */
[----:B------:R-:W-:Y:S01]  /*3a30*/  UMOV UR6, 0x400 ;  /* 0x0000040000067882 */ /* 0x000fe20000000000 */
[----:B-1----:R-:W-:Y:S02]  /*3a40*/  ULEA UR5, UR7, UR4, 0x18 ;  /* 0x0000000407057291 */ /* 0x002fe4000f8ec0ff */
[----:B------:R-:W-:-:S07]  /*3a50*/  ULEA UR6, UR7, UR6, 0x18 ;  /* 0x0000000607067291 */ /* 0x000fce000f8ec0ff */
[----:B------:R-:W1:Y:S02]  /*3a60*/  LDS.U8 R0, [UR5+0x1c] ;  /* 0x00001c05ff007984 */ /* 0x000e640008000000 */
[----:B-1----:R-:W-:-:S13]  /*3a70*/  ISETP.NE.AND P0, PT, R0, RZ, PT ;  /* 0x000000ff0000720c */ /* 0x002fda0003f05270 */
[----:B------:R-:W-:Y:S05]  /*3a80*/  @P0 BRA `(.L_x_63) ;  /* 0x0000000400080947 */ /* 0x000fea0003800000 */
[----:B------:R-:W-:Y:S02]  /*3a90*/  UISETP.NE.U32.AND UP1, UPT, UR61, 0x1, UPT ;  /* 0x000000013d00788c */ /* 0x000fe4000bf25070 */
[----:B------:R-:W-:-:S07]  /*3aa0*/  UIADD3 UR7, UPT, UPT, UR5, 0x8, URZ ;  /* 0x0000000805077890 */ /* 0x000fce000fffe0ff */
[----:B------:R-:W-:Y:S05]  /*3ab0*/  BRA.U !UP1, `(.L_x_64) ;  /* 0x00000001099c7547 */ /* 0x000fea000b800000 */
[----:B------:R-:W-:Y:S01]  /*3ac0*/  ELECT P0, URZ, PT ;  /* 0x0000000000ff782f */ /* 0x000fe20003800000 */
[----:B------:R-:W-:-:S12]  /*3ad0*/  BSSY B0, `(.L_x_64) ;  /* 0x0000025000007945 */ /* 0x000fd80003800000 */
[----:B------:R-:W-:Y:S05]  /*3ae0*/  @!P0 BRA `(.L_x_65) ;  /* 0x00000000008c8947 */ /* 0x000fea0003800000 */
[----:B------:R-:W-:-:S05]  /*3af0*/  UMOV UR4, 0x10 ;  /* 0x0000001000047882 */ /* 0x000fca0000000000 */
[----:B------:R-:W-:Y:S04]  /*3b00*/  DEPBAR.LE SB1, 0x36 ;  /* 0x00009d800000791a */ /* 0x000fe80000000000 */
[----:B------:R-:W1:Y:S02]  /*3b10*/  UTCATOMSWS.2CTA.FIND_AND_SET.ALIGN UP0, UR4, UR4 ;  /* 0x00000004000475e3 */ /* 0x000e640008200800 */
[----:B-1----:R-:W-:Y:S01]  /*3b20*/  MOV R11, UR4 ;  /* 0x00000004000b7c02 */ /* 0x002fe20008000f00 */
[----:B------:R-:W-:Y:S06]  /*3b30*/  BRA.U UP0, `(.L_x_66) ;  /* 0x0000000100187547 */ /* 0x000fec000b800000 */
.L_x_67:
[----:B------:R-:W-:Y:S05]  /*3b40*/  NANOSLEEP 0x64 ;  /* 0x000000640000795d */ /* 0x000fea0003800000 */
[----:B------:R-:W-:-:S05]  /*3b50*/  UMOV UR4, 0x10 ;  /* 0x0000001000047882 */ /* 0x000fca0000000000 */
[----:B------:R-:W-:Y:S04]  /*3b60*/  DEPBAR.LE SB1, 0x36 ;  /* 0x00009d800000791a */ /* 0x000fe80000000000 */
[----:B------:R-:W1:Y:S02]  /*3b70*/  UTCATOMSWS.2CTA.FIND_AND_SET.ALIGN UP0, UR4, UR4 ;  /* 0x00000004000475e3 */ /* 0x000e640008200800 */
[----:B-1----:R-:W-:Y:S01]  /*3b80*/  MOV R11, UR4 ;  /* 0x00000004000b7c02 */ /* 0x002fe20008000f00 */
[----:B------:R-:W-:Y:S05]  /*3b90*/  BRA.U !UP0, `(.L_x_67) ;  /* 0xfffffffd08e87547 */ /* 0x000fea000b83ffff */
.L_x_66:
[----:B------:R-:W1:Y:S01]  /*3ba0*/  LDS R7, [UR5+0x10] ;  /* 0x00001005ff077984 */ /* 0x000e620008000800 */
[----:B------:R-:W-:Y:S01]  /*3bb0*/  IMAD.U32 R5, RZ, RZ, UR6 ;  /* 0x00000006ff057e24 */ /* 0x000fe2000f8e00ff */
[----:B------:R-:W-:-:S03]  /*3bc0*/  MOV R4, UR60 ;  /* 0x0000003c00047c02 */ /* 0x000fc60008000f00 */
[----:B------:R-:W-:Y:S01]  /*3bd0*/  VIADD R5, R5, 0x150 ;  /* 0x0000015005057836 */ /* 0x000fe20000000000 */
[----:B-1----:R-:W-:-:S04]  /*3be0*/  SHF.L.U32 R7, R7, 0x1f, RZ ;  /* 0x0000001f07077819 */ /* 0x002fc800000006ff */
[----:B------:R-:W1:Y:S02]  /*3bf0*/  SYNCS.PHASECHK.TRANS64.TRYWAIT P0, [UR5+0x8], R7 ;  /* 0x00000807ff0075a7 */ /* 0x000e640008001105 */
[----:B-1----:R-:W-:Y:S05]  /*3c00*/  @P0 BRA `(.L_x_68) ;  /* 0x0000000000080947 */ /* 0x002fea0003800000 */
[----:B------:R-:W1:Y:S02]  /*3c10*/  SYNCS.PHASECHK.TRANS64.TRYWAIT P0, [UR5+0x8], R7 ;  /* 0x00000807ff0075a7 */ /* 0x000e640008001105 */
[----:B-1----:R-:W-:Y:S05]  /*3c20*/  @!P0 BRA `(.L_x_69) ;  /* 0x0000006c006c8947 */ /* 0x002fea0003800000 */
.L_x_68:
[----:B-1----:R-:W-:Y:S01]  /*3c30*/  HFMA2 R0, -RZ, RZ, 0, 5.9604644775390625e-08 ;  /* 0x00000001ff007431 */ /* 0x002fe200000001ff */
[----:B------:R-:W-:Y:S01]  /*3c40*/  UPRMT UR4, UR60, 0x654, UR7 ;  /* 0x000006543c047896 */ /* 0x000fe20008000007 */
[----:B------:R-:W-:Y:S01]  /*3c50*/  IMAD.MOV.U32 R8, RZ, RZ, 0xffff ;  /* 0x0000ffffff087424 */ /* 0x000fe200078e00ff */
[----:B------:R-:W-:Y:S01]  /*3c60*/  PRMT R4, R4, 0x654, R5 ;  /* 0x0000065404047816 */ /* 0x000fe20000000005 */
[----:B------:R-:W-:Y:S02]  /*3c70*/  IMAD.MOV.U32 R6, RZ, RZ, 0x4 ;  /* 0x00000004ff067424 */ /* 0x000fe400078e00ff */
[----:B------:R-:W-:Y:S01]  /*3c80*/  IMAD.SHL.U32 R9, R11, 0x20, RZ ;  /* 0x000000200b097824 */ /* 0x000fe200078e00ff */
[----:B------:R-:W-:Y:S02]  /*3c90*/  MOV R5, UR4 ;  /* 0x0000000400057c02 */ /* 0x000fe40008000f00 */
[-C--:B------:R-:W-:Y:S01]  /*3ca0*/  SHF.L.U32 R8, R8, R11.reuse, RZ ;  /* 0x0000000b08087219 */ /* 0x080fe200000006ff */
[----:B------:R1:W-:Y:S01]  /*3cb0*/  SYNCS.ARRIVE.TRANS64.RED RZ, [UR4], R6 ;  /* 0x00000006ffff79a7 */ /* 0x0003e20008000404 */
[----:B------:R-:W-:Y:S01]  /*3cc0*/  SHF.L.U32 R7, R0, R11, RZ ;  /* 0x0000000b00077219 */ /* 0x000fe200000006ff */
[----:B------:R1:W-:Y:S04]  /*3cd0*/  STS [UR6+0x150], R9 ;  /* 0x00015009ff007988 */ /* 0x0003e80008000806 */
[----:B------:R1:W-:Y:S04]  /*3ce0*/  STAS [R4.64], R11 ;  /* 0x0000000b04007dbd */ /* 0x0003e8000c0008ff */
[----:B------:R1:W-:Y:S04]  /*3cf0*/  ATOMS.OR RZ, [UR5+0x14], R8 ;  /* 0x00001408ffff798c */ /* 0x0003e8000b000005 */
[----:B------:R1:W-:Y:S04]  /*3d00*/  ATOMS.OR RZ, [UR5+0x18], R7 ;  /* 0x00001807ffff798c */ /* 0x0003e8000b000005 */
[----:B------:R1:W-:Y:S02]  /*3d10*/  ATOMS.XOR RZ, [UR5+0x10], R0 ;  /* 0x00001000ffff798c */ /* 0x0003e4000b800005 */
.L_x_65:
[----:B------:R-:W-:Y:S05]  /*3d20*/  BSYNC B0 ;  /* 0x0000000000007941 */ /* 0x000fea0003800000 */
.L_x_64:
[----:B------:R-:W-:Y:S05]  /*3d30*/  BRA.U UP1, `(.L_x_70) ;  /* 0x00000001016c7547 */ /* 0x000fea000b800000 */
[----:B------:R-:W-:-:S03]  /*3d40*/  UMOV UR4, 0xffffffff ;  /* 0xffffffff00047882 */ /* 0x000fc60000000000 */
[----:B------:R-:W-:Y:S05]  /*3d50*/  BRA.DIV UR4, `(.L_x_71) ;  /* 0x0000006e04387947 */ /* 0x000fea000b800000 */
[----:B------:R-:W-:-:S13]  /*3d60*/  ELECT P0, URZ, PT ;  /* 0x0000000000ff782f */ /* 0x000fda0003800000 */
.L_x_177:
[----:B------:R-:W-:Y:S05]  /*3d70*/  @!P0 BRA `(.L_x_70) ;  /* 0x00000000005c8947 */ /* 0x000fea0003800000 */
[----:B-1----:R-:W1:Y:S02]  /*3d80*/  LDS R5, [UR5+0x10] ;  /* 0x00001005ff057984 */ /* 0x002e640008000800 */
[----:B-1----:R-:W-:-:S04]  /*3d90*/  SHF.L.U32 R5, R5, 0x1f, RZ ;  /* 0x0000001f05057819 */ /* 0x002fc800000006ff */
[----:B------:R-:W1:Y:S02]  /*3da0*/  SYNCS.PHASECHK.TRANS64.TRYWAIT P0, [UR5+0x8], R5 ;  /* 0x00000805ff0075a7 */ /* 0x000e640008001105 */
[----:B-1----:R-:W-:Y:S05]  /*3db0*/  @P0 BRA `(.L_x_72) ;  /* 0x0000000000080947 */ /* 0x002fea0003800000 */
[----:B------:R-:W1:Y:S02]  /*3dc0*/  SYNCS.PHASECHK.TRANS64.TRYWAIT P0, [UR5+0x8], R5 ;  /* 0x00000805ff0075a7 */ /* 0x000e640008001105 */
[----:B-1----:R-:W-:Y:S05]  /*3dd0*/  @!P0 BRA `(.L_x_73) ;  /* 0x0000006c003c8947 */ /* 0x002fea0003800000 */
.L_x_72:
[----:B------:R-:W2:Y:S01]  /*3de0*/  LDS R7, [UR6+0x150] ;  /* 0x00015006ff077984 */ /* 0x000ea20008000800 */
[----:B-1----:R-:W-:Y:S02]  /*3df0*/  HFMA2 R0, -RZ, RZ, 0, 5.9604644775390625e-08 ;  /* 0x00000001ff007431 */ /* 0x002fe400000001ff */
[----:B------:R-:W-:Y:S01]  /*3e00*/  IMAD.MOV.U32 R4, RZ, RZ, 0xffff ;  /* 0x0000ffffff047424 */ /* 0x000fe200078e00ff */
[----:B------:R-:W-:Y:S01]  /*3e10*/  UPRMT UR4, UR60, 0x654, UR7 ;  /* 0x000006543c047896 */ /* 0x000fe20008000007 */
[----:B--2---:R-:W-:-:S03]  /*3e20*/  IMAD.SHL.U32 R5, R7, 0x20, RZ ;  /* 0x0000002007057824 */ /* 0x004fc600078e00ff */
[-C--:B------:R-:W-:Y:S02]  /*3e30*/  SHF.L.U32 R4, R4, R7.reuse, RZ ;  /* 0x0000000704047219 */ /* 0x080fe400000006ff */
[----:B------:R-:W-:Y:S01]  /*3e40*/  SHF.L.U32 R7, R0, R7, RZ ;  /* 0x0000000700077219 */ /* 0x000fe200000006ff */
[----:B------:R2:W-:Y:S04]  /*3e50*/  STS [UR6+0x150], R5 ;  /* 0x00015005ff007988 */ /* 0x0005e80008000806 */
[----:B------:R2:W-:Y:S04]  /*3e60*/  ATOMS.OR RZ, [UR5+0x14], R4 ;  /* 0x00001404ffff798c */ /* 0x0005e8000b000005 */
[----:B------:R2:W-:Y:S01]  /*3e70*/  ATOMS.OR RZ, [UR5+0x18], R7 ;  /* 0x00001807ffff798c */ /* 0x0005e2000b000005 */
[----:B------:R-:W-:Y:S03]  /*3e80*/  SYNCS.ARRIVE.TRANS64.RED.A1T0 RZ, [UR4], RZ ;  /* 0x000000ffffff79a7 */ /* 0x000fe60008100404 */
[----:B------:R2:W-:Y:S01]  /*3e90*/  ATOMS.XOR RZ, [UR5+0x10], R0 ;  /* 0x00001000ffff798c */ /* 0x0005e2000b800005 */
[----:B------:R-:W-:Y:S05]  /*3ea0*/  BRA `(.L_x_70) ;  /* 0x0000000000107947 */ /* 0x000fea0003800000 */
.L_x_63:
[----:B------:R-:W-:Y:S02]  /*3eb0*/  MOV R0, 0xffffffff ;  /* 0xffffffff00007802 */ /* 0x000fe40000000f00 */
[----:B------:R-:W-:-:S03]  /*3ec0*/  MOV R4, 0x3ef0 ;  /* 0x00003ef000047802 */ /* 0x000fc60000000f00 */
[----:B------:R1:W-:Y:S04]  /*3ed0*/  STS [UR6+0x150], R0 ;  /* 0x00015000ff007988 */ /* 0x0003e80008000806 */
[----:B-1---5:R-:W-:Y:S05]  /*3ee0*/  CALL.REL.NOINC `($__internal_1_$__cuda_sm10x_tcgen05_guardrail_trap_phase_invalid_during_alloc) ;  /* 0x0000007000e07944 */ /* 0x022fea0003c00000 */
.L_x_70:
[----:B------:R-:W-:Y:S05]  /*3ef0*/  WARPSYNC.ALL ;  /* 0x0000000000007948 */ /* 0x000fea0003800000 */
[----:B------:R-:W3:Y:S01]  /*3f00*/  S2UR UR4, SR_CgaCtaId ;  /* 0x00000000000479c3 */ /* 0x000ee20000008800 */
[----:B------:R-:W-:Y:S01]  /*3f10*/  UMOV UR31, 0x400 ;  /* 0x00000400001f7882 */ /* 0x000fe20000000000 */
[----:B------:R-:W-:-:S06]  /*3f20*/  NOP ;  /* 0x0000000000007918 */ /* 0x000fcc0000000000 */
[----:B------:R-:W-:Y:S06]  /*3f30*/  BAR.ARV 0x6, 0xa0 ;  /* 0x0182800000007b1d */ /* 0x000fec0000002000 */
[----:B------:R-:W4:Y:S01]  /*3f40*/  LDCU UR11, c[0x0][0x38c] ;  /* 0x00007180ff0b77ac */ /* 0x000f220008000800 */
[----:B------:R-:W-:Y:S01]  /*3f50*/  LOP3.LUT R3, R3, 0xffff, RZ, 0xc0, !PT ;  /* 0x0000ffff03037812 */ /* 0x000fe200078ec0ff */
[----:B-1----:R-:W-:Y:S01]  /*3f60*/  IMAD.MOV.U32 R9, RZ, RZ, 0x1 ;  /* 0x00000001ff097424 */ /* 0x002fe200078e00ff */
[----:B------:R-:W-:Y:S01]  /*3f70*/  LOP3.LUT R2, R2, 0xffff, RZ, 0xc0, !PT ;  /* 0x0000ffff02027812 */ /* 0x000fe200078ec0ff */
[----:B------:R-:W-:Y:S01]  /*3f80*/  IMAD.MOV.U32 R8, RZ, RZ, RZ ;  /* 0x000000ffff087224 */ /* 0x000fe200078e00ff */
[----:B------:R-:W-:Y:S01]  /*3f90*/  R2UR UR50, R3 ;  /* 0x00000000033272ca */ /* 0x000fe200000e0000 */
[----:B------:R-:W-:Y:S01]  /*3fa0*/  UMOV UR55, URZ ;  /* 0x000000ff00377c82 */ /* 0x000fe20008000000 */
[----:B------:R-:W-:-:S02]  /*3fb0*/  R2UR UR58, R2 ;  /* 0x00000000023a72ca */ /* 0x000fc400000e0000 */
[----:B------:R-:W-:Y:S01]  /*3fc0*/  CS2R R2, SRZ ;  /* 0x0000000000027805 */ /* 0x000fe2000001ff00 */
[----:B------:R-:W-:Y:S01]  /*3fd0*/  UMOV UR28, URZ ;  /* 0x000000ff001c7c82 */ /* 0x000fe20008000000 */
[----:B---3--:R-:W-:Y:S01]  /*3fe0*/  ULEA UR31, UR4, UR31, 0x18 ;  /* 0x0000001f041f7291 */ /* 0x008fe2000f8ec0ff */
[----:B------:R-:W-:Y:S01]  /*3ff0*/  UMOV UR27, URZ ;  /* 0x000000ff001b7c82 */ /* 0x000fe20008000000 */
[----:B------:R-:W-:Y:S02]  /*4000*/  UISETP.NE.AND UP2, UPT, UR61, URZ, UPT ;  /* 0x000000ff3d00728c */ /* 0x000fe4000bf45270 */
[----:B------:R-:W-:Y:S02]  /*4010*/  UIADD3 UR6, UPT, UPT, UR31, 0x8400, URZ ;  /* 0x000084001f067890 */ /* 0x000fe4000fffe0ff */
[----:B------:R-:W-:-:S03]  /*4020*/  UIADD3 UR5, UPT, UPT, UR31, 0x24400, URZ ;  /* 0x000244001f057890 */ /* 0x000fc6000fffe0ff */
[----:B--2---:R-:W1:Y:S01]  /*4030*/  LDS R0, [UR31+0x150] ;  /* 0x0001501fff007984 */ /* 0x004e620008000800 */
[----:B------:R-:W-:Y:S02]  /*4040*/  UIADD3 UR4, UPT, UPT, UR31, 0x32400, URZ ;  /* 0x000324001f047890 */ /* 0x000fe4000fffe0ff */
[----:B------:R-:W-:Y:S02]  /*4050*/  UIADD3 UR7, UPT, UPT, UR31, 0x33200, URZ ;  /* 0x000332001f077890 */ /* 0x000fe4000fffe0ff */
[----:B----4-:R-:W-:Y:S02]  /*4060*/  UIADD3 UR11, UPT, UPT, UR11, 0x7f, URZ ;  /* 0x0000007f0b0b7890 */ /* 0x010fe4000fffe0ff */
[----:B------:R-:W-:Y:S02]  /*4070*/  USHF.R.U32.HI UR10, URZ, 0x4, UR6 ;  /* 0x00000004ff0a7899 */ /* 0x000fe40008011606 */
[----:B------:R-:W-:Y:S02]  /*4080*/  USHF.R.U32.HI UR8, URZ, 0x4, UR5 ;  /* 0x00000004ff087899 */ /* 0x000fe40008011605 */
[----:B------:R-:W-:-:S02]  /*4090*/  USHF.R.U32.HI UR6, URZ, 0x4, UR4 ;  /* 0x00000004ff067899 */ /* 0x000fc40008011604 */
[----:B------:R-:W-:Y:S02]  /*40a0*/  USHF.R.U32.HI UR5, URZ, 0x4, UR7 ;  /* 0x00000004ff057899 */ /* 0x000fe40008011607 */
[----:B------:R-:W-:Y:S02]  /*40b0*/  USHF.R.S32.HI UR9, URZ, 0x1f, UR11 ;  /* 0x0000001fff097899 */ /* 0x000fe4000801140b */
[----:B------:R-:W-:Y:S02]  /*40c0*/  ULOP3.LUT UR8, UR8, 0x3fff, URZ, 0xc0, !UPT ;  /* 0x00003fff08087892 */ /* 0x000fe4000f8ec0ff */
[----:B------:R-:W-:Y:S02]  /*40d0*/  ULOP3.LUT UR6, UR6, 0x3fff, URZ, 0xc0, !UPT ;  /* 0x00003fff06067892 */ /* 0x000fe4000f8ec0ff */
[----:B------:R-:W-:Y:S02]  /*40e0*/  ULOP3.LUT UR5, UR5, 0x3fff, URZ, 0xc0, !UPT ;  /* 0x00003fff05057892 */ /* 0x000fe4000f8ec0ff */
[----:B------:R-:W-:-:S02]  /*40f0*/  ULEA.HI UR4, UR9, UR11, URZ, 0x7 ;  /* 0x0000000b09047291 */ /* 0x000fc4000f8f38ff */
[----:B------:R-:W-:Y:S02]  /*4100*/  ULOP3.LUT UR52, UR8, 0x10000, URZ, 0xfc, !UPT ;  /* 0x0001000008347892 */ /* 0x000fe4000f8efcff */
[----:B------:R-:W-:Y:S02]  /*4110*/  ULOP3.LUT UR53, UR6, 0x10000, URZ, 0xfc, !UPT ;  /* 0x0001000006357892 */ /* 0x000fe4000f8efcff */
[----:B------:R-:W-:Y:S02]  /*4120*/  ULOP3.LUT UR54, UR5, 0x10000, URZ, 0xfc, !UPT ;  /* 0x0001000005367892 */ /* 0x000fe4000f8efcff */
[----:B------:R-:W-:Y:S02]  /*4130*/  USHF.R.S32.HI UR57, URZ, 0x7, UR4 ;  /* 0x00000007ff397899 */ /* 0x000fe40008011404 */
[----:B------:R-:W-:Y:S02]  /*4140*/  ULOP3.LUT UR10, UR10, 0x3fff, URZ, 0xc0, !UPT ;  /* 0x00003fff0a0a7892 */ /* 0x000fe4000f8ec0ff */
[----:B------:R-:W-:-:S02]  /*4150*/  UISETP.LT.AND UP0, UPT, UR57, 0x1, UPT ;  /* 0x000000013900788c */ /* 0x000fc4000bf01270 */
[----:B------:R-:W-:Y:S02]  /*4160*/  ULOP3.LUT UR51, UR10, 0x10000, URZ, 0xfc, !UPT ;  /* 0x000100000a337892 */ /* 0x000fe4000f8efcff */
[----:B------:R-:W-:Y:S01]  /*4170*/  USEL UR59, UR57, 0x1, !UP0 ;  /* 0x00000001393b7887 */ /* 0x000fe2000c000000 */
[----:B-1----:R-:W-:Y:S01]  /*4180*/  R2UR UR32, R0 ;  /* 0x00000000002072ca */ /* 0x002fe200000e0000 */
[----:B------:R-:W-:Y:S01]  /*4190*/  UMOV UR36, URZ ;  /* 0x000000ff00247c82 */ /* 0x000fe20008000000 */
[----:B------:R-:W-:-:S11]  /*41a0*/  UMOV UR34, URZ ;  /* 0x000000ff00227c82 */ /* 0x000fd60008000000 */
[----:B------:R-:W-:Y:S02]  /*41b0*/  UIADD3 UR48, UPT, UPT, UR32, 0x100, URZ ;  /* 0x0000010020307890 */ /* 0x000fe4000fffe0ff */
[----:B------:R-:W-:Y:S02]  /*41c0*/  UIADD3 UR46, UPT, UPT, UR32, 0x40000100, URZ ;  /* 0x40000100202e7890 */ /* 0x000fe4000fffe0ff */
[----:B------:R-:W-:Y:S02]  /*41d0*/  UIADD3 UR47, UPT, UPT, UR32, 0x40000104, URZ ;  /* 0x40000104202f7890 */ /* 0x000fe4000fffe0ff */
[----:B------:R-:W-:Y:S02]  /*41e0*/  UIADD3 UR44, UPT, UPT, UR32, -0x7fffff00, URZ ;  /* 0x80000100202c7890 */ /* 0x000fe4000fffe0ff */
[----:B------:R-:W-:Y:S02]  /*41f0*/  UIADD3 UR42, UPT, UPT, UR32, -0x3fffff00, URZ ;  /* 0xc0000100202a7890 */ /* 0x000fe4000fffe0ff */
[----:B------:R-:W-:-:S02]  /*4200*/  USHF.R.U32.HI UR8, URZ, 0x11, UR48 ;  /* 0x00000011ff087899 */ /* 0x000fc40008011630 */
[----:B------:R-:W-:Y:S02]  /*4210*/  USHF.R.U32.HI UR6, URZ, 0x11, UR46 ;  /* 0x00000011ff067899 */ /* 0x000fe4000801162e */
[----:B------:R-:W-:Y:S02]  /*4220*/  USHF.R.U32.HI UR5, URZ, 0x1a, UR47 ;  /* 0x0000001aff057899 */ /* 0x000fe4000801162f */
[----:B------:R-:W-:Y:S02]  /*4230*/  UIADD3 UR49, UPT, UPT, UR32, 0x104, URZ ;  /* 0x0000010420317890 */ /* 0x000fe4000fffe0ff */
[----:B------:R-:W-:Y:S02]  /*4240*/  USHF.R.U32.HI UR4, URZ, 0x11, UR44 ;  /* 0x00000011ff047899 */ /* 0x000fe4000801162c */
[----:B------:R-:W-:Y:S02]  /*4250*/  UIADD3 UR45, UPT, UPT, UR32, -0x7ffffefc, URZ ;  /* 0x80000104202d7890 */ /* 0x000fe4000fffe0ff */
[----:B------:R-:W-:-:S02]  /*4260*/  UIADD3 UR43, UPT, UPT, UR32, -0x3ffffefc, URZ ;  /* 0xc0000104202b7890 */ /* 0x000fc4000fffe0ff */
[----:B------:R-:W-:Y:S02]  /*4270*/  USHF.R.U32.HI UR9, URZ, 0x11, UR42 ;  /* 0x00000011ff097899 */ /* 0x000fe4000801162a */
[----:B------:R-:W-:Y:S02]  /*4280*/  ULOP3.LUT UR8, UR8, 0x6000, URZ, 0xc0, !UPT ;  /* 0x0000600008087892 */ /* 0x000fe4000f8ec0ff */
[----:B------:R-:W-:Y:S02]  /*4290*/  ULOP3.LUT UR6, UR6, 0x6000, URZ, 0xc0, !UPT ;  /* 0x0000600006067892 */ /* 0x000fe4000f8ec0ff */
[----:B------:R-:W-:Y:S02]  /*42a0*/  ULOP3.LUT UR39, UR5, 0x30, URZ, 0xc0, !UPT ;  /* 0x0000003005277892 */ /* 0x000fe4000f8ec0ff */
[----:B------:R-:W-:Y:S02]  /*42b0*/  USHF.R.U32.HI UR7, URZ, 0x1a, UR49 ;  /* 0x0000001aff077899 */ /* 0x000fe40008011631 */
[----:B------:R-:W-:-:S02]  /*42c0*/  ULOP3.LUT UR5, UR4, 0x6000, URZ, 0xc0, !UPT ;  /* 0x0000600004057892 */ /* 0x000fc4000f8ec0ff */
[----:B------:R-:W-:Y:S02]  /*42d0*/  USHF.R.U32.HI UR10, URZ, 0x1a, UR45 ;  /* 0x0000001aff0a7899 */ /* 0x000fe4000801162d */
[----:B------:R-:W-:Y:S02]  /*42e0*/  USHF.R.U32.HI UR11, URZ, 0x1a, UR43 ;  /* 0x0000001aff0b7899 */ /* 0x000fe4000801162b */
[----:B------:R-:W-:Y:S02]  /*42f0*/  ULOP3.LUT UR4, UR9, 0x6000, URZ, 0xc0, !UPT ;  /* 0x0000600009047892 */ /* 0x000fe4000f8ec0ff */
[----:B------:R-:W-:Y:S02]  /*4300*/  ULOP3.LUT UR40, UR8, 0x10a0, URZ, 0xfc, !UPT ;  /* 0x000010a008287892 */ /* 0x000fe4000f8efcff */
[----:B------:R-:W-:Y:S02]  /*4310*/  ULOP3.LUT UR38, UR6, 0x10a0, URZ, 0xfc, !UPT ;  /* 0x000010a006267892 */ /* 0x000fe4000f8efcff */
[----:B------:R-:W-:-:S02]  /*4320*/  ULOP3.LUT UR7, UR7, 0x30, URZ, 0xc0, !UPT ;  /* 0x0000003007077892 */ /* 0x000fc4000f8ec0ff */
[----:B------:R-:W-:Y:S02]  /*4330*/  ULOP3.LUT UR10, UR10, 0x30, URZ, 0xc0, !UPT ;  /* 0x000000300a0a7892 */ /* 0x000fe4000f8ec0ff */
[----:B------:R-:W-:Y:S02]  /*4340*/  ULOP3.LUT UR11, UR11, 0x30, URZ, 0xc0, !UPT ;  /* 0x000000300b0b7892 */ /* 0x000fe4000f8ec0ff */
[----:B------:R-:W-:Y:S02]  /*4350*/  ULOP3.LUT UR5, UR5, 0x10a0, URZ, 0xfc, !UPT ;  /* 0x000010a005057892 */ /* 0x000fe4000f8efcff */
[----:B------:R-:W-:Y:S02]  /*4360*/  ULOP3.LUT UR4, UR4, 0x10a0, URZ, 0xfc, !UPT ;  /* 0x000010a004047892 */ /* 0x000fe4000f8efcff */
[----:B------:R-:W-:Y:S02]  /*4370*/  UPRMT UR41, UR7, 0x5410, UR40 ;  /* 0x0000541007297896 */ /* 0x000fe40008000028 */
[----:B------:R-:W-:-:S02]  /*4380*/  UPRMT UR39, UR39, 0x5410, UR38 ;  /* 0x0000541027277896 */ /* 0x000fc40008000026 */
[----:B------:R-:W-:Y:S02]  /*4390*/  UPRMT UR37, UR10, 0x5410, UR5 ;  /* 0x000054100a257896 */ /* 0x000fe40008000005 */
[----:B------:R-:W-:Y:S01]  /*43a0*/  UPRMT UR35, UR11, 0x5410, UR4 ;  /* 0x000054100b237896 */ /* 0x000fe20008000004 */
[----:B------:R-:W-:Y:S01]  /*43b0*/  UMOV UR40, URZ ;  /* 0x000000ff00287c82 */ /* 0x000fe20008000000 */
[----:B------:R-:W-:-:S10]  /*43c0*/  UMOV UR38, URZ ;  /* 0x000000ff00267c82 */ /* 0x000fd40008000000 */
.L_x_81:
[C---:B------:R-:W-:Y:S02]  /*43d0*/  LEA R0, R8.reuse, UR31, 0x3 ;  /* 0x0000001f08007c11 */ /* 0x040fe4000f8e18ff */
[----:B------:R-:W-:Y:S02]  /*43e0*/  SHF.L.U32 R5, R3, 0x1f, RZ ;  /* 0x0000001f03057819 */ /* 0x000fe400000006ff */
[----:B------:R-:W-:Y:S02]  /*43f0*/  LEA R4, R8, UR31, 0x4 ;  /* 0x0000001f08047c11 */ /* 0x000fe4000f8e20ff */
[----:B------:R-:W1:Y:S02]  /*4400*/  SYNCS.PHASECHK.TRANS64.TRYWAIT P0, [R0+URZ+0xc0], R5 ;  /* 0x0000c005000075a7 */ /* 0x000e6400080011ff */
[----:B-1-3--:R-:W-:Y:S05]  /*4410*/  @!P0 BRA `(.L_x_74) ;  /* 0x0000006400c48947 */ /* 0x00afea0003800000 */
.L_x_178:
[----:B-1----:R-:W1:Y:S01]  /*4420*/  LDS.128 R4, [R4+0x130] ;  /* 0x0001300004047984 */ /* 0x002e620000000c00 */
[----:B------:R-:W-:Y:S02]  /*4430*/  VIADD R0, R0, 0xd0 ;  /* 0x000000d000007836 */ /* 0x000fe40000000000 */
[----:B------:R-:W-:Y:S01]  /*4440*/  VIADD R8, R8, 0x1 ;  /* 0x0000000108087836 */ /* 0x000fe20000000000 */
[----:B------:R-:W-:Y:S01]  /*4450*/  @!PT LDS RZ, [RZ] ;  /* 0x00000000fffff984 */ /* 0x000fe20000000800 */
[----:B------:R-:W-:Y:S01]  /*4460*/  @!PT LDS RZ, [RZ] ;  /* 0x00000000fffff984 */ /* 0x000fe20000000800 */
[----:B------:R-:W-:Y:S01]  /*4470*/  @!PT LDS RZ, [RZ] ;  /* 0x00000000fffff984 */ /* 0x000fe20000000800 */
[----:B------:R-:W-:Y:S01]  /*4480*/  @!PT LDS RZ, [RZ] ;  /* 0x00000000fffff984 */ /* 0x000fe20000000800 */
[----:B------:R2:W-:Y:S06]  /*4490*/  MEMBAR.ALL.CTA ;  /* 0x0000000000007992 */ /* 0x0005ec0000008000 */
[----:B--2---:R-:W2:Y:S01]  /*44a0*/  FENCE.VIEW.ASYNC.S ;  /* 0x00000000000073c6 */ /* 0x004ea20000000000 */
[----:B------:R-:W-:-:S04]  /*44b0*/  PRMT R0, RZ, 0x654, R0 ;  /* 0x00000654ff007816 */ /* 0x000fc80000000000 */
[----:B--2---:R2:W-:Y:S01]  /*44c0*/  SYNCS.ARRIVE.TRANS64.RED.A1T0 RZ, [R0+URZ], RZ ;  /* 0x000000ff00ff79a7 */ /* 0x0045e200081004ff */
[----:B-1----:R-:W-:Y:S01]  /*44d0*/  LOP3.LUT P1, RZ, R6, 0x1, RZ, 0xc0, !PT ;  /* 0x0000000106ff7812 */ /* 0x002fe2000782c0ff */
[----:B--2---:R-:W-:-:S12]  /*44e0*/  BRA.U UP2, `(.L_x_75) ;  /* 0x0000000502247547 */ /* 0x004fd8000b800000 */
[----:B------:R-:W1:Y:S01]  /*44f0*/  LDCU UR4, c[0x0][0x38c] ;  /* 0x00007180ff0477ac */ /* 0x000e620008000800 */
[----:B------:R-:W-:Y:S02]  /*4500*/  PLOP3.LUT P2, PT, PT, PT, PT, 0x80, 0x8 ;  /* 0x000000000008781c */ /* 0x000fe40003f4f070 */
[----:B------:R-:W-:Y:S01]  /*4510*/  SHF.L.U32 R5, R9, 0x1f, RZ ;  /* 0x0000001f09057819 */ /* 0x000fe200000006ff */
[----:B------:R-:W-:Y:S02]  /*4520*/  ULEA UR56, UR55, UR31, 0x3 ;  /* 0x0000001f37387291 */ /* 0x000fe4000f8e18ff */
[----:B------:R-:W-:Y:S02]  /*4530*/  ULEA UR13, UR55, UR32, 0x7 ;  /* 0x00000020370d7291 */ /* 0x000fe4000f8e38ff */
[----:B-1----:R-:W-:-:S06]  /*4540*/  UISETP.GE.AND UP0, UPT, UR4, 0x1, UPT ;  /* 0x000000010400788c */ /* 0x002fcc000bf06270 */
[----:B------:R-:W-:-:S05]  /*4550*/  PLOP3.LUT P0, PT, PT, PT, UP0, 0x80, 0x8 ;  /* 0x000000000008781c */ /* 0x000fca0003f0f008 */
[----:B------:R-:W-:-:S08]  /*4560*/  @UP0 ULEA UR4, UR28, UR31, 0x3 ;  /* 0x0000001f1c040291 */ /* 0x000fd0000f8e18ff */
[----:B------:R-:W-:-:S04]  /*4570*/  @P0 SHF.L.U32 R0, R2, 0x1f, RZ ;  /* 0x0000001f02000819 */ /* 0x000fc800000006ff */
[----:B------:R1:W2:Y:S01]  /*4580*/  @P0 SYNCS.PHASECHK.TRANS64.TRYWAIT P2, [UR4], R0 ;  /* 0x00000000ff0005a7 */ /* 0x0002a20008041104 */
[----:B------:R-:W3:Y:S02]  /*4590*/  SYNCS.PHASECHK.TRANS64.TRYWAIT P0, [UR56+0xf0], R5 ;  /* 0x0000f005ff0075a7 */ /* 0x000ee40008001138 */
[----:B-123--:R-:W-:Y:S05]  /*45a0*/  @!P0 BRA `(.L_x_76) ;  /* 0x0000006400748947 */ /* 0x00efea0003800000 */
.L_x_180:
[----:B------:R-:W-:Y:S01]  /*45b0*/  UMOV UR33, UR27 ;  /* 0x0000001b00217c82 */ /* 0x000fe20008000000 */
[----:B------:R-:W-:Y:S05]  /*45c0*/  BRA.U !UP0, `(.L_x_77) ;  /* 0x0000000108dc7547 */ /* 0x000fea000b800000 */
[----:B------:R-:W-:Y:S01]  /*45d0*/  UIADD3 UR33, UPT, UPT, UR59, UR27, URZ ;  /* 0x0000001b3b217290 */ /* 0x000fe2000fffe0ff */
[----:B------:R-:W-:Y:S01]  /*45e0*/  UMOV UR26, URZ ;  /* 0x000000ff001a7c82 */ /* 0x000fe20008000000 */
[----:B------:R-:W-:Y:S01]  /*45f0*/  UMOV UR29, UR57 ;  /* 0x00000039001d7c82 */ /* 0x000fe20008000000 */
[----:B------:R-:W-:-:S09]  /*4600*/  UMOV UR12, UR28 ;  /* 0x0000001c000c7c82 */ /* 0x000fd20008000000 */
.L_x_80:
[----:B--2---:R-:W-:Y:S01]  /*4610*/  ULEA UR7, UR12, UR31, 0x3 ;  /* 0x0000001f0c077291 */ /* 0x004fe2000f8e18ff */
[----:B---3--:R-:W-:Y:S11]  /*4620*/  @P2 BRA `(.L_x_78) ;  /* 0x00000000000c2947 */ /* 0x008ff60003800000 */
[----:B-1----:R-:W-:Y:S04]  /*4630*/  SHF.L.U32 R5, R2, 0x1f, RZ ;  /* 0x0000001f02057819 */ /* 0x002fe800000006ff */
[----:B------:R-:W1:Y:S02]  /*4640*/  SYNCS.PHASECHK.TRANS64.TRYWAIT P0, [UR7], R5 ;  /* 0x00000005ff0075a7 */ /* 0x000e640008001107 */
[----:B-1----:R-:W-:Y:S05]  /*4650*/  @!P0 BRA `(.L_x_79) ;  /* 0x0000006400608947 */ /* 0x002fea0003800000 */
.L_x_78:
[----:B------:R-:W-:Y:S01]  /*4660*/  UISETP.NE.AND UP0, UPT, UR29, 0x1, UPT ;  /* 0x000000011d00788c */ /* 0x000fe2000bf05270 */
[----:B------:R-:W-:Y:S01]  /*4670*/  PLOP3.LUT P2, PT, PT, PT, PT, 0x80, 0x8 ;  /* 0x000000000008781c */ /* 0x000fe20003f4f070 */
[----:B------:R-:W-:Y:S02]  /*4680*/  UIADD3 UR4, UPT, UPT, UR12, 0x1, URZ ;  /* 0x000000010c047890 */ /* 0x000fe4000fffe0ff */
[----:B------:R-:W-:Y:S02]  /*4690*/  ULEA UR6, UR12, UR52, 0x9 ;  /* 0x000000340c067291 */ /* 0x000fe4000f8e48ff */
[----:B------:R-:W-:Y:S01]  /*46a0*/  UISETP.NE.AND UP1, UPT, UR4, 0x7, UPT ;  /* 0x000000070400788c */ /* 0x000fe2000bf25270 */
[----:B------:R-:W-:Y:S01]  /*46b0*/  PLOP3.LUT P0, PT, PT, PT, UP0, 0x80, 0x8 ;  /* 0x000000000008781c */ /* 0x000fe20003f0f008 */
[----:B------:R-:W-:Y:S02]  /*46c0*/  ULEA UR24, UR12, UR53, 0x5 ;  /* 0x000000350c187291 */ /* 0x000fe4000f8e28ff */
[----:B------:R-:W-:Y:S02]  /*46d0*/  USEL UR5, URZ, 0x1, UP1 ;  /* 0x00000001ff057887 */ /* 0x000fe40008800000 */
[----:B------:R-:W-:Y:S02]  /*46e0*/  USEL UR28, UR4, URZ, UP1 ;  /* 0x000000ff041c7287 */ /* 0x000fe40008800000 */
[----:B------:R-:W-:Y:S02]  /*46f0*/  ULEA UR22, UR12, UR54, 0x5 ;  /* 0x000000360c167291 */ /* 0x000fe4000f8e28ff */
[----:B------:R-:W-:Y:S01]  /*4700*/  @UP0 ULEA UR4, UR28, UR31, 0x3 ;  /* 0x0000001f1c040291 */ /* 0x000fe2000f8e18ff */
[----:B------:R-:W-:Y:S01]  /*4710*/  LOP3.LUT R2, R2, UR5, RZ, 0x3c, !PT ;  /* 0x0000000502027c12 */ /* 0x000fe2000f8e3cff */
[----:B------:R-:W-:Y:S02]  /*4720*/  UISETP.NE.U32.AND UP0, UPT, UR26, URZ, UPT ;  /* 0x000000ff1a00728c */ /* 0x000fe4000bf05070 */
[----:B------:R-:W-:Y:S01]  /*4730*/  UIADD3 UR20, UPT, UPT, UR6, 0x2, URZ ;  /* 0x0000000206147890 */ /* 0x000fe2000fffe0ff */
[----:B-1----:R-:W-:Y:S01]  /*4740*/  @P0 SHF.L.U32 R0, R2, 0x1f, RZ ;  /* 0x0000001f02000819 */ /* 0x002fe200000006ff */
[----:B------:R-:W-:Y:S02]  /*4750*/  UIADD3 UR16, UPT, UPT, UR6, 0x4, URZ ;  /* 0x0000000406107890 */ /* 0x000fe4000fffe0ff */
[----:B------:R-:W-:Y:S01]  /*4760*/  UIADD3 UR10, UPT, UPT, UR6, 0x6, URZ ;  /* 0x00000006060a7890 */ /* 0x000fe2000fffe0ff */
[----:B------:R2:W3:Y:S01]  /*4770*/  @P0 SYNCS.PHASECHK.TRANS64.TRYWAIT P2, [UR4], R0 ;  /* 0x00000000ff0005a7 */ /* 0x0004e20008041104 */
[----:B------:R-:W-:Y:S02]  /*4780*/  ULEA UR4, UR12, UR51, 0xa ;  /* 0x000000330c047291 */ /* 0x000fe4000f8e50ff */
[----:B------:R-:W-:Y:S02]  /*4790*/  UIADD3 UR30, UPT, UPT, UR7, 0x38, URZ ;  /* 0x00000038071e7890 */ /* 0x000fe4000fffe0ff */
[----:B------:R-:W-:Y:S02]  /*47a0*/  UIADD3 UR18, UPT, UPT, UR4, 0x2, URZ ;  /* 0x0000000204127890 */ /* 0x000fe4000fffe0ff */
[----:B------:R-:W-:Y:S02]  /*47b0*/  UIADD3 UR14, UPT, UPT, UR4, 0x4, URZ ;  /* 0x00000004040e7890 */ /* 0x000fe4000fffe0ff */
[----:B------:R-:W-:Y:S02]  /*47c0*/  UIADD3 UR8, UPT, UPT, UR4, 0x6, URZ ;  /* 0x0000000604087890 */ /* 0x000fe4000fffe0ff */
[----:B------:R-:W-:Y:S02]  /*47d0*/  UIADD3 UR27, UPT, UPT, UR27, 0x1, URZ ;  /* 0x000000011b1b7890 */ /* 0x000fe4000fffe0ff */
[----:B------:R-:W-:Y:S01]  /*47e0*/  UIADD3 UR29, UPT, UPT, UR29, -0x1, URZ ;  /* 0xffffffff1d1d7890 */ /* 0x000fe2000fffe0ff */
[----:B------:R-:W-:Y:S01]  /*47f0*/  UMOV UR25, 0x4008 ;  /* 0x0000400800197882 */ /* 0x000fe20000000000 */
[----:B------:R-:W-:Y:S01]  /*4800*/  UMOV UR23, 0x4008 ;  /* 0x0000400800177882 */ /* 0x000fe20000000000 */
[----:B------:R2:W-:Y:S01]  /*4810*/  UTCCP.T.S.2CTA.4x32dp128bit tmem[UR32+0x100], gdesc[UR24] ;  /* 0x00010018200079e7 */ /* 0x0005e20009300000 */
[----:B------:R2:W-:Y:S01]  /*4820*/  UTCCP.T.S.2CTA.4x32dp128bit tmem[UR32+0x104], gdesc[UR22] ;  /* 0x00010416200079e7 */ /* 0x0005e20009300000 */
[----:B------:R-:W-:Y:S01]  /*4830*/  UMOV UR7, 0x40004040 ;  /* 0x4000404000077882 */ /* 0x000fe20000000000 */
[----:B------:R-:W-:Y:S01]  /*4840*/  UMOV UR5, 0x40004040 ;  /* 0x4000404000057882 */ /* 0x000fe20000000000 */
[----:B------:R-:W-:Y:S01]  /*4850*/  UMOV UR21, 0x40004040 ;  /* 0x4000404000157882 */ /* 0x000fe20000000000 */
[----:B------:R2:W-:Y:S01]  /*4860*/  UTCQMMA.2CTA gdesc[UR4], gdesc[UR6], tmem[UR13], tmem[UR40], idesc[UR41], tmem[UR48], UP0 ;  /* 0x0030280604007dea */ /* 0x0005e2000820030d */
[----:B------:R-:W-:Y:S01]  /*4870*/  UISETP.NE.AND UP0, UPT, UR27, UR33, UPT ;  /* 0x000000211b00728c */ /* 0x000fe2000bf05270 */
[----:B------:R-:W-:Y:S01]  /*4880*/  UMOV UR19, 0x40004040 ;  /* 0x4000404000137882 */ /* 0x000fe20000000000 */
[----:B------:R-:W-:Y:S01]  /*4890*/  UMOV UR17, 0x40004040 ;  /* 0x4000404000117882 */ /* 0x000fe20000000000 */
[----:B------:R2:W-:Y:S01]  /*48a0*/  UTCQMMA.2CTA gdesc[UR18], gdesc[UR20], tmem[UR13], tmem[UR38], idesc[UR39], tmem[UR46], UPT ;  /* 0x002e261412007dea */ /* 0x0005e2000ba0030d */
[----:B------:R-:W-:Y:S01]  /*48b0*/  UMOV UR15, 0x40004040 ;  /* 0x40004040000f7882 */ /* 0x000fe20000000000 */
[----:B------:R-:W-:Y:S01]  /*48c0*/  UMOV UR11, 0x40004040 ;  /* 0x40004040000b7882 */ /* 0x000fe20000000000 */
[----:B------:R2:W-:Y:S01]  /*48d0*/  UTCQMMA.2CTA gdesc[UR14], gdesc[UR16], tmem[UR13], tmem[UR36], idesc[UR37], tmem[UR44], UPT ;  /* 0x002c24100e007dea */ /* 0x0005e2000ba0030d */
[----:B------:R-:W-:Y:S01]  /*48e0*/  UMOV UR9, 0x40004040 ;  /* 0x4000404000097882 */ /* 0x000fe20000000000 */
[----:B------:R-:W-:Y:S01]  /*48f0*/  UMOV UR26, 0x1 ;  /* 0x00000001001a7882 */ /* 0x000fe20000000000 */
[----:B------:R2:W-:Y:S01]  /*4900*/  UTCQMMA.2CTA gdesc[UR8], gdesc[UR10], tmem[UR13], tmem[UR34], idesc[UR35], tmem[UR42], UPT ;  /* 0x002a220a08007dea */ /* 0x0005e2000ba0030d */
[----:B------:R2:W-:Y:S01]  /*4910*/  UTCBAR.2CTA.MULTICAST [UR30], URZ, UR50 ;  /* 0x000000ff1e0073e9 */ /* 0x0005e20008200832 */
[----:B------:R-:W-:Y:S01]  /*4920*/  UMOV UR12, UR28 ;  /* 0x0000001c000c7c82 */ /* 0x000fe20008000000 */
[----:B------:R-:W-:Y:S05]  /*4930*/  BRA.U UP0, `(.L_x_80) ;  /* 0xfffffffd00347547 */ /* 0x000fea000b83ffff */
.L_x_77:
[----:B--2---:R-:W-:Y:S01]  /*4940*/  UIADD3 UR4, UPT, UPT, UR56, 0xe0, URZ ;  /* 0x000000e038047890 */ /* 0x004fe2000fffe0ff */
[----:B------:R-:W-:-:S08]  /*4950*/  UMOV UR27, UR33 ;  /* 0x00000021001b7c82 */ /* 0x000fd00008000000 */
[----:B------:R2:W-:Y:S01]  /*4960*/  UTCBAR.2CTA.MULTICAST [UR4], URZ, UR58 ;  /* 0x000000ff040073e9 */ /* 0x0005e2000820083a */
[----:B------:R-:W-:Y:S02]  /*4970*/  NOP ;  /* 0x0000000000007918 */ /* 0x000fe40000000000 */
.L_x_75:
[----:B--2---:R-:W-:Y:S01]  /*4980*/  UIADD3 UR4, UPT, UPT, UR55, 0x1, URZ ;  /* 0x0000000137047890 */ /* 0x004fe2000fffe0ff */
[----:B------:R-:W-:-:S03]  /*4990*/  ISETP.NE.AND P0, PT, R8, 0x2, PT ;  /* 0x000000020800780c */ /* 0x000fc60003f05270 */
[----:B------:R-:W-:Y:S01]  /*49a0*/  UISETP.NE.AND UP0, UPT, UR4, 0x2, UPT ;  /* 0x000000020400788c */ /* 0x000fe2000bf05270 */
[----:B-1----:R-:W-:Y:S02]  /*49b0*/  SEL R0, RZ, 0x1, P0 ;  /* 0x00000001ff007807 */ /* 0x002fe40000000000 */
[----:B------:R-:W-:Y:S01]  /*49c0*/  SEL R8, R8, RZ, P0 ;  /* 0x000000ff08087207 */ /* 0x000fe20000000000 */
[----:B------:R-:W-:Y:S01]  /*49d0*/  USEL UR5, URZ, 0x1, UP0 ;  /* 0x00000001ff057887 */ /* 0x000fe20008000000 */
[----:B------:R-:W-:Y:S01]  /*49e0*/  LOP3.LUT R3, R3, R0, RZ, 0x3c, !PT ;  /* 0x0000000003037212 */ /* 0x000fe200078e3cff */
[----:B------:R-:W-:-:S04]  /*49f0*/  USEL UR55, UR4, URZ, UP0 ;  /* 0x000000ff04377287 */ /* 0x000fc80008000000 */
[----:B------:R-:W-:Y:S01]  /*4a00*/  LOP3.LUT R9, R9, UR5, RZ, 0x3c, !PT ;  /* 0x0000000509097c12 */ /* 0x000fe2000f8e3cff */
[----:B------:R-:W-:Y:S07]  /*4a10*/  @P1 BRA `(.L_x_81) ;  /* 0xfffffff8006c1947 */ /* 0x000fee000383ffff */
[----:B------:R-:W1:Y:S01]  /*4a20*/  S2UR UR8, SR_CgaCtaId ;  /* 0x00000000000879c3 */ /* 0x000e620000008800 */
[----:B------:R-:W-:Y:S01]  /*4a30*/  ELECT P0, URZ, PT ;  /* 0x0000000000ff782f */ /* 0x000fe20003800000 */
[----:B------:R-:W-:Y:S01]  /*4a40*/  HFMA2 R0, -RZ, RZ, 0, 5.9604644775390625e-08 ;  /* 0x00000001ff007431 */ /* 0x000fe200000001ff */
[----:B------:R-:W-:-:S05]  /*4a50*/  UMOV UR4, 0x40 ;  /* 0x0000004000047882 */ /* 0x000fca0000000000 */
[----:B------:R-:W-:Y:S01]  /*4a60*/  UVIRTCOUNT.DEALLOC.SMPOOL 0x80 ;  /* 0x000000800000784c */ /* 0x000fe20000000000 */
[----:B------:R-:W-:Y:S02]  /*4a70*/  UISETP.NE.AND UP0, UPT, UR61, URZ, UPT ;  /* 0x000000ff3d00728c */ /* 0x000fe4000bf05270 */
[----:B-1----:R-:W-:-:S09]  /*4a80*/  ULEA UR8, UR8, UR4, 0x18 ;  /* 0x0000000408087291 */ /* 0x002fd2000f8ec0ff */
[----:B------:R1:W-:Y:S01]  /*4a90*/  @P0 STS.U8 [UR8+0x1c], R0 ;  /* 0x00001c00ff000988 */ /* 0x0003e20008000008 */
[----:B------:R-:W-:Y:S05]  /*4aa0*/  BRA.U UP0, `(.L_x_82) ;  /* 0x0000000100587547 */ /* 0x000fea000b800000 */
[----:B------:R-:W-:Y:S01]  /*4ab0*/  UIADD3 UR5, UPT, UPT, UR31, 0xf0, URZ ;  /* 0x000000f01f057890 */ /* 0x000fe2000fffe0ff */
[----:B------:R-:W-:-:S03]  /*4ac0*/  SHF.L.U32 R3, R9, 0x1f, RZ ;  /* 0x0000001f09037819 */ /* 0x000fc600000006ff */
[----:B------:R-:W-:-:S09]  /*4ad0*/  ULEA UR4, UR55, UR5, 0x3 ;  /* 0x0000000537047291 */ /* 0x000fd2000f8e18ff */
[----:B------:R-:W2:Y:S02]  /*4ae0*/  SYNCS.PHASECHK.TRANS64.TRYWAIT P0, [UR4], R3 ;  /* 0x00000003ff0075a7 */ /* 0x000ea40008001104 */
[----:B--2---:R-:W-:Y:S05]  /*4af0*/  @!P0 BRA `(.L_x_83) ;  /* 0x0000006000508947 */ /* 0x004fea0003800000 */
.L_x_183:
[----:B------:R-:W-:-:S04]  /*4b00*/  UIADD3 UR4, UPT, UPT, UR55, 0x1, URZ ;  /* 0x0000000137047890 */ /* 0x000fc8000fffe0ff */
[----:B------:R-:W-:-:S04]  /*4b10*/  UISETP.NE.AND UP1, UPT, UR4, 0x2, UPT ;  /* 0x000000020400788c */ /* 0x000fc8000bf25270 */
[----:B------:R-:W-:Y:S02]  /*4b20*/  USEL UR6, URZ, 0x1, UP1 ;  /* 0x00000001ff067887 */ /* 0x000fe40008800000 */
[----:B------:R-:W-:-:S04]  /*4b30*/  USEL UR4, UR4, URZ, UP1 ;  /* 0x000000ff04047287 */ /* 0x000fc80008800000 */
[----:B------:R-:W-:Y:S01]  /*4b40*/  ULEA UR4, UR4, UR5, 0x3 ;  /* 0x0000000504047291 */ /* 0x000fe2000f8e18ff */
[----:B-1----:R-:W-:-:S04]  /*4b50*/  LOP3.LUT R3, R9, UR6, RZ, 0x3c, !PT ;  /* 0x0000000609037c12 */ /* 0x002fc8000f8e3cff */
[----:B------:R-:W-:Y:S01]  /*4b60*/  SHF.L.U32 R3, R3, 0x1f, RZ ;  /* 0x0000001f03037819 */ /* 0x000fe200000006ff */
[----:B------:R-:W-:-:S04]  /*4b70*/  IMAD.U32 R0, RZ, RZ, UR4 ;  /* 0x00000004ff007e24 */ /* 0x000fc8000f8e00ff */
[----:B------:R1:W2:Y:S03]  /*4b80*/  SYNCS.PHASECHK.TRANS64.TRYWAIT P0, [R0+URZ], R3 ;  /* 0x00000003000075a7 */ /* 0x0002a600080011ff */
[----:B--2---:R-:W-:Y:S05]  /*4b90*/  @!P0 NANOSLEEP.SYNCS 0x989680 ;  /* 0x009896800000895d */ /* 0x004fea0003900000 */
[----:B------:R-:W2:Y:S02]  /*4ba0*/  @!P0 SYNCS.PHASECHK.TRANS64 P0, [R0+URZ], R3 ;  /* 0x00000003000085a7 */ /* 0x000ea400080010ff */
[----:B--2---:R-:W-:Y:S05]  /*4bb0*/  @P0 BRA `(.L_x_84) ;  /* 0x0000000000200947 */ /* 0x004fea0003800000 */
.L_x_85:
[----:B--2---:R2:W4:Y:S02]  /*4bc0*/  SYNCS.PHASECHK.TRANS64.TRYWAIT P0, [R0+URZ], R3 ;  /* 0x00000003000075a7 */ /* 0x00452400080011ff */
[----:B----4-:R-:W-:Y:S05]  /*4bd0*/  @!P0 NANOSLEEP.SYNCS 0x989680 ;  /* 0x009896800000895d */ /* 0x010fea0003900000 */
[----:B------:R-:W4:Y:S02]  /*4be0*/  @!P0 SYNCS.PHASECHK.TRANS64 P0, [R0+URZ], R3 ;  /* 0x00000003000085a7 */ /* 0x000f2400080010ff */
[----:B----4-:R-:W-:Y:S05]  /*4bf0*/  @!P0 BRA `(.L_x_85) ;  /* 0xfffffffc00f08947 */ /* 0x010fea000383ffff */
[----:B------:R-:W-:Y:S05]  /*4c00*/  BRA `(.L_x_84) ;  /* 0x00000000000c7947 */ /* 0x000fea0003800000 */
.L_x_82:
[----:B------:R-:W-:-:S04]  /*4c10*/  UIADD3 UR4, UPT, UPT, UR31, 0x120, URZ ;  /* 0x000001201f047890 */ /* 0x000fc8000fffe0ff */
[----:B------:R-:W-:-:S09]  /*4c20*/  UPRMT UR4, UR60, 0x654, UR4 ;  /* 0x000006543c047896 */ /* 0x000fd20008000004 */
[----:B------:R-:W-:Y:S03]  /*4c30*/  SYNCS.ARRIVE.TRANS64.RED.A1T0 RZ, [UR4], RZ ;  /* 0x000000ffffff79a7 */ /* 0x000fe60008100404 */
.L_x_84:
[----:B-12---:R-:W-:Y:S01]  /*4c40*/  SHF.L.U32 R3, RZ, 0x1f, RZ ;  /* 0x0000001fff037819 */ /* 0x006fe200000006ff */
[----:B------:R-:W-:Y:S01]  /*4c50*/  UIADD3 UR4, UPT, UPT, UR31, 0x120, URZ ;  /* 0x000001201f047890 */ /* 0x000fe2000fffe0ff */
[----:B------:R-:W-:Y:S02]  /*4c60*/  PLOP3.LUT P0, PT, PT, PT, UP0, 0x80, 0x8 ;  /* 0x000000000008781c */ /* 0x000fe40003f0f008 */
[----:B------:R-:W1:Y:S02]  /*4c70*/  SYNCS.PHASECHK.TRANS64.TRYWAIT P1, [UR31+0x120], R3 ;  /* 0x00012003ff0075a7 */ /* 0x000e64000802111f */
[----:B-1----:R-:W-:Y:S09]  /*4c80*/  @!P1 BRA `(.L_x_86) ;  /* 0x0000006000049947 */ /* 0x002ff20003800000 */
.L_x_185:
[----:B------:R-:W-:Y:S01]  /*4c90*/  @!UP0 UPRMT UR4, UR60, 0x654, UR4 ;  /* 0x000006543c048896 */ /* 0x000fe20008000004 */
[----:B------:R-:W-:Y:S01]  /*4ca0*/  UMOV UR5, 0xffff ;  /* 0x0000ffff00057882 */ /* 0x000fe20000000000 */
[----:B------:R-:W-:-:S07]  /*4cb0*/  UMOV UR6, 0x1 ;  /* 0x0000000100067882 */ /* 0x000fce0000000000 */
[----:B------:R-:W-:Y:S01]  /*4cc0*/  @!P0 SYNCS.ARRIVE.TRANS64.RED.A1T0 RZ, [UR4], RZ ;  /* 0x000000ffffff89a7 */ /* 0x000fe20008100404 */
[----:B------:R-:W-:Y:S01]  /*4cd0*/  NOP ;  /* 0x0000000000007918 */ /* 0x000fe20000000000 */
[----:B-1----:R-:W1:Y:S01]  /*4ce0*/  LDS R0, [UR8+0x14] ;  /* 0x00001408ff007984 */ /* 0x002e620008000800 */
[----:B------:R-:W-:-:S04]  /*4cf0*/  ULOP3.LUT UR4, UR32, 0xffff, URZ, 0xc0, !UPT ;  /* 0x0000ffff20047892 */ /* 0x000fc8000f8ec0ff */
[----:B------:R-:W-:-:S04]  /*4d00*/  USHF.R.U32.HI UR4, URZ, 0x5, UR4 ;  /* 0x00000005ff047899 */ /* 0x000fc80008011604 */
[----:B------:R-:W-:Y:S02]  /*4d10*/  USHF.L.U32 UR5, UR5, UR4, URZ ;  /* 0x0000000405057299 */ /* 0x000fe400080006ff */
[----:B------:R-:W-:-:S04]  /*4d20*/  USHF.L.U32 UR4, UR6, UR4, URZ ;  /* 0x0000000406047299 */ /* 0x000fc800080006ff */
[----:B-1----:R-:W-:-:S04]  /*4d30*/  LOP3.LUT R0, R0, UR5, RZ, 0xc0, !PT ;  /* 0x0000000500007c12 */ /* 0x002fc8000f8ec0ff */
[----:B------:R-:W-:-:S13]  /*4d40*/  ISETP.NE.AND P0, PT, R0, UR5, PT ;  /* 0x0000000500007c0c */ /* 0x000fda000bf05270 */
[----:B------:R-:W-:Y:S05]  /*4d50*/  @P0 BRA `(.L_x_87) ;  /* 0x0000000000580947 */ /* 0x000fea0003800000 */
[----:B------:R-:W1:Y:S02]  /*4d60*/  LDS R0, [UR8+0x18] ;  /* 0x00001808ff007984 */ /* 0x000e640008000800 */
[----:B-1----:R-:W-:-:S04]  /*4d70*/  LOP3.LUT R0, R0, UR4, RZ, 0xc0, !PT ;  /* 0x0000000400007c12 */ /* 0x002fc8000f8ec0ff */
[----:B------:R-:W-:-:S13]  /*4d80*/  ISETP.NE.AND P0, PT, R0, UR4, PT ;  /* 0x0000000400007c0c */ /* 0x000fda000bf05270 */
[----:B------:R-:W-:Y:S05]  /*4d90*/  @P0 BRA `(.L_x_88) ;  /* 0x00000000003c0947 */ /* 0x000fea0003800000 */
[----:B------:R-:W1:Y:S01]  /*4da0*/  S2R R2, SR_LANEID ;  /* 0x0000000000027919 */ /* 0x000e620000000000 */
[----:B------:R-:W-:Y:S01]  /*4db0*/  ULOP3.LUT UR5, URZ, UR5, URZ, 0x33, !UPT ;  /* 0x00000005ff057292 */ /* 0x000fe2000f8e33ff */
[----:B------:R-:W-:Y:S01]  /*4dc0*/  LOP3.LUT R4, RZ, UR4, RZ, 0x33, !PT ;  /* 0x00000004ff047c12 */ /* 0x000fe2000f8e33ff */
[----:B------:R-:W-:Y:S02]  /*4dd0*/  VOTEU.ANY UR4, UPT, PT ;  /* 0x0000000000047886 */ /* 0x000fe400038e0100 */
[----:B------:R-:W-:Y:S01]  /*4de0*/  UFLO.U32 UR4, UR4 ;  /* 0x00000004000472bd */ /* 0x000fe200080e0000 */
[----:B------:R-:W2:Y:S01]  /*4df0*/  REDUX UR6, R4 ;  /* 0x00000000040673c4 */ /* 0x000ea20000000000 */
[----:B------:R-:W-:-:S06]  /*4e00*/  IMAD.U32 R0, RZ, RZ, UR5 ;  /* 0x00000005ff007e24 */ /* 0x000fcc000f8e00ff */
[----:B------:R4:W-:Y:S01]  /*4e10*/  UTCATOMSWS.AND URZ, UR5 ;  /* 0x0000000500ff79e3 */ /* 0x0009e20008000000 */
[----:B------:R-:W3:Y:S01]  /*4e20*/  REDUX UR7, R0 ;  /* 0x00000000000773c4 */ /* 0x000ee20000000000 */
[----:B-1----:R-:W-:Y:S01]  /*4e30*/  ISETP.EQ.U32.AND P0, PT, R2, UR4, PT ;  /* 0x0000000402007c0c */ /* 0x002fe2000bf02070 */
[----:B--2---:R-:W-:Y:S01]  /*4e40*/  IMAD.U32 R2, RZ, RZ, UR6 ;  /* 0x00000006ff027e24 */ /* 0x004fe2000f8e00ff */
[----:B---3--:R-:W-:-:S11]  /*4e50*/  MOV R3, UR7 ;  /* 0x0000000700037c02 */ /* 0x008fd60008000f00 */
[----:B------:R4:W-:Y:S04]  /*4e60*/  @P0 ATOMS.AND RZ, [UR8+0x14], R3 ;  /* 0x00001403ffff098c */ /* 0x0009e8000a800008 */
[----:B------:R4:W-:Y:S01]  /*4e70*/  @P0 ATOMS.AND RZ, [UR8+0x18], R2 ;  /* 0x00001802ffff098c */ /* 0x0009e2000a800008 */
[----:B------:R-:W-:Y:S05]  /*4e80*/  BRA `(.L_x_89) ;  /* 0x0000000000147947 */ /* 0x000fea0003800000 */
.L_x_88:
[----:B------:R-:W-:Y:S02]  /*4e90*/  MOV R2, 0x4eb0 ;  /* 0x00004eb000027802 */ /* 0x000fe40000000f00 */
[----:B---3-5:R-:W-:Y:S05]  /*4ea0*/  CALL.REL.NOINC `($__internal_0_$__cuda_sm10x_tcgen05_guardrail_trap_col_being_dealloced_not_returned_by_alloc) ;  /* 0x0000006000e47944 */ /* 0x028fea0003c00000 */
[----:B------:R-:W-:Y:S05]  /*4eb0*/  BRA `(.L_x_89) ;  /* 0x0000000000087947 */ /* 0x000fea0003800000 */
.L_x_87:
[----:B------:R-:W-:Y:S02]  /*4ec0*/  MOV R2, 0x4ee0 ;  /* 0x00004ee000027802 */ /* 0x000fe40000000f00 */
[----:B---3-5:R-:W-:Y:S05]  /*4ed0*/  CALL.REL.NOINC `($__internal_2_$__cuda_sm10x_tcgen05_guardrail_trap_unallocated_columns_being_dealloced) ;  /* 0x0000006000f07944 */ /* 0x028fea0003c00000 */
.L_x_89:
[----:B------:R-:W-:Y:S01]  /*4ee0*/  NOP ;  /* 0x0000000000007918 */ /* 0x000fe20000000000 */
[----:B----4-:R-:W-:Y:S05]  /*4ef0*/  EXIT ;  /* 0x000000000000794d */ /* 0x010fea0003800000 */
.L_x_62:
[----:B------:R-:W-:-:S09]  /*4f00*/  UISETP.NE.OR UP0, UPT, UR27, 0x3, !UP3 ;  /* 0x000000031b00788c */ /* 0x000fd2000df05670 */
[----:B------:R-:W-:Y:S05]  /*4f10*/  BRA.U UP0, `(.L_x_90) ;  /* 0x0000001100607547 */ /* 0x000fea000b800000 */
[----:B------:R-:W1:Y:S01]  /*4f20*/  S2UR UR10, SR_CgaCtaId ;  /* 0x00000000000a79c3 */ /* 0x000e620000008800 */
[----:B------:R-:W2:Y:S01]  /*4f30*/  LDCU UR45, c[0x0][0x370] ;  /* 0x00006e00ff2d77ac */ /* 0x000ea20008000800 */
[----:B------:R-:W-:Y:S02]  /*4f40*/  HFMA2 R13, -RZ, RZ, 0, 0 ;  /* 0x00000000ff0d7431 */ /* 0x000fe400000001ff */
[----:B------:R-:W-:Y:S01]  /*4f50*/  IMAD.MOV.U32 R15, RZ, RZ, 0x1 ;  /* 0x00000001ff0f7424 */ /* 0x000fe200078e00ff */
[----:B------:R-:W-:Y:S01]  /*4f60*/  MOV R7, 0x2000 ;  /* 0x0000200000077802 */ /* 0x000fe20000000f00 */
[----:B------:R-:W2:Y:S01]  /*4f70*/  LDCU.128 UR40, c[0x0][0xf10] ;  /* 0x0001e200ff2877ac */ /* 0x000ea20008000c00 */
[----:B------:R-:W-:Y:S01]  /*4f80*/  IMAD.MOV.U32 R14, RZ, RZ, RZ ;  /* 0x000000ffff0e7224 */ /* 0x000fe200078e00ff */
[----:B------:R-:W3:Y:S01]  /*4f90*/  LDC.64 R16, c[0x0][0x348] ;  /* 0x0000d200ff107b82 */ /* 0x000ee20000000a00 */
[----:B------:R-:W4:Y:S01]  /*4fa0*/  LDCU UR38, c[0x0][0x374] ;  /* 0x00006e80ff2677ac */ /* 0x000f220008000800 */
[----:B------:R-:W1:Y:S06]  /*4fb0*/  LDCU UR15, c[0x0][0xf0c] ;  /* 0x0001e180ff0f77ac */ /* 0x000e6c0008000800 */
[----:B------:R-:W3:Y:S01]  /*4fc0*/  LDC.64 R2, c[0x0][0xc88] ;  /* 0x00032200ff027b82 */ /* 0x000ee20000000a00 */
[----:B------:R-:W3:Y:S01]  /*4fd0*/  LDCU UR53, c[0x0][0xf20] ;  /* 0x0001e400ff3577ac */ /* 0x000ee20008000800 */
[----:B------:R-:W3:Y:S06]  /*4fe0*/  LDCU UR4, c[0x0][0xf30] ;  /* 0x0001e600ff0477ac */ /* 0x000eec0008000800 */
[----:B------:R-:W3:Y:S01]  /*4ff0*/  LDC.64 R4, c[0x0][0xc90] ;  /* 0x00032400ff047b82 */ /* 0x000ee20000000a00 */
[----:B------:R-:W-:Y:S01]  /*5000*/  UMOV UR21, 0x400 ;  /* 0x0000040000157882 */ /* 0x000fe20000000000 */
[----:B--2---:R-:W-:-:S02]  /*5010*/  UIMAD.WIDE.U32 UR6, UR45, UR40, URZ ;  /* 0x000000282d0672a5 */ /* 0x004fc4000f8e00ff */
[----:B----4-:R-:W-:Y:S02]  /*5020*/  UIMAD.WIDE.U32 UR8, UR38, UR43, URZ ;  /* 0x0000002b260872a5 */ /* 0x010fe4000f8e00ff */
[----:B-1----:R-:W-:Y:S02]  /*5030*/  ULEA UR21, UR10, UR21, 0x18 ;  /* 0x000000150a157291 */ /* 0x002fe4000f8ec0ff */
[----:B------:R-:W-:Y:S02]  /*5040*/  UPLOP3.LUT UP3, UPT, UPT, UPT, UPT, 0x40, 0x4 ;  /* 0x000000000004789c */ /* 0x000fe40003f6e870 */
[----:B------:R-:W-:Y:S02]  /*5050*/  UIADD3 UR46, UPT, UPT, UR21, 0x88, URZ ;  /* 0x00000088152e7890 */ /* 0x000fe4000fffe0ff */
[----:B------:R-:W-:Y:S02]  /*5060*/  UIADD3 UR33, UPT, UPT, UR21, 0x70, URZ ;  /* 0x0000007015217890 */ /* 0x000fe4000fffe0ff */
[----:B------:R-:W-:-:S02]  /*5070*/  UIADD3 UR25, UPT, UPT, UR21, 0x78, URZ ;  /* 0x0000007815197890 */ /* 0x000fc4000fffe0ff */
[----:B------:R-:W-:Y:S01]  /*5080*/  UIADD3 UR17, UPT, UPT, UR21, 0x80, URZ ;  /* 0x0000008015117890 */ /* 0x000fe2000fffe0ff */
[----:B------:R-:W-:Y:S01]  /*5090*/  UMOV UR6, UR7 ;  /* 0x0000000700067c82 */ /* 0x000fe20008000000 */
[----:B------:R-:W-:Y:S01]  /*50a0*/  UMOV UR50, UR9 ;  /* 0x0000000900327c82 */ /* 0x000fe20008000000 */
[----:B------:R-:W-:Y:S02]  /*50b0*/  UISETP.GE.AND UP0, UPT, UR39, 0x1, UPT ;  /* 0x000000012700788c */ /* 0x000fe4000bf06270 */
[----:B------:R-:W-:Y:S01]  /*50c0*/  UISETP.NE.AND UP4, UPT, UR39, 0x1, UPT ;  /* 0x000000012700788c */ /* 0x000fe2000bf85270 */
[----:B------:R-:W1:Y:S01]  /*50d0*/  LDCU.64 UR22, c[0x0][0xf28] ;  /* 0x0001e500ff1677ac */ /* 0x000e620008000a00 */
[----:B------:R-:W-:Y:S02]  /*50e0*/  UISETP.NE.AND UP6, UPT, UR15, 0x1, UPT ;  /* 0x000000010f00788c */ /* 0x000fe4000bfc5270 */
[----:B------:R-:W-:Y:S02]  /*50f0*/  UISETP.NE.AND UP5, UPT, UR42, 0x1, UPT ;  /* 0x000000012a00788c */ /* 0x000fe4000bfa5270 */
[----:B------:R-:W-:-:S02]  /*5100*/  UPRMT UR46, UR10, 0x654, UR46 ;  /* 0x000006540a2e7896 */ /* 0x000fc4000800002e */
[----:B------:R-:W-:Y:S02]  /*5110*/  USHF.R.U32.HI UR51, URZ, UR41, UR6 ;  /* 0x00000029ff337299 */ /* 0x000fe40008011606 */
[----:B------:R-:W-:Y:S02]  /*5120*/  UPRMT UR49, UR10, 0x654, UR33 ;  /* 0x000006540a317896 */ /* 0x000fe40008000021 */
[----:B------:R-:W-:Y:S02]  /*5130*/  UPRMT UR48, UR10, 0x654, UR25 ;  /* 0x000006540a307896 */ /* 0x000fe40008000019 */
[----:B------:R-:W-:Y:S02]  /*5140*/  UPRMT UR47, UR10, 0x654, UR17 ;  /* 0x000006540a2f7896 */ /* 0x000fe40008000011 */
[----:B---3--:R-:W-:Y:S02]  /*5150*/  USHF.R.U32.HI UR50, URZ, UR53, UR50 ;  /* 0x00000035ff327299 */ /* 0x008fe40008011632 */
[----:B------:R-:W-:-:S11]  /*5160*/  UISETP.NE.AND UP2, UPT, UR4, 0x1, UPT ;  /* 0x000000010400788c */ /* 0x000fd6000bf45270 */
.L_x_101:
[C---:B------:R-:W-:Y:S02]  /*5170*/  LEA R12, R14.reuse, UR21, 0x3 ;  /* 0x000000150e0c7c11 */ /* 0x040fe4000f8e18ff */
[----:B------:R-:W-:Y:S02]  /*5180*/  SHF.L.U32 R9, R13, 0x1f, RZ ;  /* 0x0000001f0d097819 */ /* 0x000fe400000006ff */
[----:B------:R-:W-:Y:S02]  /*5190*/  LEA R10, R14, UR21, 0x4 ;  /* 0x000000150e0a7c11 */ /* 0x000fe4000f8e20ff */
[----:B------:R-:W2:Y:S02]  /*51a0*/  SYNCS.PHASECHK.TRANS64.TRYWAIT P0, [R12+URZ+0xc0], R9 ;  /* 0x0000c0090c0075a7 */ /* 0x000ea400080011ff */
[----:B--23--:R-:W-:Y:S05]  /*51b0*/  @!P0 BRA `(.L_x_91) ;  /* 0x0000005800d08947 */ /* 0x00cfea0003800000 */
.L_x_186:
[----:B--2---:R-:W2:Y:S01]  /*51c0*/  LDS.128 R8, [R10+0x130] ;  /* 0x000130000a087984 */ /* 0x004ea20000000c00 */
[----:B------:R-:W-:Y:S01]  /*51d0*/  UISETP.GE.AND UP0, UPT, UR39, 0x1, UPT ;  /* 0x000000012700788c */ /* 0x000fe2000bf06270 */
[----:B------:R-:W-:Y:S01]  /*51e0*/  @!PT LDS RZ, [RZ] ;  /* 0x00000000fffff984 */ /* 0x000fe20000000800 */
[----:B------:R-:W-:Y:S01]  /*51f0*/  @!PT LDS RZ, [RZ] ;  /* 0x00000000fffff984 */ /* 0x000fe20000000800 */
[----:B------:R-:W-:Y:S01]  /*5200*/  @!PT LDS RZ, [RZ] ;  /* 0x00000000fffff984 */ /* 0x000fe20000000800 */
[----:B------:R-:W-:Y:S01]  /*5210*/  @!PT LDS RZ, [RZ] ;  /* 0x00000000fffff984 */ /* 0x000fe20000000800 */
[----:B------:R3:W-:Y:S06]  /*5220*/  MEMBAR.ALL.CTA ;  /* 0x0000000000007992 */ /* 0x0007ec0000008000 */
[----:B---3--:R-:W3:Y:S01]  /*5230*/  FENCE.VIEW.ASYNC.S ;  /* 0x00000000000073c6 */ /* 0x008ee20000000000 */
[----:B--2---:R-:W-:Y:S11]  /*5240*/  LOP3.LUT P0, RZ, R10, 0x1, RZ, 0xc0, !PT ;  /* 0x000000010aff7812 */ /* 0x004ff6000780c0ff */
[----:B------:R-:W-:Y:S02]  /*5250*/  @!UPT UIADD3 URZ, UPT, UPT, URZ, URZ, URZ ;  /* 0x000000fffffff290 */ /* 0x000fe4000fffe0ff */
[----:B---3--:R-:W-:Y:S01]  /*5260*/  VOTEU.ANY UP1, P0 ;  /* 0x0000000000ff7886 */ /* 0x008fe20000020100 */
[----:B------:R-:W-:Y:S11]  /*5270*/  PLOP3.LUT P0, PT, PT, PT, UP1, 0x80, 0x8 ;  /* 0x000000000008781c */ /* 0x000ff60003f0f018 */
[----:B------:R-:W-:Y:S02]  /*5280*/  @!UPT UIADD3 URZ, UPT, UPT, URZ, URZ, URZ ;  /* 0x000000fffffff290 */ /* 0x000fe4000fffe0ff */
[----:B------:R-:W-:Y:S02]  /*5290*/  @P0 SHF.R.U32.HI R0, RZ, 0x10, R9 ;  /* 0x00000010ff000819 */ /* 0x000fe40000011609 */
[----:B------:R-:W-:Y:S02]  /*52a0*/  @P0 MOV R6, R8 ;  /* 0x0000000800060202 */ /* 0x000fe40000000f00 */
[----:B------:R-:W-:Y:S01]  /*52b0*/  @P0 R2UR UR4, R0 ;  /* 0x00000000000402ca */ /* 0x000fe200000e0000 */
[----:B------:R-:W-:Y:S01]  /*52c0*/  VIADD R0, R12, 0xd0 ;  /* 0x000000d00c007836 */ /* 0x000fe20000000000 */
[----:B------:R-:W-:Y:S02]  /*52d0*/  @P0 LOP3.LUT R8, R9, 0xffff, RZ, 0xc0, !PT ;  /* 0x0000ffff09080812 */ /* 0x000fe400078ec0ff */
[----:B------:R-:W-:Y:S02]  /*52e0*/  @P0 R2UR UR6, R6 ;  /* 0x00000000060602ca */ /* 0x000fe400000e0000 */
[----:B------:R-:W-:Y:S02]  /*52f0*/  PRMT R0, RZ, 0x654, R0 ;  /* 0x00000654ff007816 */ /* 0x000fe40000000000 */
[----:B------:R-:W-:Y:S02]  /*5300*/  @P0 R2UR UR5, R8 ;  /* 0x00000000080502ca */ /* 0x000fe400000e0000 */
[----:B------:R2:W-:Y:S03]  /*5310*/  SYNCS.ARRIVE.TRANS64.RED.A1T0 RZ, [R0+URZ], RZ ;  /* 0x000000ff00ff79a7 */ /* 0x0005e600081004ff */
[----:B------:R-:W-:Y:S04]  /*5320*/  @UP1 UMOV UR37, UR4 ;  /* 0x0000000400251c82 */ /* 0x000fe80008000000 */
[----:B------:R-:W-:Y:S04]  /*5330*/  @UP1 UMOV UR14, UR6 ;  /* 0x00000006000e1c82 */ /* 0x000fe80008000000 */
[----:B------:R-:W-:Y:S01]  /*5340*/  @UP1 UMOV UR13, UR5 ;  /* 0x00000005000d1c82 */ /* 0x000fe20008000000 */
[----:B------:R-:W-:Y:S05]  /*5350*/  BRA.U !UP0, `(.L_x_92) ;  /* 0x0000000108a47547 */ /* 0x000fea000b800000 */
[----:B------:R-:W-:Y:S02]  /*5360*/  UIMAD.WIDE.U32 UR26, UR13, UR43, URZ ;  /* 0x0000002b0d1a72a5 */ /* 0x000fe4000f8e00ff */
[----:B------:R-:W-:Y:S02]  /*5370*/  UIMAD.WIDE.U32 UR28, UR14, UR40, URZ ;  /* 0x000000280e1c72a5 */ /* 0x000fe4000f8e00ff */
[----:B------:R-:W-:Y:S02]  /*5380*/  USEL UR4, UR38, UR50, !UP5 ;  /* 0x0000003226047287 */ /* 0x000fe4000e800000 */
[----:B------:R-:W-:Y:S02]  /*5390*/  USEL UR7, UR45, UR51, !UP6 ;  /* 0x000000332d077287 */ /* 0x000fe4000f000000 */
[----:B-1----:R-:W-:Y:S02]  /*53a0*/  UIMAD.WIDE.U32 UR8, UR4, UR22, URZ ;  /* 0x00000016040872a5 */ /* 0x002fe4000f8e00ff */
[----:B------:R-:W-:Y:S01]  /*53b0*/  UIMAD.WIDE.U32 UR18, UR7, UR22, URZ ;  /* 0x00000016071272a5 */ /* 0x000fe2000f8e00ff */
[----:B------:R-:W-:Y:S02]  /*53c0*/  UMOV UR5, UR27 ;  /* 0x0000001b00057c82 */ /* 0x000fe40008000000 */
[----:B------:R-:W-:Y:S03]  /*53d0*/  USHF.R.U32.HI UR6, URZ, UR53, UR5 ;  /* 0x00000035ff067299 */ /* 0x000fe60008011605 */
[----:B------:R-:W-:Y:S01]  /*53e0*/  UMOV UR5, UR29 ;  /* 0x0000001d00057c82 */ /* 0x000fe20008000000 */
[----:B------:R-:W-:Y:S02]  /*53f0*/  USEL UR6, UR13, UR6, !UP5 ;  /* 0x000000060d067287 */ /* 0x000fe4000e800000 */
[----:B------:R-:W-:Y:S03]  /*5400*/  USHF.R.U32.HI UR10, URZ, UR41, UR5 ;  /* 0x00000029ff0a7299 */ /* 0x000fe60008011605 */
[----:B------:R-:W-:Y:S02]  /*5410*/  UMOV UR5, UR9 ;  /* 0x0000000900057c82 */ /* 0x000fe40008000000 */
[----:B------:R-:W-:Y:S03]  /*5420*/  @UP4 USHF.R.U32.HI UR4, URZ, UR23, UR5 ;  /* 0x00000017ff044299 */ /* 0x000fe60008011605 */
[----:B------:R-:W-:Y:S01]  /*5430*/  UMOV UR5, UR19 ;  /* 0x0000001300057c82 */ /* 0x000fe20008000000 */
[----:B------:R-:W-:Y:S02]  /*5440*/  UIMAD UR4, UR39, UR4, URZ ;  /* 0x00000004270472a4 */ /* 0x000fe4000f8e02ff */
[----:B------:R-:W-:Y:S02]  /*5450*/  @UP4 USHF.R.U32.HI UR7, URZ, UR23, UR5 ;  /* 0x00000017ff074299 */ /* 0x000fe40008011605 */
[----:B------:R-:W-:Y:S02]  /*5460*/  UIMAD.WIDE.U32 UR18, UR6, UR22, URZ ;  /* 0x00000016061272a5 */ /* 0x000fe4000f8e00ff */
[----:B------:R-:W-:Y:S02]  /*5470*/  USEL UR5, UR14, UR10, !UP6 ;  /* 0x0000000a0e057287 */ /* 0x000fe4000f000000 */
[----:B------:R-:W-:Y:S02]  /*5480*/  UIMAD UR8, UR39, UR7, URZ ;  /* 0x00000007270872a4 */ /* 0x000fe4000f8e02ff */
[----:B------:R-:W-:Y:S03]  /*5490*/  UISETP.GE.AND UP0, UPT, UR6, UR4, UPT ;  /* 0x000000040600728c */ /* 0x000fe6000bf06270 */
[----:B------:R-:W-:Y:S01]  /*54a0*/  UMOV UR4, UR19 ;  /* 0x0000001300047c82 */ /* 0x000fe20008000000 */
[----:B------:R-:W-:Y:S02]  /*54b0*/  UISETP.GE.OR UP0, UPT, UR5, UR8, UP0 ;  /* 0x000000080500728c */ /* 0x000fe40008706670 */
[----:B------:R-:W-:Y:S02]  /*54c0*/  USHF.R.U32.HI UR4, URZ, UR23, UR4 ;  /* 0x00000017ff047299 */ /* 0x000fe40008011604 */
[----:B------:R-:W-:Y:S02]  /*54d0*/  UIMAD.WIDE.U32 UR8, UR5, UR22, URZ ;  /* 0x00000016050872a5 */ /* 0x000fe4000f8e00ff */
[----:B------:R-:W-:Y:S04]  /*54e0*/  USEL UR10, UR6, UR4, !UP4 ;  /* 0x00000004060a7287 */ /* 0x000fe8000e000000 */
[----:B------:R-:W-:Y:S01]  /*54f0*/  UIADD3 UR12, UPT, UPT, -UR10, URZ, URZ ;  /* 0x000000ff0a0c7290 */ /* 0x000fe2000fffe1ff */
[----:B------:R-:W-:Y:S02]  /*5500*/  @!UP0 UMOV UR4, UR9 ;  /* 0x0000000900048c82 */ /* 0x000fe40008000000 */
[----:B------:R-:W-:Y:S02]  /*5510*/  @!UP0 USHF.R.U32.HI UR4, URZ, UR23, UR4 ;  /* 0x00000017ff048299 */ /* 0x000fe40008011604 */
[----:B------:R-:W-:Y:S02]  /*5520*/  UIMAD UR8, UR39, UR12, UR6 ;  /* 0x0000000c270872a4 */ /* 0x000fe4000f8e0206 */
[----:B------:R-:W-:Y:S04]  /*5530*/  @!UP0 USEL UR4, UR5, UR4, !UP4 ;  /* 0x0000000405048287 */ /* 0x000fe8000e000000 */
[----:B------:R-:W-:Y:S02]  /*5540*/  @!UP0 UIMAD UR8, UR7, UR8, UR4 ;  /* 0x00000008070882a4 */ /* 0x000fe4000f8e0204 */
[----:B------:R-:W-:Y:S02]  /*5550*/  @!UP0 UIADD3 UR9, UPT, UPT, UR10, -UR4, URZ ;  /* 0x800000040a098290 */ /* 0x000fe4000fffe0ff */
[----:B------:R-:W-:Y:S02]  /*5560*/  UIADD3 UR4, UPT, UPT, -UR5, URZ, URZ ;  /* 0x000000ff05047290 */ /* 0x000fe4000fffe1ff */
[----:B------:R-:W-:Y:S02]  /*5570*/  UIADD3 UR7, UPT, UPT, -UR6, URZ, URZ ;  /* 0x000000ff06077290 */ /* 0x000fe4000fffe1ff */
[----:B------:R-:W-:Y:S02]  /*5580*/  @!UP0 UIMAD UR6, UR9, UR39, UR5 ;  /* 0x00000027090682a4 */ /* 0x000fe4000f8e0205 */
[----:B------:R-:W-:Y:S02]  /*5590*/  UIMAD UR14, UR15, UR4, UR14 ;  /* 0x000000040f0e72a4 */ /* 0x000fe4000f8e020e */
[----:B------:R-:W-:Y:S01]  /*55a0*/  UIMAD UR13, UR42, UR7, UR13 ;  /* 0x000000072a0d72a4 */ /* 0x000fe2000f8e020d */
[----:B------:R-:W-:Y:S02]  /*55b0*/  @!UP0 UMOV UR5, UR8 ;  /* 0x0000000800058c82 */ /* 0x000fe40008000000 */
[----:B------:R-:W-:Y:S02]  /*55c0*/  UIMAD UR14, UR5, UR15, UR14 ;  /* 0x0000000f050e72a4 */ /* 0x000fe4000f8e020e */
[----:B------:R-:W-:Y:S11]  /*55d0*/  UIMAD UR13, UR6, UR42, UR13 ;  /* 0x0000002a060d72a4 */ /* 0x000ff6000f8e020d */
[----:B------:R-:W-:Y:S01]  /*55e0*/  @!UPT UIADD3 URZ, UPT, UPT, URZ, URZ, URZ ;  /* 0x000000fffffff290 */ /* 0x000fe2000fffe0ff */
.L_x_92:
[----:B------:R-:W3:Y:S01]  /*55f0*/  @!UP2 LDCU.128 UR28, c[0x0][0xf10] ;  /* 0x0001e200ff1ca7ac */ /* 0x000ee20008000c00 */
[C---:B------:R-:W-:Y:S02]  /*5600*/  ISETP.NE.U32.AND P1, PT, R4.reuse, RZ, PT ;  /* 0x000000ff0400720c */ /* 0x040fe40003f25070 */
[----:B------:R-:W-:Y:S02]  /*5610*/  ISETP.NE.U32.AND P0, PT, R4, RZ, PT ;  /* 0x000000ff0400720c */ /* 0x000fe40003f05070 */
[C---:B------:R-:W-:Y:S02]  /*5620*/  ISETP.NE.AND.EX P1, PT, R5.reuse, RZ, PT, P1 ;  /* 0x000000ff0500720c */ /* 0x040fe40003f25310 */
[----:B------:R-:W-:Y:S01]  /*5630*/  ISETP.NE.AND.EX P0, PT, R5, RZ, PT, P0 ;  /* 0x000000ff0500720c */ /* 0x000fe20003f05300 */
[----:B------:R-:W4:Y:S01]  /*5640*/  @!UP2 LDCU UR5, c[0x0][0xf0c] ;  /* 0x0001e180ff05a7ac */ /* 0x000f220008000800 */
[----:B------:R-:W-:Y:S01]  /*5650*/  SHF.L.U32 R9, R15, 0x1f, RZ ;  /* 0x0000001f0f097819 */ /* 0x000fe200000006ff */
[----:B------:R-:W-:Y:S02]  /*5660*/  USHF.L.U32 UR35, UR16, 0x7, URZ ;  /* 0x0000000710237899 */ /* 0x000fe400080006ff */
[----:B------:R-:W-:Y:S02]  /*5670*/  USHF.L.U32 UR34, UR11, 0x7, URZ ;  /* 0x000000070b227899 */ /* 0x000fe400080006ff */
[----:B---3--:R-:W-:Y:S07]  /*5680*/  UIMAD.WIDE.U32 UR6, UR14, UR28, URZ ;  /* 0x0000001c0e0672a5 */ /* 0x008fee000f8e00ff */
[----:B------:R-:W-:Y:S01]  /*5690*/  @!UP2 UMOV UR4, UR7 ;  /* 0x000000070004ac82 */ /* 0x000fe20008000000 */
[----:B----4-:R-:W-:Y:S02]  /*56a0*/  @!UP2 UISETP.NE.AND UP0, UPT, UR5, 0x1, UPT ;  /* 0x000000010500a88c */ /* 0x010fe4000bf05270 */
[----:B------:R-:W-:Y:S02]  /*56b0*/  @!UP2 USHF.R.U32.HI UR4, URZ, UR29, UR4 ;  /* 0x0000001dff04a299 */ /* 0x000fe40008011604 */
[----:B------:R-:W-:Y:S02]  /*56c0*/  UIMAD.WIDE.U32 UR6, UR13, UR31, URZ ;  /* 0x0000001f0d0672a5 */ /* 0x000fe4000f8e00ff */
[----:B------:R-:W-:Y:S02]  /*56d0*/  @!UP2 USEL UR8, UR14, UR4, !UP0 ;  /* 0x000000040e08a287 */ /* 0x000fe4000c000000 */
[----:B------:R-:W-:Y:S03]  /*56e0*/  @!UP2 UISETP.NE.AND UP0, UPT, UR30, 0x1, UPT ;  /* 0x000000011e00a88c */ /* 0x000fe6000bf05270 */
[----:B------:R-:W-:Y:S02]  /*56f0*/  @!UP2 UMOV UR6, UR7 ;  /* 0x000000070006ac82 */ /* 0x000fe40008000000 */
[----:B------:R-:W3:Y:S02]  /*5700*/  @!UP2 LDCU UR4, c[0x0][0xf20] ;  /* 0x0001e400ff04a7ac */ /* 0x000ee40008000800 */
[----:B---3--:R-:W-:Y:S04]  /*5710*/  @!UP2 USHF.R.U32.HI UR6, URZ, UR4, UR6 ;  /* 0x00000004ff06a299 */ /* 0x008fe80008011606 */
[----:B------:R-:W-:Y:S04]  /*5720*/  @!UP2 USEL UR6, UR13, UR6, !UP0 ;  /* 0x000000060d06a287 */ /* 0x000fe8000c000000 */
[----:B------:R-:W-:Y:S02]  /*5730*/  @!UP2 UIADD3 UR4, UPT, UPT, -UR8, UR6, URZ ;  /* 0x000000060804a290 */ /* 0x000fe4000fffe1ff */
[----:B------:R-:W-:Y:S02]  /*5740*/  @!UP2 UIADD3 UR6, UPT, UPT, UR8, -UR6, URZ ;  /* 0x800000060806a290 */ /* 0x000fe4000fffe0ff */
[----:B------:R-:W-:Y:S02]  /*5750*/  @!UP2 UIMAD UR14, UR4, UR5, UR14 ;  /* 0x00000005040ea2a4 */ /* 0x000fe4000f8e020e */
[----:B------:R-:W-:Y:S01]  /*5760*/  @!UP2 UIMAD UR13, UR6, UR30, UR13 ;  /* 0x0000001e060da2a4 */ /* 0x000fe2000f8e020d */
[----:B------:R-:W-:Y:S11]  /*5770*/  BRA.U UP3, `(.L_x_93) ;  /* 0x0000000103107547 */ /* 0x000ff6000b800000 */
[----:B--2---:R-:W-:Y:S04]  /*5780*/  MOV R0, UR52 ;  /* 0x0000003400007c02 */ /* 0x004fe80008000f00 */
[----:B------:R-:W-:Y:S04]  /*5790*/  SHF.L.U32 R11, R0, 0x1f, RZ ;  /* 0x0000001f000b7819 */ /* 0x000fe800000006ff */
[----:B------:R-:W2:Y:S02]  /*57a0*/  SYNCS.PHASECHK.TRANS64.TRYWAIT P2, [UR21+0xb8], R11 ;  /* 0x0000b80bff0075a7 */ /* 0x000ea40008041115 */
[----:B--2---:R-:W-:Y:S05]  /*57b0*/  @!P2 BRA `(.L_x_94) ;  /* 0x000000540064a947 */ /* 0x004fea0003800000 */
.L_x_93:
[----:B------:R-:W-:Y:S05]  /*57c0*/  @!P1 BRA `(.L_x_95) ;  /* 0x0000000000309947 */ /* 0x000fea0003800000 */
[----:B------:R-:W-:Y:S01]  /*57d0*/  ISETP.NE.U32.AND P1, PT, R2, RZ, PT ;  /* 0x000000ff0200720c */ /* 0x000fe20003f25070 */
[----:B------:R-:W3:Y:S01]  /*57e0*/  LDCU.64 UR4, c[0x0][0x358] ;  /* 0x00006b00ff0477ac */ /* 0x000ee20008000a00 */
[----:B------:R-:W-:Y:S02]  /*57f0*/  IMAD.MOV.U32 R84, RZ, RZ, 0x1 ;  /* 0x00000001ff547424 */ /* 0x000fe400078e00ff */
[----:B------:R-:W-:Y:S11]  /*5800*/  ISETP.NE.AND.EX P1, PT, R3, RZ, PT, P1 ;  /* 0x000000ff0300720c */ /* 0x000ff60003f25310 */
[----:B------:R-:W-:Y:S02]  /*5810*/  @!UPT UIADD3 URZ, UPT, UPT, URZ, URZ, URZ ;  /* 0x000000fffffff290 */ /* 0x000fe4000fffe0ff */
[----:B--2---:R-:W2:Y:S01]  /*5820*/  @P1 LDC.64 R10, c[0x0][0xc88] ;  /* 0x00032200ff0a1b82 */ /* 0x004ea20000000a00 */
[----:B------:R-:W-:Y:S04]  /*5830*/  @P1 IMAD R0, R4, UR44, RZ ;  /* 0x0000002c04001c24 */ /* 0x000fe8000f8e02ff */
[----:B--2---:R-:W-:Y:S04]  /*5840*/  @P1 IMAD.WIDE R10, R0, 0x4, R10 ;  /* 0x00000004000a1825 */ /* 0x004fe800078e020a */
[----:B------:R-:W-:Y:S01]  /*5850*/  HFMA2 R0, -RZ, RZ, 0, 5.9604644775390625e-08 ;  /* 0x00000001ff007431 */ /* 0x000fe200000001ff */
[----:B---3-5:R3:W5:Y:S04]  /*5860*/  @P1 LDG.E R41, desc[UR4][R10.64] ;  /* 0x000000040a291981 */ /* 0x028768000c1e1900 */
[----:B------:R-:W-:Y:S01]  /*5870*/  @!P1 PRMT R84, R0, 0x7610, R84 ;  /* 0x0000761000549816 */ /* 0x000fe20000000054 */
[----:B---3--:R-:W4:Y:S06]  /*5880*/  @!P1 LDC R41, c[0x0][0xc80] ;  /* 0x00032000ff299b82 */ /* 0x008f2c0000000800 */
.L_x_95:
[----:B----45:R-:W-:Y:S01]  /*5890*/  @!P0 FSETP.EQ.AND P1, PT, R41, RZ, PT ;  /* 0x000000ff2900820b */ /* 0x030fe20003f22000 */
[----:B------:R-:W-:Y:S01]  /*58a0*/  @!UPT UIADD3 URZ, UPT, UPT, URZ, URZ, URZ ;  /* 0x000000fffffff290 */ /* 0x000fe2000fffe0ff */
[----:B------:R-:W-:Y:S11]  /*58b0*/  @!P0 BRA `(.L_x_96) ;  /* 0x0000000000188947 */ /* 0x000ff60003800000 */
[----:B------:R-:W-:Y:S02]  /*58c0*/  LOP3.LUT P0, RZ, R84, 0xff, RZ, 0xc0, !PT ;  /* 0x000000ff54ff7812 */ /* 0x000fe4000780c0ff */
[----:B------:R-:W-:Y:S04]  /*58d0*/  ISETP.NE.U32.AND P1, PT, R2, RZ, PT ;  /* 0x000000ff0200720c */ /* 0x000fe80003f25070 */
[----:B------:R-:W-:Y:S04]  /*58e0*/  ISETP.NE.AND.EX P1, PT, R3, RZ, PT, P1 ;  /* 0x000000ff0300720c */ /* 0x000fe80003f25310 */
[----:B------:R-:W-:Y:S03]  /*58f0*/  PLOP3.LUT P1, PT, P1, PT, PT, 0x8, 0x80 ;  /* 0x000000000080781c */ /* 0x000fe60000f2e170 */
[----:B------:R-:W-:Y:S11]  /*5900*/  @P0 FSETP.EQ.AND P1, PT, R41, RZ, PT ;  /* 0x000000ff2900020b */ /* 0x000ff60003f22000 */
[----:B------:R-:W-:Y:S02]  /*5910*/  @!UPT UIADD3 URZ, UPT, UPT, URZ, URZ, URZ ;  /* 0x000000fffffff290 */ /* 0x000fe4000fffe0ff */
.L_x_96:
[----:B------:R-:W3:Y:S01]  /*5920*/  SYNCS.PHASECHK.TRANS64.TRYWAIT P2, [UR21+0x90], R9 ;  /* 0x00009009ff0075a7 */ /* 0x000ee20008041115 */
[----:B------:R-:W-:Y:S04]  /*5930*/  ELECT P0, URZ, PT ;  /* 0x0000000000ff782f */ /* 0x000fe80003800000 */
[----:B------:R-:W-:Y:S11]  /*5940*/  PLOP3.LUT P1, PT, P1, P0, PT, 0xf2, 0x2f ;  /* 0x00000000002f781c */ /* 0x000ff60000f21e72 */
[----:B------:R-:W-:Y:S02]  /*5950*/  @!UPT UIADD3 URZ, UPT, UPT, URZ, URZ, URZ ;  /* 0x000000fffffff290 */ /* 0x000fe4000fffe0ff */
[----:B------:R-:W-:Y:S05]  /*5960*/  @!P1 IADD3 R8, P0, PT, R16, 0x980, RZ ;  /* 0x0000098010089810 */ /* 0x000fea0007f1e0ff */
[----:B------:R-:W-:Y:S01]  /*5970*/  @!P1 IMAD.X R6, RZ, RZ, R17, P0 ;  /* 0x000000ffff069224 */ /* 0x000fe200000e0611 */
[----:B---3--:R-:W-:Y:S07]  /*5980*/  @!P2 BRA `(.L_x_97) ;  /* 0x000000540008a947 */ /* 0x008fee0003800000 */
.L_x_189:
[----:B------:R-:W-:Y:S01]  /*5990*/  @!P1 R2UR UR5, R8 ;  /* 0x00000000080592ca */ /* 0x000fe200000e0000 */
[----:B------:R-:W-:Y:S01]  /*59a0*/  VOTEU.ALL UP0, P1 ;  /* 0x0000000000ff7886 */ /* 0x000fe20000800000 */
[----:B------:R-:W-:Y:S01]  /*59b0*/  @!P1 R2UR UR4, R6 ;  /* 0x00000000060492ca */ /* 0x000fe200000e0000 */
[----:B--2---:R-:W-:Y:S01]  /*59c0*/  @!P1 IMAD.MOV.U32 R0, RZ, RZ, 0x2000 ;  /* 0x00002000ff009424 */ /* 0x004fe200078e00ff */
[----:B------:R-:W-:Y:S01]  /*59d0*/  UMOV UR6, 0x0 ;  /* 0x0000000000067882 */ /* 0x000fe20000000000 */
[----:B------:R-:W-:Y:S01]  /*59e0*/  UMOV UR7, 0x10000000 ;  /* 0x1000000000077882 */ /* 0x000fe20000000000 */
[----:B------:R-:W-:Y:S01]  /*59f0*/  @!UP0 UIADD3 UR32, UPT, UPT, UR21, 0x200, URZ ;  /* 0x0000020015208890 */ /* 0x000fe2000fffe0ff */
[----:B------:R-:W-:Y:S01]  /*5a00*/  @!P1 IADD3 R8, P0, PT, R16, 0x980, RZ ;  /* 0x0000098010089810 */ /* 0x000fe20007f1e0ff */
[----:B------:R-:W-:Y:S01]  /*5a10*/  VOTEU.ALL UP0, P1 ;  /* 0x0000000000ff7886 */ /* 0x000fe20000800000 */
[----:B------:R-:W-:Y:S03]  /*5a20*/  UMOV UR36, UR44 ;  /* 0x0000002c00247c82 */ /* 0x000fe60008000000 */
[----:B------:R-:W-:Y:S02]  /*5a30*/  @!P1 IMAD.X R6, RZ, RZ, R17, P0 ;  /* 0x000000ffff069224 */ /* 0x000fe400000e0611 */
[----:B------:R-:W-:Y:S02]  /*5a40*/  IMAD.U32 R10, RZ, RZ, UR5 ;  /* 0x00000005ff0a7e24 */ /* 0x000fe4000f8e00ff */
[----:B------:R-:W-:Y:S03]  /*5a50*/  IMAD.U32 R11, RZ, RZ, UR4 ;  /* 0x00000004ff0b7e24 */ /* 0x000fe6000f8e00ff */
[----:B------:R-:W-:Y:S02]  /*5a60*/  @!P1 R2UR UR4, R10 ;  /* 0x000000000a0492ca */ /* 0x000fe400000e0000 */
[----:B------:R-:W-:Y:S11]  /*5a70*/  @!P1 R2UR UR5, R11 ;  /* 0x000000000b0592ca */ /* 0x000ff600000e0000 */
[----:B------:R-:W-:Y:S02]  /*5a80*/  @!UPT UIADD3 URZ, UPT, UPT, URZ, URZ, URZ ;  /* 0x000000fffffff290 */ /* 0x000fe4000fffe0ff */
[----:B------:R2:W-:Y:S01]  /*5a90*/  @!UP0 UTMALDG.3D [UR32], [UR4], desc[UR6] ;  /* 0x00000620040085b4 */ /* 0x0005e20008011000 */
[----:B------:R2:W-:Y:S01]  /*5aa0*/  @!P1 SYNCS.ARRIVE.TRANS64.RED.A0TR RZ, [UR21+0x70], R0 ;  /* 0x00007000ffff99a7 */ /* 0x0005e20008300415 */
[----:B------:R-:W-:Y:S01]  /*5ab0*/  SYNCS.ARRIVE.TRANS64.RED.A1T0 RZ, [UR49], RZ ;  /* 0x000000ffffff79a7 */ /* 0x000fe20008100431 */
[----:B------:R-:W3:Y:S02]  /*5ac0*/  SYNCS.PHASECHK.TRANS64.TRYWAIT P2, [UR21+0x98], R9 ;  /* 0x00009809ff0075a7 */ /* 0x000ee40008041115 */
[----:B--23--:R-:W-:Y:S05]  /*5ad0*/  @!P2 BRA `(.L_x_98) ;  /* 0x0000005000cca947 */ /* 0x00cfea0003800000 */
.L_x_191:
        /* <DEDUP_REMOVED lines=8> */
[----:B------:R-:W-:Y:S01]  /*5b60*/  @!UP0 UIADD3 UR24, UPT, UPT, UR21, 0x2200, URZ ;  /* 0x0000220015188890 */ /* 0x000fe2000fffe0ff */
[----:B------:R-:W-:Y:S01]  /*5b70*/  VOTEU.ALL UP0, P1 ;  /* 0x0000000000ff7886 */ /* 0x000fe20000800000 */
[----:B------:R-:W-:Y:S01]  /*5b80*/  UMOV UR27, UR35 ;  /* 0x00000023001b7c82 */ /* 0x000fe20008000000 */
[----:B------:R-:W-:Y:S02]  /*5b90*/  UMOV UR28, UR44 ;  /* 0x0000002c001c7c82 */ /* 0x000fe40008000000 */
[----:B------:R-:W-:Y:S02]  /*5ba0*/  IMAD.U32 R10, RZ, RZ, UR5 ;  /* 0x00000005ff0a7e24 */ /* 0x000fe4000f8e00ff */
[----:B------:R-:W-:Y:S02]  /*5bb0*/  IMAD.U32 R11, RZ, RZ, UR4 ;  /* 0x00000004ff0b7e24 */ /* 0x000fe4000f8e00ff */
[----:B------:R-:W-:Y:S01]  /*5bc0*/  @!P1 IMAD.X R6, RZ, RZ, R17, P0 ;  /* 0x000000ffff069224 */ /* 0x000fe200000e0611 */
        /* <DEDUP_REMOVED lines=8> */
.L_x_193:
[----:B------:R-:W-:Y:S01]  /*5c50*/  @!P1 R2UR UR5, R8 ;  /* 0x00000000080592ca */ /* 0x000fe200000e0000 */
[----:B------:R-:W-:Y:S01]  /*5c60*/  VOTEU.ALL UP0, P1 ;  /* 0x0000000000ff7886 */ /* 0x000fe20000800000 */
[----:B------:R-:W-:Y:S01]  /*5c70*/  @!P1 R2UR UR4, R6 ;  /* 0x00000000060492ca */ /* 0x000fe200000e0000 */
[----:B--2---:R-:W-:Y:S01]  /*5c80*/  @!P1 IMAD.MOV.U32 R0, RZ, RZ, 0x2000 ;  /* 0x00002000ff009424 */ /* 0x004fe200078e00ff */
[----:B------:R-:W-:Y:S01]  /*5c90*/  UMOV UR6, 0x0 ;  /* 0x0000000000067882 */ /* 0x000fe20000000000 */
[----:B------:R-:W-:Y:S01]  /*5ca0*/  UMOV UR7, 0x10000000 ;  /* 0x1000000000077882 */ /* 0x000fe20000000000 */
[----:B------:R-:W-:Y:S01]  /*5cb0*/  @!UP0 UIADD3 UR18, UPT, UPT, UR34, 0x40, URZ ;  /* 0x0000004022128890 */ /* 0x000fe2000fffe0ff */
[----:B------:R-:W-:Y:S01]  /*5cc0*/  VIADD R14, R14, 0x1 ;  /* 0x000000010e0e7836 */ /* 0x000fe20000000000 */
[----:B------:R-:W-:Y:S01]  /*5cd0*/  @!UP0 UIADD3 UR16, UPT, UPT, UR21, 0x4200, URZ ;  /* 0x0000420015108890 */ /* 0x000fe2000fffe0ff */
[----:B------:R-:W-:Y:S01]  /*5ce0*/  VOTEU.ALL UP0, P1 ;  /* 0x0000000000ff7886 */ /* 0x000fe20000800000 */
[----:B------:R-:W-:Y:S01]  /*5cf0*/  UMOV UR19, UR35 ;  /* 0x0000002300137c82 */ /* 0x000fe20008000000 */
[----:B------:R-:W-:Y:S02]  /*5d00*/  UMOV UR20, UR44 ;  /* 0x0000002c00147c82 */ /* 0x000fe40008000000 */
        /* <DEDUP_REMOVED lines=10> */
.L_x_195:
[----:B------:R-:W-:Y:S01]  /*5db0*/  @!P1 IADD3 R6, P0, PT, R16, 0x980, RZ ;  /* 0x0000098010069810 */ /* 0x000fe20007f1e0ff */
[----:B------:R-:W-:Y:S01]  /*5dc0*/  VOTEU.ALL UP0, P1 ;  /* 0x0000000000ff7886 */ /* 0x000fe20000800000 */
[----:B------:R-:W-:Y:S01]  /*5dd0*/  UMOV UR6, 0x0 ;  /* 0x0000000000067882 */ /* 0x000fe20000000000 */
[----:B------:R-:W-:Y:S01]  /*5de0*/  UMOV UR7, 0x10000000 ;  /* 0x1000000000077882 */ /* 0x000fe20000000000 */
[----:B------:R-:W-:Y:S01]  /*5df0*/  @!P1 R2UR UR5, R6 ;  /* 0x00000000060592ca */ /* 0x000fe200000e0000 */
[----:B--2---:R-:W-:Y:S01]  /*5e00*/  @!P1 IMAD.X R0, RZ, RZ, R17, P0 ;  /* 0x000000ffff009224 */ /* 0x004fe200000e0611 */
[----:B------:R-:W-:Y:S01]  /*5e10*/  @!UP0 UIADD3 UR10, UPT, UPT, UR34, 0x60, URZ ;  /* 0x00000060220a8890 */ /* 0x000fe2000fffe0ff */
[----:B------:R-:W-:Y:S01]  /*5e20*/  R2UR UR16, R87 ;  /* 0x00000000571072ca */ /* 0x000fe200000e0000 */
[----:B------:R-:W-:Y:S01]  /*5e30*/  @!UP0 UIADD3 UR8, UPT, UPT, UR21, 0x6200, URZ ;  /* 0x0000620015088890 */ /* 0x000fe2000fffe0ff */
[----:B------:R-:W-:Y:S01]  /*5e40*/  R2UR UR18, R86 ;  /* 0x00000000561272ca */ /* 0x000fe200000e0000 */
[----:B------:R-:W-:Y:S01]  /*5e50*/  @!UP0 UIADD3 UR9, UPT, UPT, UR21, 0x88, URZ ;  /* 0x0000008815098890 */ /* 0x000fe2000fffe0ff */
[----:B------:R-:W-:Y:S01]  /*5e60*/  @!P1 R2UR UR4, R0 ;  /* 0x00000000000492ca */ /* 0x000fe200000e0000 */
[----:B------:R-:W-:Y:S01]  /*5e70*/  VOTEU.ALL UP0, P1 ;  /* 0x0000000000ff7886 */ /* 0x000fe20000800000 */
[----:B------:R-:W-:Y:S01]  /*5e80*/  UMOV UR11, UR35 ;  /* 0x00000023000b7c82 */ /* 0x000fe20008000000 */
[----:B------:R-:W-:Y:S01]  /*5e90*/  UMOV UR12, UR44 ;  /* 0x0000002c000c7c82 */ /* 0x000fe20008000000 */
[C---:B------:R-:W-:Y:S01]  /*5ea0*/  ISETP.NE.AND P0, PT, R14.reuse, 0x2, PT ;  /* 0x000000020e00780c */ /* 0x040fe20003f05270 */
[----:B------:R-:W-:Y:S01]  /*5eb0*/  UPLOP3.LUT UP3, UPT, UPT, UPT, UPT, 0x80, 0x8 ;  /* 0x000000000008789c */ /* 0x000fe20003f6f070 */
[----:B------:R-:W-:Y:S01]  /*5ec0*/  IMAD.U32 R8, RZ, RZ, UR5 ;  /* 0x00000005ff087e24 */ /* 0x000fe2000f8e00ff */
[----:B------:R-:W-:Y:S01]  /*5ed0*/  LOP3.LUT R15, R15, 0x1, RZ, 0x3c, !PT ;  /* 0x000000010f0f7812 */ /* 0x000fe200078e3cff */
[----:B------:R-:W-:Y:S01]  /*5ee0*/  UMOV UR44, UR37 ;  /* 0x00000025002c7c82 */ /* 0x000fe20008000000 */
[----:B------:R-:W-:Y:S01]  /*5ef0*/  SEL R0, RZ, 0x1, P0 ;  /* 0x00000001ff007807 */ /* 0x000fe20000000000 */
[----:B------:R-:W-:Y:S01]  /*5f00*/  UIADD3 UR16, UPT, UPT, UR14, UR16, URZ ;  /* 0x000000100e107290 */ /* 0x000fe2000fffe0ff */
[----:B------:R-:W-:Y:S02]  /*5f10*/  SEL R14, R14, RZ, P0 ;  /* 0x000000ff0e0e7207 */ /* 0x000fe40000000000 */
[----:B------:R-:W-:Y:S01]  /*5f20*/  IMAD.U32 R9, RZ, RZ, UR4 ;  /* 0x00000004ff097e24 */ /* 0x000fe2000f8e00ff */
[----:B------:R-:W-:Y:S02]  /*5f30*/  @!P1 R2UR UR4, R8 ;  /* 0x00000000080492ca */ /* 0x000fe400000e0000 */
[----:B------:R-:W-:Y:S02]  /*5f40*/  LOP3.LUT R13, R13, R0, RZ, 0x3c, !PT ;  /* 0x000000000d0d7212 */ /* 0x000fe400078e3cff */
[----:B------:R-:W-:Y:S11]  /*5f50*/  @!P1 R2UR UR5, R9 ;  /* 0x00000000090592ca */ /* 0x000ff600000e0000 */
[----:B------:R-:W-:Y:S02]  /*5f60*/  @!UPT UIADD3 URZ, UPT, UPT, URZ, URZ, URZ ;  /* 0x000000fffffff290 */ /* 0x000fe4000fffe0ff */
[----:B------:R2:W-:Y:S01]  /*5f70*/  @!UP0 UTMALDG.3D [UR8], [UR4], desc[UR6] ;  /* 0x00000608040085b4 */ /* 0x0005e20008011000 */
[----:B------:R3:W-:Y:S01]  /*5f80*/  @!P1 SYNCS.ARRIVE.TRANS64.RED.A0TR RZ, [UR21+0x88], R7 ;  /* 0x00008807ffff99a7 */ /* 0x0007e20008300415 */
[----:B------:R-:W-:Y:S01]  /*5f90*/  SYNCS.ARRIVE.TRANS64.RED.A1T0 RZ, [UR46], RZ ;  /* 0x000000ffffff79a7 */ /* 0x000fe2000810042e */
[----:B--2---:R-:W-:Y:S01]  /*5fa0*/  UIADD3 UR11, UPT, UPT, UR13, UR18, URZ ;  /* 0x000000120d0b7290 */ /* 0x004fe2000fffe0ff */
[----:B------:R-:W-:Y:S11]  /*5fb0*/  BRA.U UP1, `(.L_x_101) ;  /* 0xfffffff1016c7547 */ /* 0x000ff6000b83ffff */
[----:B------:R-:W-:-:S04]  /*5fc0*/  SHF.L.U32 R3, R15, 0x1f, RZ ;  /* 0x0000001f0f037819 */ /* 0x000fc800000006ff */
[----:B------:R-:W2:Y:S02]  /*5fd0*/  SYNCS.PHASECHK.TRANS64.TRYWAIT P0, [UR21+0x90], R3 ;  /* 0x00009003ff0075a7 */ /* 0x000ea40008001115 */
[----:B--2---:R-:W-:Y:S05]  /*5fe0*/  @!P0 BRA `(.L_x_102) ;  /* 0x0000004c00d08947 */ /* 0x004fea0003800000 */
.L_x_197:
[----:B------:R-:W4:Y:S02]  /*5ff0*/  SYNCS.PHASECHK.TRANS64.TRYWAIT P0, [UR21+0x98], R3 ;  /* 0x00009803ff0075a7 */ /* 0x000f240008001115 */
[----:B----4-:R-:W-:Y:S05]  /*6000*/  @!P0 BRA `(.L_x_103) ;  /* 0x0000004c00e08947 */ /* 0x010fea0003800000 */
.L_x_199:
[----:B------:R-:W4:Y:S02]  /*6010*/  SYNCS.PHASECHK.TRANS64.TRYWAIT P0, [UR21+0xa0], R3 ;  /* 0x0000a003ff0075a7 */ /* 0x000f240008001115 */
[----:B----4-:R-:W-:Y:S05]  /*6020*/  @!P0 BRA `(.L_x_104) ;  /* 0x0000004c00f08947 */ /* 0x010fea0003800000 */
.L_x_201:
[----:B--2---:R-:W-:-:S07]  /*6030*/  MOV R0, UR21 ;  /* 0x0000001500007c02 */ /* 0x004fce0008000f00 */
.L_x_105:
[----:B--2---:R-:W-:-:S04]  /*6040*/  SHF.L.U32 R3, R15, 0x1f, RZ ;  /* 0x0000001f0f037819 */ /* 0x004fc800000006ff */
[----:B------:R2:W4:Y:S03]  /*6050*/  SYNCS.PHASECHK.TRANS64.TRYWAIT P0, [R0+URZ+0xa8], R3 ;  /* 0x0000a803000075a7 */ /* 0x00052600080011ff */
[----:B----4-:R-:W-:Y:S05]  /*6060*/  @!P0 NANOSLEEP.SYNCS 0x989680 ;  /* 0x009896800000895d */ /* 0x010fea0003900000 */
[----:B------:R-:W4:Y:S02]  /*6070*/  @!P0 SYNCS.PHASECHK.TRANS64 P0, [R0+URZ+0xa8], R3 ;  /* 0x0000a803000085a7 */ /* 0x000f2400080010ff */
[----:B-1--4-:R-:W-:Y:S05]  /*6080*/  @P0 EXIT ;  /* 0x000000000000094d */ /* 0x012fea0003800000 */
[----:B------:R-:W-:Y:S05]  /*6090*/  BRA `(.L_x_105) ;  /* 0xfffffffc00e87947 */ /* 0x000fea000383ffff */
.L_x_90:
[----:B------:R-:W-:-:S06]  /*60a0*/  UISETP.GE.AND UP0, UPT, UR27, 0x4, UPT ;  /* 0x000000041b00788c */ /* 0x000fcc000bf06270 */
[----:B------:R-:W-:-:S13]  /*60b0*/  PLOP3.LUT P0, PT, PT, PT, UP0, 0x80, 0x8 ;  /* 0x000000000008781c */ /* 0x000fda0003f0f008 */
[----:B------:R-:W-:Y:S05]  /*60c0*/  @!P0 EXIT ;  /* 0x000000000000894d */ /* 0x000fea0003800000 */
[----:B------:R-:W1:Y:S08]  /*60d0*/  S2UR UR4, SR_CgaCtaId ;  /* 0x00000000000479c3 */ /* 0x000e700000008800 */
[----:B------:R-:W-:Y:S01]  /*60e0*/  BAR.SYNC.DEFER_BLOCKING 0x6, 0xa0 ;  /* 0x0182800000007b1d */ /* 0x000fe20000010000 */
[C---:B------:R-:W-:Y:S01]  /*60f0*/  IMAD.SHL.U32 R4, R98.reuse, 0x20, RZ ;  /* 0x0000002062047824 */ /* 0x040fe200078e00ff */
[C---:B------:R-:W-:Y:S01]  /*6100*/  LOP3.LUT R99, R98.reuse, 0x60, RZ, 0xc0, !PT ;  /* 0x0000006062637812 */ /* 0x040fe200078ec0ff */
[C---:B------:R-:W-:Y:S01]  /*6110*/  IMAD.SHL.U32 R97, R98.reuse, 0x4, RZ ;  /* 0x0000000462617824 */ /* 0x040fe200078e00ff */
[C---:B------:R-:W-:Y:S01]  /*6120*/  LOP3.LUT R96, R98.reuse, 0x2, RZ, 0xc0, !PT ;  /* 0x0000000262607812 */ /* 0x040fe200078ec0ff */
[----:B------:R-:W-:Y:S01]  /*6130*/  IMAD.U32 R37, R98, 0x10000, RZ ;  /* 0x0001000062257824 */ /* 0x000fe200078e00ff */
[----:B------:R-:W-:-:S02]  /*6140*/  UMOV UR43, 0x400 ;  /* 0x00000400002b7882 */ /* 0x000fc40000000000 */
[----:B------:R-:W2:Y:S01]  /*6150*/  LDC.64 R80, c[0x0][0xc88] ;  /* 0x00032200ff507b82 */ /* 0x000ea20000000a00 */
[----:B------:R-:W-:Y:S01]  /*6160*/  LOP3.LUT R6, R4, 0xc0, RZ, 0xc0, !PT ;  /* 0x000000c004067812 */ /* 0x000fe200078ec0ff */
[----:B------:R-:W-:Y:S01]  /*6170*/  HFMA2 R90, -RZ, RZ, 0, 0 ;  /* 0x00000000ff5a7431 */ /* 0x000fe200000001ff */
[----:B------:R-:W-:Y:S01]  /*6180*/  LOP3.LUT R98, R98, 0x4, RZ, 0xc0, !PT ;  /* 0x0000000462627812 */ /* 0x000fe200078ec0ff */
[----:B------:R-:W-:Y:S01]  /*6190*/  IMAD.MOV.U32 R94, RZ, RZ, 0x1 ;  /* 0x00000001ff5e7424 */ /* 0x000fe200078e00ff */
[----:B------:R-:W-:Y:S01]  /*61a0*/  LOP3.LUT R97, R6, 0x18, R97, 0xf8, !PT ;  /* 0x0000001806617812 */ /* 0x000fe200078ef861 */
[----:B------:R-:W-:Y:S01]  /*61b0*/  IMAD.MOV.U32 R36, RZ, RZ, RZ ;  /* 0x000000ffff247224 */ /* 0x000fe200078e00ff */
[----:B------:R-:W-:Y:S01]  /*61c0*/  LOP3.LUT R37, R37, 0x600000, RZ, 0xc0, !PT ;  /* 0x0060000025257812 */ /* 0x000fe200078ec0ff */
[----:B------:R-:W3:Y:S01]  /*61d0*/  LDC.64 R82, c[0x0][0xc90] ;  /* 0x00032400ff527b82 */ /* 0x000ee20000000a00 */
[----:B------:R-:W-:Y:S02]  /*61e0*/  LOP3.LUT R97, R97, 0xf20, R4, 0xf8, !PT ;  /* 0x00000f2061617812 */ /* 0x000fe400078ef804 */
[----:B------:R-:W-:Y:S01]  /*61f0*/  CS2R R92, SRZ ;  /* 0x00000000005c7805 */ /* 0x000fe2000001ff00 */
[----:B------:R-:W4:Y:S01]  /*6200*/  LDCU UR59, c[0x0][0x370] ;  /* 0x00006e00ff3b77ac */ /* 0x000f220008000800 */
[----:B------:R-:W2:Y:S03]  /*6210*/  LDCU.64 UR62, c[0x0][0x348] ;  /* 0x00006900ff3e77ac */ /* 0x000ea60008000a00 */
[----:B------:R-:W2:Y:S01]  /*6220*/  LDC.64 R78, c[0x0][0xcb0] ;  /* 0x00032c00ff4e7b82 */ /* 0x000ea20000000a00 */
[----:B-1----:R-:W-:Y:S01]  /*6230*/  ULEA UR43, UR4, UR43, 0x18 ;  /* 0x0000002b042b7291 */ /* 0x002fe2000f8ec0ff */
[----:B------:R-:W1:Y:S06]  /*6240*/  LDCU UR42, c[0x0][0xf0c] ;  /* 0x0001e180ff2a77ac */ /* 0x000e6c0008000800 */
[----:B------:R-:W1:Y:S01]  /*6250*/  LDC.64 R76, c[0x0][0xca8] ;  /* 0x00032a00ff4c7b82 */ /* 0x000e620000000a00 */
[----:B------:R-:W-:Y:S01]  /*6260*/  UIADD3 UR4, UPT, UPT, UR43, 0x200, URZ ;  /* 0x000002002b047890 */ /* 0x000fe2000fffe0ff */
[----:B------:R-:W1:Y:S01]  /*6270*/  LDCU UR38, c[0x0][0xf30] ;  /* 0x0001e600ff2677ac */ /* 0x000e620008000800 */
[----:B------:R-:W4:Y:S04]  /*6280*/  LDS R0, [UR43+0x150] ;  /* 0x0001502bff007984 */ /* 0x000f280008000800 */
[----:B------:R-:W-:Y:S01]  /*6290*/  IMAD.U32 R88, RZ, RZ, UR4 ;  /* 0x00000004ff587e24 */ /* 0x000fe2000f8e00ff */
[----:B------:R-:W1:Y:S04]  /*62a0*/  LDCU.64 UR56, c[0x0][0xc88] ;  /* 0x00019100ff3877ac */ /* 0x000e680008000a00 */
[----:B------:R-:W-:Y:S01]  /*62b0*/  LEA R97, R97, R88, 0x1 ;  /* 0x0000005861617211 */ /* 0x000fe200078e08ff */
[----:B------:R-:W1:Y:S04]  /*62c0*/  LDCU.64 UR40, c[0x0][0xf28] ;  /* 0x0001e500ff2877ac */ /* 0x000e680008000a00 */
[--C-:B------:R-:W-:Y:S01]  /*62d0*/  IMAD R96, R96, -0x10, R97.reuse ;  /* 0xfffffff060607824 */ /* 0x100fe200078e0261 */
[----:B------:R-:W1:Y:S01]  /*62e0*/  LDCU.128 UR52, c[0x0][0xf10] ;  /* 0x0001e200ff3477ac */ /* 0x000e620008000c00 */
[----:B------:R-:W-:Y:S01]  /*62f0*/  IMAD R95, R98, -0x10, R97 ;  /* 0xfffffff0625f7824 */ /* 0x000fe200078e0261 */
[----:B------:R-:W1:Y:S01]  /*6300*/  LDCU UR58, c[0x0][0x374] ;  /* 0x00006e80ff3a77ac */ /* 0x000e620008000800 */
[----:B------:R-:W-:Y:S01]  /*6310*/  UMOV UR47, URZ ;  /* 0x000000ff002f7c82 */ /* 0x000fe20008000000 */
[----:B------:R-:W-:Y:S01]  /*6320*/  UMOV UR46, URZ ;  /* 0x000000ff002e7c82 */ /* 0x000fe20008000000 */
[----:B--234-:R-:W-:-:S07]  /*6330*/  IADD3 R37, PT, PT, R0, R37, RZ ;  /* 0x0000002500257210 */ /* 0x01cfce0007ffe0ff */
.L_x_149:
[----:B------:R-:W-:Y:S02]  /*6340*/  LEA R3, R90, UR43, 0x3 ;  /* 0x0000002b5a037c11 */ /* 0x000fe4000f8e18ff */
[----:B------:R-:W-:Y:S02]  /*6350*/  SHF.L.U32 R0, R92, 0x1f, RZ ;  /* 0x0000001f5c007819 */ /* 0x000fe400000006ff */
[----:B------:R-:W-:Y:S02]  /*6360*/  LEA R5, R90, UR43, 0x4 ;  /* 0x0000002b5a057c11 */ /* 0x000fe4000f8e20ff */
[----:B--2---:R-:W2:Y:S02]  /*6370*/  SYNCS.PHASECHK.TRANS64.TRYWAIT P0, [R3+URZ+0xc0], R0 ;  /* 0x0000c000030075a7 */ /* 0x004ea400080011ff */
[----:B-12---:R-:W-:Y:S05]  /*6380*/  @!P0 BRA `(.L_x_106) ;  /* 0x0000004c00308947 */ /* 0x006fea0003800000 */
.L_x_202:
[----:B------:R-:W3:Y:S01]  /*6390*/  LDS.128 R4, [R5+0x130] ;  /* 0x0001300005047984 */ /* 0x000ee20000000c00 */
[----:B------:R-:W-:Y:S01]  /*63a0*/  UISETP.GE.AND UP0, UPT, UR39, 0x1, UPT ;  /* 0x000000012700788c */ /* 0x000fe2000bf06270 */
[----:B------:R-:W-:Y:S01]  /*63b0*/  @!PT LDS RZ, [RZ] ;  /* 0x00000000fffff984 */ /* 0x000fe20000000800 */
[----:B------:R-:W-:Y:S01]  /*63c0*/  @!PT LDS RZ, [RZ] ;  /* 0x00000000fffff984 */ /* 0x000fe20000000800 */
[----:B------:R-:W-:Y:S01]  /*63d0*/  @!PT LDS RZ, [RZ] ;  /* 0x00000000fffff984 */ /* 0x000fe20000000800 */
[----:B------:R-:W-:Y:S01]  /*63e0*/  @!PT LDS RZ, [RZ] ;  /* 0x00000000fffff984 */ /* 0x000fe20000000800 */
[----:B------:R4:W-:Y:S06]  /*63f0*/  MEMBAR.ALL.CTA ;  /* 0x0000000000007992 */ /* 0x0009ec0000008000 */
[----:B----4-:R-:W4:Y:S01]  /*6400*/  FENCE.VIEW.ASYNC.S ;  /* 0x00000000000073c6 */ /* 0x010f220000000000 */
[----:B---3--:R-:W-:Y:S11]  /*6410*/  LOP3.LUT P0, RZ, R6, 0x1, RZ, 0xc0, !PT ;  /* 0x0000000106ff7812 */ /* 0x008ff6000780c0ff */
[----:B------:R-:W-:Y:S02]  /*6420*/  @!UPT UIADD3 URZ, UPT, UPT, URZ, URZ, URZ ;  /* 0x000000fffffff290 */ /* 0x000fe4000fffe0ff */
[----:B----4-:R-:W-:Y:S01]  /*6430*/  VOTEU.ANY UP1, P0 ;  /* 0x0000000000ff7886 */ /* 0x010fe20000020100 */
[----:B------:R-:W-:Y:S01]  /*6440*/  PLOP3.LUT P0, PT, PT, PT, UP1, 0x80, 0x8 ;  /* 0x000000000008781c */ /* 0x000fe20003f0f018 */
[----:B------:R-:W-:Y:S11]  /*6450*/  UP2UR UR61, UPR, URZ, 0x2 ;  /* 0x00000002ff3d7883 */ /* 0x000ff60008000000 */
[----:B------:R-:W-:Y:S01]  /*6460*/  @!UPT UIADD3 URZ, UPT, UPT, URZ, URZ, URZ ;  /* 0x000000fffffff290 */ /* 0x000fe2000fffe0ff */
[----:B--2---:R-:W-:Y:S02]  /*6470*/  @P0 SHF.R.U32.HI R0, RZ, 0x10, R5 ;  /* 0x00000010ff000819 */ /* 0x004fe40000011605 */
        /* <DEDUP_REMOVED lines=12> */
[----:B------:R-:W3:Y:S01]  /*6540*/  LDCU UR10, c[0x0][0xf20] ;  /* 0x0001e400ff0a77ac */ /* 0x000ee20008000800 */
[----:B-1----:R-:W-:Y:S02]  /*6550*/  UIMAD.WIDE.U32 UR4, UR58, UR55, URZ ;  /* 0x000000373a0472a5 */ /* 0x002fe4000f8e00ff */
[----:B------:R-:W-:Y:S02]  /*6560*/  UIMAD.WIDE.U32 UR6, UR59, UR52, URZ ;  /* 0x000000343b0672a5 */ /* 0x000fe4000f8e00ff */
[----:B------:R-:W-:Y:S02]  /*6570*/  UISETP.NE.AND UP0, UPT, UR54, 0x1, UPT ;  /* 0x000000013600788c */ /* 0x000fe4000bf05270 */
[----:B------:R-:W-:Y:S02]  /*6580*/  UIMAD.WIDE.U32 UR8, UR36, UR55, URZ ;  /* 0x00000037240872a5 */ /* 0x000fe4000f8e00ff */
[----:B------:R-:W-:Y:S02]  /*6590*/  UIMAD.WIDE.U32 UR12, UR37, UR52, URZ ;  /* 0x00000034250c72a5 */ /* 0x000fe4000f8e00ff */
[----:B------:R-:W-:Y:S02]  /*65a0*/  UISETP.NE.AND UP1, UPT, UR42, 0x1, UPT ;  /* 0x000000012a00788c */ /* 0x000fe4000bf25270 */
[----:B------:R-:W-:Y:S01]  /*65b0*/  UISETP.NE.AND UP2, UPT, UR39, 0x1, UPT ;  /* 0x000000012700788c */ /* 0x000fe2000bf45270 */
[----:B------:R-:W-:Y:S02]  /*65c0*/  UMOV UR4, UR5 ;  /* 0x0000000500047c82 */ /* 0x000fe40008000000 */
[----:B---3--:R-:W-:Y:S03]  /*65d0*/  USHF.R.U32.HI UR5, URZ, UR10, UR4 ;  /* 0x0000000aff057299 */ /* 0x008fe60008011604 */
[----:B------:R-:W-:Y:S02]  /*65e0*/  UMOV UR4, UR7 ;  /* 0x0000000700047c82 */ /* 0x000fe40008000000 */
[----:B------:R-:W-:Y:S02]  /*65f0*/  USHF.R.U32.HI UR7, URZ, UR53, UR4 ;  /* 0x00000035ff077299 */ /* 0x000fe40008011604 */
[----:B------:R-:W-:Y:S02]  /*6600*/  USEL UR4, UR58, UR5, !UP0 ;  /* 0x000000053a047287 */ /* 0x000fe4000c000000 */
[----:B------:R-:W-:Y:S01]  /*6610*/  USEL UR7, UR59, UR7, !UP1 ;  /* 0x000000073b077287 */ /* 0x000fe2000c800000 */
[----:B------:R-:W-:Y:S01]  /*6620*/  UMOV UR5, UR9 ;  /* 0x0000000900057c82 */ /* 0x000fe20008000000 */
[----:B------:R-:W-:Y:S02]  /*6630*/  UIMAD.WIDE.U32 UR8, UR4, UR40, URZ ;  /* 0x00000028040872a5 */ /* 0x000fe4000f8e00ff */
[----:B------:R-:W-:Y:S03]  /*6640*/  USHF.R.U32.HI UR6, URZ, UR10, UR5 ;  /* 0x0000000aff067299 */ /* 0x000fe60008011605 */
[----:B------:R-:W-:Y:S01]  /*6650*/  UMOV UR5, UR13 ;  /* 0x0000000d00057c82 */ /* 0x000fe20008000000 */
[----:B------:R-:W-:Y:S02]  /*6660*/  UIMAD.WIDE.U32 UR12, UR7, UR40, URZ ;  /* 0x00000028070c72a5 */ /* 0x000fe4000f8e00ff */
[----:B------:R-:W-:Y:S02]  /*6670*/  USHF.R.U32.HI UR10, URZ, UR53, UR5 ;  /* 0x00000035ff0a7299 */ /* 0x000fe40008011605 */
[----:B------:R-:W-:Y:S01]  /*6680*/  USEL UR6, UR36, UR6, !UP0 ;  /* 0x0000000624067287 */ /* 0x000fe2000c000000 */
[----:B------:R-:W-:Y:S02]  /*6690*/  UMOV UR5, UR9 ;  /* 0x0000000900057c82 */ /* 0x000fe40008000000 */
[----:B------:R-:W-:Y:S01]  /*66a0*/  UMOV UR8, UR13 ;  /* 0x0000000d00087c82 */ /* 0x000fe20008000000 */
[----:B------:R-:W-:Y:S02]  /*66b0*/  @UP2 USHF.R.U32.HI UR4, URZ, UR41, UR5 ;  /* 0x00000029ff042299 */ /* 0x000fe40008011605 */
[----:B------:R-:W-:Y:S02]  /*66c0*/  @UP2 USHF.R.U32.HI UR7, URZ, UR41, UR8 ;  /* 0x00000029ff072299 */ /* 0x000fe40008011608 */
[----:B------:R-:W-:Y:S02]  /*66d0*/  UIMAD UR4, UR39, UR4, URZ ;  /* 0x00000004270472a4 */ /* 0x000fe4000f8e02ff */
        /* <DEDUP_REMOVED lines=8> */
[----:B------:R-:W-:Y:S02]  /*6760*/  USEL UR12, UR6, UR4, !UP2 ;  /* 0x00000004060c7287 */ /* 0x000fe4000d000000 */
[----:B------:R-:W-:Y:S02]  /*6770*/  UIADD3 UR8, UPT, UPT, -UR5, URZ, URZ ;  /* 0x000000ff05087290 */ /* 0x000fe4000fffe1ff */
[----:B------:R-:W-:Y:S01]  /*6780*/  UIADD3 UR10, UPT, UPT, -UR12, URZ, URZ ;  /* 0x000000ff0c0a7290 */ /* 0x000fe2000fffe1ff */
[----:B------:R-:W-:Y:S01]  /*6790*/  @!UP0 UMOV UR4, UR9 ;  /* 0x0000000900048c82 */ /* 0x000fe20008000000 */
[----:B------:R-:W-:Y:S02]  /*67a0*/  UIADD3 UR9, UPT, UPT, -UR6, URZ, URZ ;  /* 0x000000ff06097290 */ /* 0x000fe4000fffe1ff */
[----:B------:R-:W-:Y:S02]  /*67b0*/  @!UP0 USHF.R.U32.HI UR4, URZ, UR41, UR4 ;  /* 0x00000029ff048299 */ /* 0x000fe40008011604 */
[----:B------:R-:W-:Y:S02]  /*67c0*/  UIMAD UR10, UR39, UR10, UR6 ;  /* 0x0000000a270a72a4 */ /* 0x000fe4000f8e0206 */
[----:B------:R-:W-:Y:S04]  /*67d0*/  @!UP0 USEL UR4, UR5, UR4, !UP2 ;  /* 0x0000000405048287 */ /* 0x000fe8000d000000 */
[----:B------:R-:W-:Y:S02]  /*67e0*/  @!UP0 UIMAD UR10, UR7, UR10, UR4 ;  /* 0x0000000a070a82a4 */ /* 0x000fe4000f8e0204 */
[----:B------:R-:W-:Y:S02]  /*67f0*/  @!UP0 UIADD3 UR12, UPT, UPT, UR12, -UR4, URZ ;  /* 0x800000040c0c8290 */ /* 0x000fe4000fffe0ff */
[----:B------:R-:W-:Y:S02]  /*6800*/  UIMAD UR7, UR42, UR8, UR37 ;  /* 0x000000082a0772a4 */ /* 0x000fe4000f8e0225 */
[----:B------:R-:W-:Y:S02]  /*6810*/  @!UP0 UIMAD UR6, UR12, UR39, UR5 ;  /* 0x000000270c0682a4 */ /* 0x000fe4000f8e0205 */
[----:B------:R-:W-:Y:S01]  /*6820*/  UIMAD UR4, UR54, UR9, UR36 ;  /* 0x00000009360472a4 */ /* 0x000fe2000f8e0224 */
[----:B------:R-:W-:Y:S02]  /*6830*/  @!UP0 UMOV UR5, UR10 ;  /* 0x0000000a00058c82 */ /* 0x000fe40008000000 */
[----:B------:R-:W-:Y:S02]  /*6840*/  UIMAD UR37, UR5, UR42, UR7 ;  /* 0x0000002a052572a4 */ /* 0x000fe4000f8e0207 */
[----:B------:R-:W-:Y:S11]  /*6850*/  UIMAD UR36, UR6, UR54, UR4 ;  /* 0x00000036062472a4 */ /* 0x000ff6000f8e0204 */
[----:B------:R-:W-:Y:S01]  /*6860*/  @!UPT UIADD3 URZ, UPT, UPT, URZ, URZ, URZ ;  /* 0x000000fffffff290 */ /* 0x000fe2000fffe0ff */
.L_x_107:
[----:B-1----:R-:W-:Y:S01]  /*6870*/  UISETP.NE.AND UP0, UPT, UR38, 0x1, UPT ;  /* 0x000000012600788c */ /* 0x002fe2000bf05270 */
[----:B------:R-:W-:Y:S01]  /*6880*/  LOP3.LUT P0, RZ, R88, 0x1b0, RZ, 0xc0, !PT ;  /* 0x000001b058ff7812 */ /* 0x000fe2000780c0ff */
[----:B------:R-:W-:Y:S01]  /*6890*/  USHF.L.U32 UR49, UR11, 0x7, URZ ;  /* 0x000000070b317899 */ /* 0x000fe200080006ff */
[----:B------:R-:W-:Y:S01]  /*68a0*/  BSSY.RECONVERGENT B6, `(.L_x_108) ;  /* 0x0000034000067945 */ /* 0x000fe20003800200 */
[----:B------:R-:W-:Y:S01]  /*68b0*/  USHF.L.U32 UR50, UR16, 0x7, URZ ;  /* 0x0000000710327899 */ /* 0x000fe200080006ff */
[----:B------:R-:W-:Y:S06]  /*68c0*/  IADD3 R90, PT, PT, R90, 0x1, RZ ;  /* 0x000000015a5a7810 */ /* 0x000fec0007ffe0ff */
[----:B------:R-:W1:Y:S01]  /*68d0*/  @!UP0 LDCU.128 UR12, c[0x0][0xf10] ;  /* 0x0001e200ff0c87ac */ /* 0x000e620008000c00 */
[----:B------:R-:W3:Y:S01]  /*68e0*/  @!UP0 LDCU UR5, c[0x0][0xf0c] ;  /* 0x0001e180ff0587ac */ /* 0x000ee20008000800 */
[----:B------:R-:W4:Y:S01]  /*68f0*/  @!UP0 LDCU UR10, c[0x0][0xf20] ;  /* 0x0001e400ff0a87ac */ /* 0x000f220008000800 */
[----:B-1----:R-:W-:Y:S02]  /*6900*/  UIMAD.WIDE.U32 UR8, UR37, UR12, URZ ;  /* 0x0000000c250872a5 */ /* 0x002fe4000f8e00ff */
[----:B------:R-:W-:Y:S02]  /*6910*/  UIMAD.WIDE.U32 UR6, UR36, UR15, URZ ;  /* 0x0000000f240672a5 */ /* 0x000fe4000f8e00ff */
[----:B------:R-:W-:Y:S03]  /*6920*/  @!UP0 UISETP.NE.AND UP1, UPT, UR14, 0x1, UPT ;  /* 0x000000010e00888c */ /* 0x000fe6000bf25270 */
[----:B------:R-:W-:Y:S01]  /*6930*/  @!UP0 UMOV UR4, UR9 ;  /* 0x0000000900048c82 */ /* 0x000fe20008000000 */
[----:B---3--:R-:W-:Y:S02]  /*6940*/  @!UP0 UISETP.NE.AND UP2, UPT, UR5, 0x1, UPT ;  /* 0x000000010500888c */ /* 0x008fe4000bf45270 */
[----:B------:R-:W-:Y:S01]  /*6950*/  @!UP0 USHF.R.U32.HI UR4, URZ, UR13, UR4 ;  /* 0x0000000dff048299 */ /* 0x000fe20008011604 */
[----:B------:R-:W-:Y:S02]  /*6960*/  @!UP0 UMOV UR6, UR7 ;  /* 0x0000000700068c82 */ /* 0x000fe40008000000 */
[----:B----4-:R-:W-:Y:S02]  /*6970*/  @!UP0 USHF.R.U32.HI UR6, URZ, UR10, UR6 ;  /* 0x0000000aff068299 */ /* 0x010fe40008011606 */
[----:B------:R-:W-:Y:S02]  /*6980*/  @!UP0 USEL UR7, UR37, UR4, !UP2 ;  /* 0x0000000425078287 */ /* 0x000fe4000d000000 */
[----:B------:R-:W-:Y:S04]  /*6990*/  @!UP0 USEL UR6, UR36, UR6, !UP1 ;  /* 0x0000000624068287 */ /* 0x000fe8000c800000 */
[----:B------:R-:W-:Y:S02]  /*69a0*/  @!UP0 UIADD3 UR4, UPT, UPT, -UR7, UR6, URZ ;  /* 0x0000000607048290 */ /* 0x000fe4000fffe1ff */
[----:B------:R-:W-:Y:S02]  /*69b0*/  @!UP0 UIADD3 UR6, UPT, UPT, UR7, -UR6, URZ ;  /* 0x8000000607068290 */ /* 0x000fe4000fffe0ff */
[----:B------:R-:W-:Y:S02]  /*69c0*/  @!UP0 UIMAD UR37, UR4, UR5, UR37 ;  /* 0x00000005042582a4 */ /* 0x000fe4000f8e0225 */
[----:B------:R-:W-:Y:S01]  /*69d0*/  @!UP0 UIMAD UR36, UR6, UR14, UR36 ;  /* 0x0000000e062482a4 */ /* 0x000fe2000f8e0224 */
[----:B------:R-:W-:Y:S11]  /*69e0*/  @!P0 BRA `(.L_x_109) ;  /* 0x00000000007c8947 */ /* 0x000ff60003800000 */
[----:B------:R-:W1:Y:S01]  /*69f0*/  LDCU.64 UR8, c[0x4][0x80] ;  /* 0x01001000ff0877ac */ /* 0x000e620008000a00 */
[----:B------:R-:W-:Y:S01]  /*6a00*/  MOV R2, 0x0 ;  /* 0x0000000000027802 */ /* 0x000fe20000000f00 */
[----:B------:R-:W-:Y:S02]  /*6a10*/  HFMA2 R12, -RZ, RZ, 0, 5.9604644775390625e-08 ;  /* 0x00000001ff0c7431 */ /* 0x000fe400000001ff */
[----:B------:R-:W-:Y:S01]  /*6a20*/  IMAD.MOV.U32 R8, RZ, RZ, 0x70 ;  /* 0x00000070ff087424 */ /* 0x000fe200078e00ff */
[----:B------:R3:W4:Y:S01]  /*6a30*/  LDC.64 R14, c[0x4][R2] ;  /* 0x01000000020e7b82 */ /* 0x0007220000000a00 */
[----:B------:R-:W2:Y:S01]  /*6a40*/  LDCU.64 UR6, c[0x4][0x88] ;  /* 0x01001100ff0677ac */ /* 0x000ea20008000a00 */
[----:B------:R-:W-:Y:S01]  /*6a50*/  IMAD.MOV.U32 R13, RZ, RZ, RZ ;  /* 0x000000ffff0d7224 */ /* 0x000fe200078e00ff */
[----:B------:R-:W2:Y:S01]  /*6a60*/  LDCU.64 UR4, c[0x4][0x8] ;  /* 0x01000100ff0477ac */ /* 0x000ea20008000a00 */
[----:B-1----:R-:W-:Y:S01]  /*6a70*/  MOV R5, UR9 ;  /* 0x0000000900057c02 */ /* 0x002fe20008000f00 */
[----:B------:R-:W-:Y:S01]  /*6a80*/  IMAD.U32 R4, RZ, RZ, UR8 ;  /* 0x00000008ff047e24 */ /* 0x000fe2000f8e00ff */
[----:B--2---:R-:W-:Y:S01]  /*6a90*/  MOV R7, UR7 ;  /* 0x0000000700077c02 */ /* 0x004fe20008000f00 */
[----:B------:R-:W-:Y:S01]  /*6aa0*/  IMAD.U32 R6, RZ, RZ, UR6 ;  /* 0x00000006ff067e24 */ /* 0x000fe2000f8e00ff */
[----:B------:R-:W-:Y:S01]  /*6ab0*/  MOV R11, UR5 ;  /* 0x00000005000b7c02 */ /* 0x000fe20008000f00 */
[----:B------:R-:W-:Y:S02]  /*6ac0*/  IMAD.U32 R10, RZ, RZ, UR4 ;  /* 0x00000004ff0a7e24 */ /* 0x000fe4000f8e00ff */
[----:B------:R-:W-:Y:S07]  /*6ad0*/  LEPC R20, `(.L_x_110) ;  /* 0x000000001014794e */ /* 0x000fee0000000000 */
[----:B---345:R-:W-:Y:S05]  /*6ae0*/  CALL.ABS.NOINC R14 ;  /* 0x000000000e007343 */ /* 0x038fea0003c00000 */
.L_x_110:
[----:B------:R-:W1:Y:S01]  /*6af0*/  LDCU.64 UR8, c[0x4][0x80] ;  /* 0x01001000ff0877ac */ /* 0x000e620008000a00 */
[----:B------:R-:W2:Y:S01]  /*6b00*/  LDC.64 R2, c[0x4][R2] ;  /* 0x0100000002027b82 */ /* 0x000ea20000000a00 */
[----:B------:R-:W-:Y:S02]  /*6b10*/  HFMA2 R12, -RZ, RZ, 0, 5.9604644775390625e-08 ;  /* 0x00000001ff0c7431 */ /* 0x000fe400000001ff */
[----:B------:R-:W-:Y:S02]  /*6b20*/  IMAD.MOV.U32 R8, RZ, RZ, 0x70 ;  /* 0x00000070ff087424 */ /* 0x000fe400078e00ff */
[----:B------:R-:W-:Y:S01]  /*6b30*/  IMAD.MOV.U32 R13, RZ, RZ, RZ ;  /* 0x000000ffff0d7224 */ /* 0x000fe200078e00ff */
[----:B------:R-:W3:Y:S01]  /*6b40*/  LDCU.64 UR6, c[0x4][0x88] ;  /* 0x01001100ff0677ac */ /* 0x000ee20008000a00 */
[----:B------:R-:W4:Y:S01]  /*6b50*/  LDCU.64 UR4, c[0x4][0x8] ;  /* 0x01000100ff0477ac */ /* 0x000f220008000a00 */
[----:B-1----:R-:W-:Y:S02]  /*6b60*/  MOV R4, UR8 ;  /* 0x0000000800047c02 */ /* 0x002fe40008000f00 */
[----:B------:R-:W-:Y:S02]  /*6b70*/  MOV R5, UR9 ;  /* 0x0000000900057c02 */ /* 0x000fe40008000f00 */
[----:B---3--:R-:W-:Y:S01]  /*6b80*/  MOV R7, UR7 ;  /* 0x0000000700077c02 */ /* 0x008fe20008000f00 */
[----:B------:R-:W-:Y:S01]  /*6b90*/  IMAD.U32 R6, RZ, RZ, UR6 ;  /* 0x00000006ff067e24 */ /* 0x000fe2000f8e00ff */
[----:B----4-:R-:W-:Y:S01]  /*6ba0*/  MOV R11, UR5 ;  /* 0x00000005000b7c02 */ /* 0x010fe20008000f00 */
[----:B------:R-:W-:Y:S02]  /*6bb0*/  IMAD.U32 R10, RZ, RZ, UR4 ;  /* 0x00000004ff0a7e24 */ /* 0x000fe4000f8e00ff */
[----:B------:R-:W-:Y:S07]  /*6bc0*/  LEPC R20, `(.L_x_109) ;  /* 0x000000001014794e */ /* 0x000fee0000000000 */
[----:B--2---:R-:W-:Y:S05]  /*6bd0*/  CALL.ABS.NOINC R2 ;  /* 0x0000000002007343 */ /* 0x004fea0003c00000 */
.L_x_109:
[----:B------:R-:W-:Y:S05]  /*6be0*/  BSYNC.RECONVERGENT B6 ;  /* 0x0000000000067941 */ /* 0x000fea0003800200 */
.L_x_108:
[----:B------:R-:W-:Y:S02]  /*6bf0*/  ISETP.NE.U32.AND P0, PT, RZ, UR56, PT ;  /* 0x00000038ff007c0c */ /* 0x000fe4000bf05070 */
[C---:B------:R-:W-:Y:S02]  /*6c00*/  ISETP.NE.U32.AND P1, PT, R82.reuse, RZ, PT ;  /* 0x000000ff5200720c */ /* 0x040fe40003f25070 */
[----:B------:R-:W-:Y:S02]  /*6c10*/  ISETP.NE.U32.AND P4, PT, R82, RZ, PT ;  /* 0x000000ff5200720c */ /* 0x000fe40003f85070 */
[----:B------:R-:W-:Y:S02]  /*6c20*/  ISETP.NE.AND.EX P0, PT, RZ, UR57, PT, P0 ;  /* 0x00000039ff007c0c */ /* 0x000fe4000bf05300 */
[C---:B------:R-:W-:Y:S02]  /*6c30*/  ISETP.NE.AND.EX P1, PT, R83.reuse, RZ, PT, P1 ;  /* 0x000000ff5300720c */ /* 0x040fe40003f25310 */
[----:B------:R-:W-:Y:S02]  /*6c40*/  ISETP.NE.AND.EX P4, PT, R83, RZ, P0, P4 ;  /* 0x000000ff5300720c */ /* 0x000fe40000785340 */
[----:B------:R-:W-:Y:S02]  /*6c50*/  ISETP.NE.U32.AND P5, PT, R78, RZ, PT ;  /* 0x000000ff4e00720c */ /* 0x000fe40003fa5070 */
[----:B------:R-:W-:Y:S02]  /*6c60*/  ISETP.NE.U32.AND P3, PT, RZ, UR56, PT ;  /* 0x00000038ff007c0c */ /* 0x000fe4000bf65070 */
[----:B------:R-:W-:Y:S02]  /*6c70*/  PLOP3.LUT P2, PT, PT, PT, PT, 0x8, 0x80 ;  /* 0x000000000080781c */ /* 0x000fe40003f4e170 */
[----:B------:R-:W-:Y:S02]  /*6c80*/  ISETP.NE.AND.EX P5, PT, R79, RZ, PT, P5 ;  /* 0x000000ff4f00720c */ /* 0x000fe40003fa5350 */
[----:B------:R-:W-:Y:S03]  /*6c90*/  ISETP.NE.AND.EX P3, PT, RZ, UR57, PT, P3 ;  /* 0x00000039ff007c0c */ /* 0x000fe6000bf65330 */
[----:B------:R-:W-:Y:S01]  /*6ca0*/  @!P4 PLOP3.LUT P2, PT, P1, PT, PT, 0x80, 0x8 ;  /* 0x000000000008c81c */ /* 0x000fe20000f4f070 */
[----:B------:R-:W-:Y:S01]  /*6cb0*/  @!UPT UIADD3 URZ, UPT, UPT, URZ, URZ, URZ ;  /* 0x000000fffffff290 */ /* 0x000fe2000fffe0ff */
[----:B------:R-:W-:Y:S11]  /*6cc0*/  @!P1 BRA `(.L_x_111) ;  /* 0x0000000000309947 */ /* 0x000ff60003800000 */
[----:B------:R-:W-:Y:S01]  /*6cd0*/  ISETP.NE.U32.AND P0, PT, R80, RZ, PT ;  /* 0x000000ff5000720c */ /* 0x000fe20003f05070 */
[----:B------:R-:W1:Y:S01]  /*6ce0*/  LDCU.64 UR4, c[0x0][0x358] ;  /* 0x00006b00ff0477ac */ /* 0x000e620008000a00 */
[----:B------:R-:W-:Y:S02]  /*6cf0*/  IMAD.MOV.U32 R84, RZ, RZ, 0x1 ;  /* 0x00000001ff547424 */ /* 0x000fe400078e00ff */
[----:B------:R-:W-:Y:S11]  /*6d00*/  ISETP.NE.AND.EX P0, PT, R81, RZ, PT, P0 ;  /* 0x000000ff5100720c */ /* 0x000ff60003f05300 */
[----:B------:R-:W-:Y:S02]  /*6d10*/  @!UPT UIADD3 URZ, UPT, UPT, URZ, URZ, URZ ;  /* 0x000000fffffff290 */ /* 0x000fe4000fffe0ff */
[----:B------:R-:W3:Y:S01]  /*6d20*/  @P0 LDC.64 R2, c[0x0][0xc88] ;  /* 0x00032200ff020b82 */ /* 0x000ee20000000a00 */
[----:B--2---:R-:W-:Y:S04]  /*6d30*/  @P0 IMAD R0, R82, UR44, RZ ;  /* 0x0000002c52000c24 */ /* 0x004fe8000f8e02ff */
[----:B---3--:R-:W-:Y:S04]  /*6d40*/  @P0 IMAD.WIDE R2, R0, 0x4, R2 ;  /* 0x0000000400020825 */ /* 0x008fe800078e0202 */
[----:B------:R-:W-:Y:S01]  /*6d50*/  HFMA2 R0, -RZ, RZ, 0, 5.9604644775390625e-08 ;  /* 0x00000001ff007431 */ /* 0x000fe200000001ff */
[----:B-1---5:R1:W5:Y:S04]  /*6d60*/  @P0 LDG.E R41, desc[UR4][R2.64] ;  /* 0x0000000402290981 */ /* 0x022368000c1e1900 */
[----:B------:R-:W-:Y:S01]  /*6d70*/  @!P0 PRMT R84, R0, 0x7610, R84 ;  /* 0x0000761000548816 */ /* 0x000fe20000000054 */
[----:B-1----:R-:W3:Y:S06]  /*6d80*/  @!P0 LDC R41, c[0x0][0xc80] ;  /* 0x00032000ff298b82 */ /* 0x002eec0000000800 */
.L_x_111:
[----:B------:R-:W-:Y:S05]  /*6d90*/  @!P5 BRA `(.L_x_112) ;  /* 0x000000000024d947 */ /* 0x000fea0003800000 */
[----:B------:R-:W-:Y:S01]  /*6da0*/  ISETP.NE.U32.AND P0, PT, R76, RZ, PT ;  /* 0x000000ff4c00720c */ /* 0x000fe20003f05070 */
[----:B------:R-:W1:Y:S03]  /*6db0*/  LDCU.64 UR4, c[0x0][0x358] ;  /* 0x00006b00ff0477ac */ /* 0x000e660008000a00 */
[----:B------:R-:W-:Y:S11]  /*6dc0*/  ISETP.NE.AND.EX P0, PT, R77, RZ, PT, P0 ;  /* 0x000000ff4d00720c */ /* 0x000ff60003f05300 */
[----:B------:R-:W-:Y:S02]  /*6dd0*/  @!UPT UIADD3 URZ, UPT, UPT, URZ, URZ, URZ ;  /* 0x000000fffffff290 */ /* 0x000fe4000fffe0ff */
[----:B------:R-:W4:Y:S01]  /*6de0*/  @P0 LDC.64 R2, c[0x0][0xca8] ;  /* 0x00032a00ff020b82 */ /* 0x000f220000000a00 */
[----:B--2---:R-:W-:Y:S04]  /*6df0*/  @P0 IMAD R0, R78, UR44, RZ ;  /* 0x0000002c4e000c24 */ /* 0x004fe8000f8e02ff */
[----:B----4-:R-:W-:Y:S05]  /*6e00*/  @P0 IMAD.WIDE R2, R0, 0x4, R2 ;  /* 0x0000000400020825 */ /* 0x010fea00078e0202 */
[----:B-1---5:R1:W5:Y:S02]  /*6e10*/  @P0 LDG.E R38, desc[UR4][R2.64] ;  /* 0x0000000402260981 */ /* 0x022364000c1e1900 */
[----:B-1----:R-:W4:Y:S02]  /*6e20*/  @!P0 LDC R38, c[0x0][0xca0] ;  /* 0x00032800ff268b82 */ /* 0x002f240000000800 */
.L_x_112:
[----:B---3-5:R-:W-:Y:S01]  /*6e30*/  FSETP.NEU.AND P0, PT, R41, RZ, PT ;  /* 0x000000ff2900720b */ /* 0x028fe20003f0d000 */
[----:B------:R-:W-:Y:S01]  /*6e40*/  BSSY B1, `(.L_x_113) ;  /* 0x0000038000017945 */ /* 0x000fe20003800000 */
[----:B------:R-:W-:Y:S01]  /*6e50*/  SEL R3, RZ, 0xffffffff, P3 ;  /* 0xffffffffff037807 */ /* 0x000fe20001800000 */
[----:B------:R-:W-:Y:S01]  /*6e60*/  IMAD.MOV.U32 R47, RZ, RZ, 0x1 ;  /* 0x00000001ff2f7424 */ /* 0x000fe200078e00ff */
[----:B------:R-:W-:Y:S01]  /*6e70*/  @!P4 LOP3.LUT P3, RZ, R84, 0xff, RZ, 0xc0, !PT ;  /* 0x000000ff54ffc812 */ /* 0x000fe2000786c0ff */
[----:B------:R-:W-:Y:S01]  /*6e80*/  IMAD R39, R36, 0x80, R37 ;  /* 0x0000008024277824 */ /* 0x000fe200078e0225 */
[----:B------:R-:W-:Y:S01]  /*6e90*/  @!P4 SEL R2, RZ, 0xffffffff, P0 ;  /* 0xffffffffff02c807 */ /* 0x000fe20000000000 */
[----:B------:R-:W-:Y:S01]  /*6ea0*/  IMAD R91, R98, -0x10, R96 ;  /* 0xfffffff0625b7824 */ /* 0x000fe200078e0260 */
[----:B------:R-:W-:Y:S01]  /*6eb0*/  LOP3.LUT R94, R94, 0x1, RZ, 0x3c, !PT ;  /* 0x000000015e5e7812 */ /* 0x000fe200078e3cff */
[----:B------:R-:W-:Y:S01]  /*6ec0*/  IMAD.MOV.U32 R46, RZ, RZ, RZ ;  /* 0x000000ffff2e7224 */ /* 0x000fe200078e00ff */
[----:B------:R-:W-:Y:S02]  /*6ed0*/  @P2 SEL R2, R3, R2, !P3 ;  /* 0x0000000203022207 */ /* 0x000fe40005800000 */
[----:B------:R-:W-:Y:S02]  /*6ee0*/  CS2R R74, SRZ ;  /* 0x00000000004a7805 */ /* 0x000fe4000001ff00 */
[----:B------:R-:W-:Y:S02]  /*6ef0*/  LEA R101, R36, UR43, 0x3 ;  /* 0x0000002b24657c11 */ /* 0x000fe4000f8e18ff */
[----:B------:R-:W-:Y:S02]  /*6f00*/  CS2R R72, SRZ ;  /* 0x0000000000487805 */ /* 0x000fe4000001ff00 */
[----:B------:R-:W-:Y:S02]  /*6f10*/  @!P4 LOP3.LUT R2, R2, 0x1, RZ, 0xc0, !PT ;  /* 0x000000010202c812 */ /* 0x000fe400078ec0ff */
[----:B------:R-:W-:Y:S02]  /*6f20*/  CS2R R66, SRZ ;  /* 0x0000000000427805 */ /* 0x000fe4000001ff00 */
[----:B--2---:R-:W-:Y:S02]  /*6f30*/  SHF.L.U32 R0, R93, 0x1f, RZ ;  /* 0x0000001f5d007819 */ /* 0x004fe400000006ff */
[----:B------:R-:W-:Y:S02]  /*6f40*/  CS2R R64, SRZ ;  /* 0x0000000000407805 */ /* 0x000fe4000001ff00 */
[----:B------:R-:W-:Y:S02]  /*6f50*/  ISETP.NE.U32.OR P5, PT, R2, 0x1, P4 ;  /* 0x000000010200780c */ /* 0x000fe400027a5470 */
[----:B------:R-:W-:Y:S02]  /*6f60*/  CS2R R58, SRZ ;  /* 0x00000000003a7805 */ /* 0x000fe4000001ff00 */
[----:B------:R-:W-:Y:S02]  /*6f70*/  LOP3.LUT P4, R89, R84, 0xff, RZ, 0xc0, !PT ;  /* 0x000000ff54597812 */ /* 0x000fe4000788c0ff */
[----:B------:R-:W-:Y:S02]  /*6f80*/  CS2R R56, SRZ ;  /* 0x0000000000387805 */ /* 0x000fe4000001ff00 */
[----:B------:R-:W-:Y:S02]  /*6f90*/  SEL R2, RZ, 0xffffffff, P0 ;  /* 0xffffffffff027807 */ /* 0x000fe40000000000 */
[----:B------:R-:W-:Y:S02]  /*6fa0*/  CS2R R50, SRZ ;  /* 0x0000000000327805 */ /* 0x000fe4000001ff00 */
[----:B------:R-:W-:Y:S02]  /*6fb0*/  P2R R100, PR, RZ, 0x20 ;  /* 0x00000020ff647803 */ /* 0x000fe40000000000 */
[----:B------:R-:W-:Y:S02]  /*6fc0*/  CS2R R48, SRZ ;  /* 0x0000000000307805 */ /* 0x000fe4000001ff00 */
[----:B------:R-:W-:Y:S04]  /*6fd0*/  @P1 SEL R2, R3, R2, !P4 ;  /* 0x0000000203021207 */ /* 0x000fe80006000000 */
[----:B------:R-:W-:Y:S02]  /*6fe0*/  LOP3.LUT R2, R2, 0x1, RZ, 0xc0, !PT ;  /* 0x0000000102027812 */ /* 0x000fe400078ec0ff */
[----:B------:R-:W-:Y:S02]  /*6ff0*/  @P5 SHF.L.U32 R4, R94, 0x1f, RZ ;  /* 0x0000001f5e045819 */ /* 0x000fe400000006ff */
[----:B------:R-:W-:Y:S02]  /*7000*/  ISETP.NE.U32.AND P0, PT, R2, 0x1, PT ;  /* 0x000000010200780c */ /* 0x000fe40003f05070 */
[----:B------:R-:W1:Y:S02]  /*7010*/  @P5 SYNCS.PHASECHK.TRANS64.TRYWAIT P3, [UR43+0x70], R4 ;  /* 0x00007004ff0055a7 */ /* 0x000e64000806112b */
[----:B------:R-:W-:Y:S01]  /*7020*/  P2R R60, PR, RZ, 0x1 ;  /* 0x00000001ff3c7803 */ /* 0x000fe20000000000 */
[----:B------:R2:W3:Y:S01]  /*7030*/  SYNCS.PHASECHK.TRANS64.TRYWAIT P2, [R101+URZ+0xe0], R0 ;  /* 0x0000e000650075a7 */ /* 0x0004e200080411ff */
[----:B-1----:R-:W-:Y:S01]  /*7040*/  @P5 SEL R47, RZ, 0x1, !P3 ;  /* 0x00000001ff2f5807 */ /* 0x002fe20005800000 */
[----:B--2---:R-:W-:Y:S06]  /*7050*/  @!P5 BRA `(.L_x_114) ;  /* 0x000000000058d947 */ /* 0x004fec0003800000 */
[----:B------:R-:W-:Y:S01]  /*7060*/  IMAD.MOV.U32 R75, RZ, RZ, RZ ;  /* 0x000000ffff4b7224 */ /* 0x000fe200078e00ff */
[----:B------:R-:W-:Y:S01]  /*7070*/  ISETP.NE.AND P0, PT, R47, RZ, PT ;  /* 0x000000ff2f00720c */ /* 0x000fe20003f05270 */
[----:B------:R-:W-:Y:S01]  /*7080*/  BSSY B0, `(.L_x_115) ;  /* 0x000000c000007945 */ /* 0x000fe20003800000 */
[----:B------:R-:W-:Y:S02]  /*7090*/  CS2R R50, SRZ ;  /* 0x0000000000327805 */ /* 0x000fe4000001ff00 */
[----:B------:R-:W-:Y:S02]  /*70a0*/  CS2R R48, SRZ ;  /* 0x0000000000307805 */ /* 0x000fe4000001ff00 */
[----:B------:R-:W-:Y:S02]  /*70b0*/  CS2R R58, SRZ ;  /* 0x00000000003a7805 */ /* 0x000fe4000001ff00 */
[----:B------:R-:W-:Y:S02]  /*70c0*/  CS2R R56, SRZ ;  /* 0x0000000000387805 */ /* 0x000fe4000001ff00 */
[----:B------:R-:W-:Y:S02]  /*70d0*/  CS2R R66, SRZ ;  /* 0x0000000000427805 */ /* 0x000fe4000001ff00 */
[----:B------:R-:W-:Y:S02]  /*70e0*/  CS2R R64, SRZ ;  /* 0x0000000000407805 */ /* 0x000fe4000001ff00 */
[----:B------:R-:W-:Y:S01]  /*70f0*/  CS2R R72, SRZ ;  /* 0x0000000000487805 */ /* 0x000fe2000001ff00 */
[----:B------:R-:W-:Y:S06]  /*7100*/  @P0 BRA `(.L_x_116) ;  /* 0x00000000000c0947 */ /* 0x000fec0003800000 */
[----:B------:R-:W-:Y:S04]  /*7110*/  SHF.L.U32 R3, R94, 0x1f, RZ ;  /* 0x0000001f5e037819 */ /* 0x000fe800000006ff */
[----:B------:R-:W1:Y:S02]  /*7120*/  SYNCS.PHASECHK.TRANS64.TRYWAIT P0, [UR43+0x70], R3 ;  /* 0x00007003ff0075a7 */ /* 0x000e64000800112b */
[----:B-1----:R-:W-:Y:S05]  /*7130*/  @!P0 BRA `(.L_x_117) ;  /* 0x0000003c00d88947 */ /* 0x002fea0003800000 */
.L_x_116:
[----:B------:R-:W-:Y:S05]  /*7140*/  BSYNC B0 ;  /* 0x0000000000007941 */ /* 0x000fea0003800000 */
.L_x_115:
[----:B------:R-:W-:Y:S01]  /*7150*/  ISETP.NE.AND P0, PT, R60, RZ, PT ;  /* 0x000000ff3c00720c */ /* 0x000fe20003f05270 */
[----:B------:R-:W-:Y:S11]  /*7160*/  HFMA2 R46, -RZ, RZ, 0, 5.9604644775390625e-08 ;  /* 0x00000001ff2e7431 */ /* 0x000ff600000001ff */
[----:B------:R-:W-:Y:S01]  /*7170*/  @!UPT UIADD3 URZ, UPT, UPT, URZ, URZ, URZ ;  /* 0x000000fffffff290 */ /* 0x000fe2000fffe0ff */
[----:B------:R2:W1:Y:S04]  /*7180*/  @P0 LDS.128 R48, [R97] ;  /* 0x0000000061300984 */ /* 0x0004680000000c00 */
[----:B------:R2:W1:Y:S04]  /*7190*/  @P0 LDS.128 R56, [R96+0x10] ;  /* 0x0000100060380984 */ /* 0x0004680000000c00 */
[----:B------:R2:W1:Y:S04]  /*71a0*/  @P0 LDS.128 R64, [R95+0x20] ;  /* 0x000020005f400984 */ /* 0x0004680000000c00 */
[----:B------:R2:W1:Y:S02]  /*71b0*/  @P0 LDS.128 R72, [R91+0x30] ;  /* 0x000030005b480984 */ /* 0x0004640000000c00 */
.L_x_114:
[----:B------:R-:W-:Y:S05]  /*71c0*/  BSYNC B1 ;  /* 0x0000000000017941 */ /* 0x000fea0003800000 */
.L_x_113:
[----:B-1----:R-:W-:Y:S04]  /*71d0*/  SHF.R.U32.HI R2, RZ, 0x15, R39 ;  /* 0x00000015ff027819 */ /* 0x002fe80000011627 */
[----:B------:R-:W-:Y:S01]  /*71e0*/  LOP3.LUT P0, RZ, R2, 0x3, R85, 0x48, !PT ;  /* 0x0000000302ff7812 */ /* 0x000fe20007804855 */
[----:B------:R-:W-:Y:S01]  /*71f0*/  @!UPT UIADD3 URZ, UPT, UPT, URZ, URZ, URZ ;  /* 0x000000fffffff290 */ /* 0x000fe2000fffe0ff */
[----:B---3--:R-:W-:Y:S11]  /*7200*/  @P2 BRA `(.L_x_118) ;  /* 0x0000000000082947 */ /* 0x008ff60003800000 */
[----:B------:R-:W1:Y:S02]  /*7210*/  SYNCS.PHASECHK.TRANS64.TRYWAIT P1, [R101+URZ+0xe0], R0 ;  /* 0x0000e000650075a7 */ /* 0x000e6400080211ff */
[----:B-1----:R-:W-:Y:S05]  /*7220*/  @!P1 BRA `(.L_x_119) ;  /* 0x0000003c00b49947 */ /* 0x002fea0003800000 */
.L_x_118:
[----:B------:R-:W-:Y:S05]  /*7230*/  @!P0 BRA `(.L_x_120) ;  /* 0x0000000000408947 */ /* 0x000fea0003800000 */
[----:B------:R-:W3:Y:S01]  /*7240*/  LDCU.64 UR8, c[0x4][0x70] ;  /* 0x01000e00ff0877ac */ /* 0x000ee20008000a00 */
[----:B------:R-:W-:Y:S01]  /*7250*/  MOV R3, 0x0 ;  /* 0x0000000000037802 */ /* 0x000fe20000000f00 */
[----:B------:R-:W-:Y:S02]  /*7260*/  HFMA2 R12, -RZ, RZ, 0, 5.9604644775390625e-08 ;  /* 0x00000001ff0c7431 */ /* 0x000fe400000001ff */
[----:B------:R-:W-:Y:S02]  /*7270*/  IMAD.MOV.U32 R8, RZ, RZ, 0x192 ;  /* 0x00000192ff087424 */ /* 0x000fe400078e00ff */
[----:B------:R-:W-:Y:S01]  /*7280*/  IMAD.MOV.U32 R13, RZ, RZ, RZ ;  /* 0x000000ffff0d7224 */ /* 0x000fe200078e00ff */
[----:B------:R-:W5:Y:S01]  /*7290*/  LDCU.64 UR6, c[0x4][0x78] ;  /* 0x01000f00ff0677ac */ /* 0x000f620008000a00 */
[----:B------:R-:W1:Y:S01]  /*72a0*/  LDC.64 R2, c[0x4][R3] ;  /* 0x0100000003027b82 */ /* 0x000e620000000a00 */
[----:B------:R-:W2:Y:S01]  /*72b0*/  LDCU.64 UR4, c[0x4][0x10] ;  /* 0x01000200ff0477ac */ /* 0x000ea20008000a00 */
[----:B---3--:R-:W-:Y:S01]  /*72c0*/  MOV R5, UR9 ;  /* 0x0000000900057c02 */ /* 0x008fe20008000f00 */
[----:B------:R-:W-:Y:S01]  /*72d0*/  IMAD.U32 R4, RZ, RZ, UR8 ;  /* 0x00000008ff047e24 */ /* 0x000fe2000f8e00ff */
[----:B-----5:R-:W-:Y:S01]  /*72e0*/  MOV R7, UR7 ;  /* 0x0000000700077c02 */ /* 0x020fe20008000f00 */
[----:B------:R-:W-:Y:S01]  /*72f0*/  IMAD.U32 R6, RZ, RZ, UR6 ;  /* 0x00000006ff067e24 */ /* 0x000fe2000f8e00ff */
[----:B--2---:R-:W-:Y:S01]  /*7300*/  MOV R11, UR5 ;  /* 0x00000005000b7c02 */ /* 0x004fe20008000f00 */
[----:B------:R-:W-:Y:S02]  /*7310*/  IMAD.U32 R10, RZ, RZ, UR4 ;  /* 0x00000004ff0a7e24 */ /* 0x000fe4000f8e00ff */
[----:B------:R-:W-:Y:S07]  /*7320*/  LEPC R20, `(.L_x_120) ;  /* 0x000000001014794e */ /* 0x000fee0000000000 */
[----:B-1--4-:R-:W-:Y:S05]  /*7330*/  CALL.ABS.NOINC R2 ;  /* 0x0000000002007343 */ /* 0x012fea0003c00000 */
.L_x_120:
[C---:B------:R-:W-:Y:S01]  /*7340*/  SHF.L.U32 R40, R48.reuse, 0x10, RZ ;  /* 0x0000001030287819 */ /* 0x040fe200000006ff */
[----:B------:R-:W-:Y:S05]  /*7350*/  WARPSYNC.ALL ;  /* 0x0000000000007948 */ /* 0x000fea0003800000 */
[----:B------:R-:W-:Y:S01]  /*7360*/  R2UR UR4, R39 ;  /* 0x00000000270472ca */ /* 0x000fe200000e0000 */
[----:B------:R-:W-:Y:S01]  /*7370*/  BSSY.RECONVERGENT B0, `(.L_x_121) ;  /* 0x0000088000007945 */ /* 0x000fe20003800200 */
[----:B------:R-:W-:Y:S02]  /*7380*/  LOP3.LUT R43, R48, 0xffff0000, RZ, 0xc0, !PT ;  /* 0xffff0000302b7812 */ /* 0x000fe400078ec0ff */
[----:B------:R-:W-:Y:S02]  /*7390*/  SHF.L.U32 R42, R49, 0x10, RZ ;  /* 0x00000010312a7819 */ /* 0x000fe400000006ff */
[----:B------:R-:W-:Y:S02]  /*73a0*/  SHF.L.U32 R45, R51, 0x10, RZ ;  /* 0x00000010332d7819 */ /* 0x000fe400000006ff */
[----:B------:R-:W-:Y:S02]  /*73b0*/  LOP3.LUT R44, R75, 0xffff0000, RZ, 0xc0, !PT ;  /* 0xffff00004b2c7812 */ /* 0x000fe400078ec0ff */
[----:B------:R-:W-:Y:S03]  /*73c0*/  ISETP.NE.AND P0, PT, R99, RZ, PT ;  /* 0x000000ff6300720c */ /* 0x000fe60003f05270 */
[----:B------:R-:W1:Y:S02]  /*73d0*/  LDTM.x32 R4, tmem[UR4] ;  /* 0x00000004000479ee */ /* 0x000e6400082c0000 */
[C---:B-1--4-:R-:W-:Y:S01]  /*73e0*/  FMUL R0, R38.reuse, R4 ;  /* 0x0000000426007220 */ /* 0x052fe20000400000 */
[C---:B------:R-:W-:Y:S01]  /*73f0*/  FMUL R2, R38.reuse, R5 ;  /* 0x0000000526027220 */ /* 0x040fe20000400000 */
[C---:B------:R-:W-:Y:S01]  /*7400*/  FMUL R3, R38.reuse, R6 ;  /* 0x0000000626037220 */ /* 0x040fe20000400000 */
[----:B------:R-:W-:Y:S01]  /*7410*/  FMUL R7, R38, R7 ;  /* 0x0000000726077220 */ /* 0x000fe20000400000 */
[----:B------:R-:W-:Y:S01]  /*7420*/  FFMA R0, R41, R40, R0 ;  /* 0x0000002829007223 */ /* 0x000fe20000000000 */
[----:B------:R-:W-:Y:S01]  /*7430*/  LOP3.LUT R40, R49, 0xffff0000, RZ, 0xc0, !PT ;  /* 0xffff000031287812 */ /* 0x000fe200078ec0ff */
[C---:B------:R-:W-:Y:S01]  /*7440*/  FFMA R2, R41.reuse, R43, R2 ;  /* 0x0000002b29027223 */ /* 0x040fe20000000002 */
[C---:B------:R-:W-:Y:S01]  /*7450*/  SHF.L.U32 R43, R50.reuse, 0x10, RZ ;  /* 0x00000010322b7819 */ /* 0x040fe200000006ff */
[C---:B------:R-:W-:Y:S01]  /*7460*/  FFMA R3, R41.reuse, R42, R3 ;  /* 0x0000002a29037223 */ /* 0x040fe20000000003 */
[----:B------:R-:W-:Y:S01]  /*7470*/  LOP3.LUT R42, R50, 0xffff0000, RZ, 0xc0, !PT ;  /* 0xffff0000322a7812 */ /* 0x000fe200078ec0ff */
[----:B------:R-:W-:Y:S01]  /*7480*/  FMUL R4, R38, R8 ;  /* 0x0000000826047220 */ /* 0x000fe20000400000 */
[----:B------:R-:W-:Y:S01]  /*7490*/  F2FP.BF16.F32.PACK_AB R52, R2, R0 ;  /* 0x000000000234723e */ /* 0x000fe200000010ff */
[----:B------:R-:W-:Y:S01]  /*74a0*/  FFMA R7, R41, R40, R7 ;  /* 0x0000002829077223 */ /* 0x000fe20000000007 */
[----:B------:R-:W-:Y:S01]  /*74b0*/  LOP3.LUT R40, R51, 0xffff0000, RZ, 0xc0, !PT ;  /* 0xffff000033287812 */ /* 0x000fe200078ec0ff */
[C---:B------:R-:W-:Y:S01]  /*74c0*/  FMUL R5, R38.reuse, R9 ;  /* 0x0000000926057220 */ /* 0x040fe20000400000 */
[C---:B------:R-:W-:Y:S01]  /*74d0*/  FMUL R6, R38.reuse, R10 ;  /* 0x0000000a26067220 */ /* 0x040fe20000400000 */
[----:B------:R-:W-:Y:S01]  /*74e0*/  FMUL R11, R38, R11 ;  /* 0x0000000b260b7220 */ /* 0x000fe20000400000 */
[----:B------:R-:W-:Y:S01]  /*74f0*/  F2FP.BF16.F32.PACK_AB R53, R7, R3 ;  /* 0x000000030735723e */ /* 0x000fe200000010ff */
[C---:B------:R-:W-:Y:S01]  /*7500*/  FFMA R4, R41.reuse, R43, R4 ;  /* 0x0000002b29047223 */ /* 0x040fe20000000004 */
[C---:B------:R-:W-:Y:S01]  /*7510*/  SHF.L.U32 R43, R56.reuse, 0x10, RZ ;  /* 0x00000010382b7819 */ /* 0x040fe200000006ff */
[----:B------:R-:W-:Y:S01]  /*7520*/  FFMA R5, R41, R42, R5 ;  /* 0x0000002a29057223 */ /* 0x000fe20000000005 */
[----:B------:R-:W-:Y:S01]  /*7530*/  LOP3.LUT R42, R57, 0xffff0000, RZ, 0xc0, !PT ;  /* 0xffff0000392a7812 */ /* 0x000fe200078ec0ff */
[----:B------:R-:W-:Y:S01]  /*7540*/  FFMA R6, R41, R45, R6 ;  /* 0x0000002d29067223 */ /* 0x000fe20000000006 */
[----:B------:R-:W-:Y:S01]  /*7550*/  SHF.L.U32 R45, R57, 0x10, RZ ;  /* 0x00000010392d7819 */ /* 0x000fe200000006ff */
[----:B------:R-:W-:Y:S01]  /*7560*/  FFMA R11, R41, R40, R11 ;  /* 0x00000028290b7223 */ /* 0x000fe2000000000b */
[----:B------:R-:W-:Y:S01]  /*7570*/  LOP3.LUT R40, R56, 0xffff0000, RZ, 0xc0, !PT ;  /* 0xffff000038287812 */ /* 0x000fe200078ec0ff */
[C---:B------:R-:W-:Y:S01]  /*7580*/  FMUL R8, R38.reuse, R12 ;  /* 0x0000000c26087220 */ /* 0x040fe20000400000 */
[----:B------:R-:W-:Y:S01]  /*7590*/  F2FP.BF16.F32.PACK_AB R54, R5, R4 ;  /* 0x000000040536723e */ /* 0x000fe200000010ff */
[C---:B------:R-:W-:Y:S01]  /*75a0*/  FMUL R9, R38.reuse, R13 ;  /* 0x0000000d26097220 */ /* 0x040fe20000400000 */
[----:B------:R-:W-:Y:S01]  /*75b0*/  F2FP.BF16.F32.PACK_AB R55, R11, R6 ;  /* 0x000000060b37723e */ /* 0x000fe200000010ff */
[C---:B------:R-:W-:Y:S01]  /*75c0*/  FMUL R10, R38.reuse, R14 ;  /* 0x0000000e260a7220 */ /* 0x040fe20000400000 */
[----:B------:R-:W-:Y:S01]  /*75d0*/  FMUL R15, R38, R15 ;  /* 0x0000000f260f7220 */ /* 0x000fe20000400000 */
[----:B------:R-:W-:Y:S01]  /*75e0*/  FFMA R8, R41, R43, R8 ;  /* 0x0000002b29087223 */ /* 0x000fe20000000008 */
[----:B------:R-:W-:Y:S01]  /*75f0*/  SHF.L.U32 R43, R59, 0x10, RZ ;  /* 0x000000103b2b7819 */ /* 0x000fe200000006ff */
[C---:B------:R-:W-:Y:S01]  /*7600*/  FFMA R9, R41.reuse, R40, R9 ;  /* 0x0000002829097223 */ /* 0x040fe20000000009 */
[C---:B------:R-:W-:Y:S01]  /*7610*/  SHF.L.U32 R40, R58.reuse, 0x10, RZ ;  /* 0x000000103a287819 */ /* 0x040fe200000006ff */
        /* <DEDUP_REMOVED lines=8> */
[----:B------:R-:W-:Y:S01]  /*76a0*/  FMUL R14, R38, R18 ;  /* 0x00000012260e7220 */ /* 0x000fe20000400000 */
[----:B------:R-:W-:Y:S01]  /*76b0*/  FFMA R12, R41, R40, R12 ;  /* 0x00000028290c7223 */ /* 0x000fe2000000000c */
[----:B------:R-:W-:Y:S01]  /*76c0*/  LOP3.LUT R40, R59, 0xffff0000, RZ, 0xc0, !PT ;  /* 0xffff00003b287812 */ /* 0x000fe200078ec0ff */
[C---:B------:R-:W-:Y:S01]  /*76d0*/  FFMA R13, R41.reuse, R42, R13 ;  /* 0x0000002a290d7223 */ /* 0x040fe2000000000d */
[----:B------:R-:W-:Y:S01]  /*76e0*/  LOP3.LUT R42, R64, 0xffff0000, RZ, 0xc0, !PT ;  /* 0xffff0000402a7812 */ /* 0x000fe200078ec0ff */
[----:B------:R-:W-:Y:S01]  /*76f0*/  FMUL R19, R38, R19 ;  /* 0x0000001326137220 */ /* 0x000fe20000400000 */
[----:B------:R-:W-:Y:S01]  /*7700*/  FFMA R14, R41, R43, R14 ;  /* 0x0000002b290e7223 */ /* 0x000fe2000000000e */
[----:B------:R-:W-:Y:S01]  /*7710*/  SHF.L.U32 R43, R64, 0x10, RZ ;  /* 0x00000010402b7819 */ /* 0x000fe200000006ff */
[----:B------:R1:W-:Y:S01]  /*7720*/  STS.128 [R97], R52 ;  /* 0x0000003461007388 */ /* 0x0003e20000000c00 */
[----:B------:R-:W-:Y:S01]  /*7730*/  F2FP.BF16.F32.PACK_AB R70, R13, R12 ;  /* 0x0000000c0d46723e */ /* 0x000fe200000010ff */
[C---:B------:R-:W-:Y:S01]  /*7740*/  FMUL R16, R38.reuse, R20 ;  /* 0x0000001426107220 */ /* 0x040fe20000400000 */
        /* <DEDUP_REMOVED lines=8> */
[C---:B------:R-:W-:Y:S01]  /*77d0*/  FFMA R17, R41.reuse, R42, R17 ;  /* 0x0000002a29117223 */ /* 0x040fe20000000011 */
[----:B------:R-:W-:Y:S01]  /*77e0*/  FFMA R18, R41, R45, R18 ;  /* 0x0000002d29127223 */ /* 0x000fe20000000012 */
[----:B------:R1:W-:Y:S01]  /*77f0*/  STS.128 [R96+0x10], R68 ;  /* 0x0000104460007388 */ /* 0x0003e20000000c00 */
[----:B------:R-:W-:Y:S01]  /*7800*/  SHF.L.U32 R45, R67, 0x10, RZ ;  /* 0x00000010432d7819 */ /* 0x000fe200000006ff */
[----:B------:R-:W-:Y:S01]  /*7810*/  FFMA R23, R41, R40, R23 ;  /* 0x0000002829177223 */ /* 0x000fe20000000017 */
[----:B------:R-:W-:Y:S01]  /*7820*/  LOP3.LUT R40, R66, 0xffff0000, RZ, 0xc0, !PT ;  /* 0xffff000042287812 */ /* 0x000fe200078ec0ff */
[C---:B------:R-:W-:Y:S01]  /*7830*/  FMUL R20, R38.reuse, R24 ;  /* 0x0000001826147220 */ /* 0x040fe20000400000 */
[----:B------:R-:W-:Y:S01]  /*7840*/  LOP3.LUT R42, R67, 0xffff0000, RZ, 0xc0, !PT ;  /* 0xffff0000432a7812 */ /* 0x000fe200078ec0ff */
[C---:B------:R-:W-:Y:S01]  /*7850*/  FMUL R21, R38.reuse, R25 ;  /* 0x0000001926157220 */ /* 0x040fe20000400000 */
[----:B------:R-:W-:Y:S01]  /*7860*/  F2FP.BF16.F32.PACK_AB R104, R17, R16 ;  /* 0x000000101168723e */ /* 0x000fe200000010ff */
[C---:B------:R-:W-:Y:S01]  /*7870*/  FMUL R22, R38.reuse, R26 ;  /* 0x0000001a26167220 */ /* 0x040fe20000400000 */
[----:B------:R-:W-:Y:S01]  /*7880*/  FMUL R27, R38, R27 ;  /* 0x0000001b261b7220 */ /* 0x000fe20000400000 */
[C---:B------:R-:W-:Y:S01]  /*7890*/  FFMA R20, R41.reuse, R43, R20 ;  /* 0x0000002b29147223 */ /* 0x040fe20000000014 */
[C---:B------:R-:W-:Y:S01]  /*78a0*/  FFMA R21, R41.reuse, R40, R21 ;  /* 0x0000002829157223 */ /* 0x040fe20000000015 */
[C---:B------:R-:W-:Y:S01]  /*78b0*/  FFMA R22, R41.reuse, R45, R22 ;  /* 0x0000002d29167223 */ /* 0x040fe20000000016 */
[----:B------:R-:W-:Y:S01]  /*78c0*/  FFMA R27, R41, R42, R27 ;  /* 0x0000002a291b7223 */ /* 0x000fe2000000001b */
[----:B------:R-:W-:Y:S01]  /*78d0*/  SHF.L.U32 R40, R72, 0x10, RZ ;  /* 0x0000001048287819 */ /* 0x000fe200000006ff */
[----:B------:R-:W-:Y:S01]  /*78e0*/  FMUL R24, R38, R28 ;  /* 0x0000001c26187220 */ /* 0x000fe20000400000 */
[----:B------:R-:W-:Y:S01]  /*78f0*/  LOP3.LUT R42, R72, 0xffff0000, RZ, 0xc0, !PT ;  /* 0xffff0000482a7812 */ /* 0x000fe200078ec0ff */
[C---:B------:R-:W-:Y:S01]  /*7900*/  FMUL R25, R38.reuse, R29 ;  /* 0x0000001d26197220 */ /* 0x040fe20000400000 */
[----:B------:R-:W-:Y:S01]  /*7910*/  SHF.L.U32 R43, R73, 0x10, RZ ;  /* 0x00000010492b7819 */ /* 0x000fe200000006ff */
[C---:B------:R-:W-:Y:S01]  /*7920*/  FMUL R26, R38.reuse, R30 ;  /* 0x0000001e261a7220 */ /* 0x040fe20000400000 */
[C---:B------:R-:W-:Y:S01]  /*7930*/  FFMA R24, R41.reuse, R40, R24 ;  /* 0x0000002829187223 */ /* 0x040fe20000000018 */
[----:B------:R-:W-:Y:S01]  /*7940*/  FFMA R25, R41, R42, R25 ;  /* 0x0000002a29197223 */ /* 0x000fe20000000019 */
[----:B------:R-:W-:Y:S01]  /*7950*/  LOP3.LUT R40, R73, 0xffff0000, RZ, 0xc0, !PT ;  /* 0xffff000049287812 */ /* 0x000fe200078ec0ff */
[----:B------:R-:W-:Y:S01]  /*7960*/  FFMA R26, R41, R43, R26 ;  /* 0x0000002b291a7223 */ /* 0x000fe2000000001a */
[----:B------:R-:W-:Y:S01]  /*7970*/  FMUL R31, R38, R31 ;  /* 0x0000001f261f7220 */ /* 0x000fe20000400000 */
[----:B------:R-:W-:Y:S01]  /*7980*/  SHF.L.U32 R43, R74, 0x10, RZ ;  /* 0x000000104a2b7819 */ /* 0x000fe200000006ff */
[----:B------:R-:W-:Y:S01]  /*7990*/  FMUL R28, R38, R32 ;  /* 0x00000020261c7220 */ /* 0x000fe20000400000 */
[----:B------:R-:W-:Y:S01]  /*79a0*/  LOP3.LUT R42, R74, 0xffff0000, RZ, 0xc0, !PT ;  /* 0xffff00004a2a7812 */ /* 0x000fe200078ec0ff */
[C---:B------:R-:W-:Y:S01]  /*79b0*/  FMUL R29, R38.reuse, R33 ;  /* 0x00000021261d7220 */ /* 0x040fe20000400000 */
[----:B------:R-:W-:Y:S01]  /*79c0*/  SHF.L.U32 R45, R75, 0x10, RZ ;  /* 0x000000104b2d7819 */ /* 0x000fe200000006ff */
[C---:B------:R-:W-:Y:S01]  /*79d0*/  FMUL R30, R38.reuse, R34 ;  /* 0x00000022261e7220 */ /* 0x040fe20000400000 */
[----:B------:R-:W-:Y:S01]  /*79e0*/  FFMA R31, R41, R40, R31 ;  /* 0x00000028291f7223 */ /* 0x000fe2000000001f */
[----:B------:R-:W-:Y:S01]  /*79f0*/  FMUL R35, R38, R35 ;  /* 0x0000002326237220 */ /* 0x000fe20000400000 */
[----:B------:R-:W-:Y:S01]  /*7a00*/  F2FP.BF16.F32.PACK_AB R105, R23, R18 ;  /* 0x000000121769723e */ /* 0x000fe200000010ff */
[----:B------:R-:W-:Y:S01]  /*7a10*/  FFMA R28, R41, R43, R28 ;  /* 0x0000002b291c7223 */ /* 0x000fe2000000001c */
[----:B------:R-:W-:Y:S01]  /*7a20*/  F2FP.BF16.F32.PACK_AB R106, R21, R20 ;  /* 0x00000014156a723e */ /* 0x000fe200000010ff */
[----:B------:R-:W-:Y:S01]  /*7a30*/  FFMA R29, R41, R42, R29 ;  /* 0x0000002a291d7223 */ /* 0x000fe2000000001d */
[----:B------:R-:W-:Y:S01]  /*7a40*/  F2FP.BF16.F32.PACK_AB R107, R27, R22 ;  /* 0x000000161b6b723e */ /* 0x000fe200000010ff */
[C---:B------:R-:W-:Y:S01]  /*7a50*/  FFMA R30, R41.reuse, R45, R30 ;  /* 0x0000002d291e7223 */ /* 0x040fe2000000001e */
[----:B------:R-:W-:Y:S01]  /*7a60*/  FFMA R35, R41, R44, R35 ;  /* 0x0000002c29237223 */ /* 0x000fe20000000023 */
[----:B------:R-:W-:Y:S02]  /*7a70*/  F2FP.BF16.F32.PACK_AB R108, R25, R24 ;  /* 0x00000018196c723e */ /* 0x000fe400000010ff */
[----:B------:R1:W-:Y:S01]  /*7a80*/  STS.128 [R95+0x20], R104 ;  /* 0x000020685f007388 */ /* 0x0003e20000000c00 */
[----:B------:R-:W-:Y:S02]  /*7a90*/  F2FP.BF16.F32.PACK_AB R109, R31, R26 ;  /* 0x0000001a1f6d723e */ /* 0x000fe400000010ff */
[----:B------:R-:W-:Y:S02]  /*7aa0*/  F2FP.BF16.F32.PACK_AB R110, R29, R28 ;  /* 0x0000001c1d6e723e */ /* 0x000fe400000010ff */
[----:B------:R-:W-:Y:S05]  /*7ab0*/  F2FP.BF16.F32.PACK_AB R111, R35, R30 ;  /* 0x0000001e236f723e */ /* 0x000fea00000010ff */
[----:B------:R1:W-:Y:S01]  /*7ac0*/  STS.128 [R91+0x30], R108 ;  /* 0x0000306c5b007388 */ /* 0x0003e20000000c00 */
[----:B------:R-:W-:Y:S01]  /*7ad0*/  @!PT LDS RZ, [RZ] ;  /* 0x00000000fffff984 */ /* 0x000fe20000000800 */
[----:B------:R-:W-:Y:S01]  /*7ae0*/  @!PT LDS RZ, [RZ] ;  /* 0x00000000fffff984 */ /* 0x000fe20000000800 */
[----:B------:R-:W-:Y:S01]  /*7af0*/  @!PT LDS RZ, [RZ] ;  /* 0x00000000fffff984 */ /* 0x000fe20000000800 */
[----:B------:R-:W-:Y:S01]  /*7b00*/  @!PT LDS RZ, [RZ] ;  /* 0x00000000fffff984 */ /* 0x000fe20000000800 */
[----:B------:R3:W-:Y:S07]  /*7b10*/  MEMBAR.ALL.CTA ;  /* 0x0000000000007992 */ /* 0x0007ee0000008000 */
[----:B---3--:R-:W3:Y:S02]  /*7b20*/  FENCE.VIEW.ASYNC.S ;  /* 0x00000000000073c6 */ /* 0x008ee40000000000 */
[----:B---3--:R-:W-:Y:S06]  /*7b30*/  BAR.SYNC.DEFER_BLOCKING 0x1, 0x80 ;  /* 0x0042000000007b1d */ /* 0x008fec0000010000 */
[----:B------:R-:W-:Y:S05]  /*7b40*/  @P0 BRA `(.L_x_122) ;  /* 0x0000000000280947 */ /* 0x000fea0003800000 */
[----:B------:R-:W-:Y:S01]  /*7b50*/  UIADD3 UR4, UPT, UPT, UR43, 0x200, URZ ;  /* 0x000002002b047890 */ /* 0x000fe2000fffe0ff */
[----:B------:R-:W-:Y:S05]  /*7b60*/  UMOV UR51, UR44 ;  /* 0x0000002c00337c82 */ /* 0x000fea0008000000 */
[----:B------:R-:W-:Y:S01]  /*7b70*/  MOV R88, UR4 ;  /* 0x0000000400587c02 */ /* 0x000fe20008000f00 */
[----:B------:R-:W-:Y:S03]  /*7b80*/  UIADD3 UR4, UP0, UPT, UR62, 0xa80, URZ ;  /* 0x00000a803e047890 */ /* 0x000fe6000ff1e0ff */
[----:B------:R-:W-:Y:S01]  /*7b90*/  R2UR UR48, R88 ;  /* 0x00000000583072ca */ /* 0x000fe200000e0000 */
[----:B------:R-:W-:Y:S11]  /*7ba0*/  UIADD3.X UR5, UPT, UPT, URZ, UR63, URZ, UP0, !UPT ;  /* 0x0000003fff057290 */ /* 0x000ff600087fe4ff */
[----:B------:R-:W-:Y:S01]  /*7bb0*/  @!UPT UIADD3 URZ, UPT, UPT, URZ, URZ, URZ ;  /* 0x000000fffffff290 */ /* 0x000fe2000fffe0ff */
[----:B------:R3:W-:Y:S01]  /*7bc0*/  UTMASTG.3D [UR48], [UR4] ;  /* 0x00000030040073b5 */ /* 0x0007e20008010000 */
[----:B------:R0:W-:Y:S01]  /*7bd0*/  UTMACMDFLUSH ;  /* 0x00000000000079b7 */ /* 0x0001e20000000000 */
[----:B---3--:R-:W-:Y:S04]  /*7be0*/  DEPBAR.LE SB0, 0x1 ;  /* 0x000080400000791a */ /* 0x008fe80000000000 */
.L_x_122:
[----:B------:R-:W-:Y:S05]  /*7bf0*/  BSYNC.RECONVERGENT B0 ;  /* 0x0000000000007941 */ /* 0x000fea0003800200 */
.L_x_121:
[----:B------:R-:W-:Y:S01]  /*7c00*/  BAR.SYNC.DEFER_BLOCKING 0x1, 0x80 ;  /* 0x0042000000007b1d */ /* 0x000fe20000010000 */
[----:B------:R-:W-:Y:S01]  /*7c10*/  ISETP.NE.AND P1, PT, R100, RZ, PT ;  /* 0x000000ff6400720c */ /* 0x000fe20003f25270 */
[----:B------:R-:W-:Y:S01]  /*7c20*/  UISETP.NE.AND UP0, UPT, UR47, URZ, UPT ;  /* 0x000000ff2f00728c */ /* 0x000fe2000bf05270 */
[----:B------:R-:W-:Y:S11]  /*7c30*/  LEA R3, R46, UR43, 0x3 ;  /* 0x0000002b2e037c11 */ /* 0x000ff6000f8e18ff */
[----:B------:R-:W-:Y:S01]  /*7c40*/  @P1 SHF.L.U32 R4, R94, 0x1f, RZ ;  /* 0x0000001f5e041819 */ /* 0x000fe200000006ff */
[----:B------:R-:W-:Y:S06]  /*7c50*/  BRA.U !UP0, `(.L_x_123) ;  /* 0x0000000108247547 */ /* 0x000fec000b800000 */
[----:B------:R-:W3:Y:S01]  /*7c60*/  S2R R0, SR_CgaCtaId ;  /* 0x0000000000007919 */ /* 0x000ee20000008800 */
[----:B------:R-:W-:Y:S01]  /*7c70*/  IMAD.U32 R2, RZ, RZ, UR46 ;  /* 0x0000002eff027e24 */ /* 0x000fe2000f8e00ff */
[----:B------:R-:W-:Y:S04]  /*7c80*/  UIADD3 UR4, UPT, UPT, UR46, 0x1, URZ ;  /* 0x000000012e047890 */ /* 0x000fe8000fffe0ff */
[----:B------:R-:W-:Y:S01]  /*7c90*/  @P1 LEA R2, R2, UR43, 0x3 ;  /* 0x0000002b02021c11 */ /* 0x000fe2000f8e18ff */
[----:B------:R-:W-:Y:S04]  /*7ca0*/  UISETP.NE.AND UP0, UPT, UR4, 0x4, UPT ;  /* 0x000000040400788c */ /* 0x000fe8000bf05270 */
[----:B------:R-:W-:Y:S01]  /*7cb0*/  @P1 VIADD R5, R2, 0x90 ;  /* 0x0000009002051836 */ /* 0x000fe20000000000 */
[----:B------:R-:W-:Y:S04]  /*7cc0*/  USEL UR46, UR4, URZ, UP0 ;  /* 0x000000ff042e7287 */ /* 0x000fe80008000000 */
[----:B---3--:R-:W-:Y:S04]  /*7cd0*/  @P1 PRMT R0, R0, 0x654, R5 ;  /* 0x0000065400001816 */ /* 0x008fe80000000005 */
[----:B------:R3:W-:Y:S04]  /*7ce0*/  @P1 SYNCS.ARRIVE.TRANS64.RED.A1T0 RZ, [R0+URZ], RZ ;  /* 0x000000ff00ff19a7 */ /* 0x0007e800081004ff */
.L_x_123:
[----:B------:R-:W4:Y:S01]  /*7cf0*/  @P1 SYNCS.PHASECHK.TRANS64.TRYWAIT P0, [R3+URZ+0x70], R4 ;  /* 0x00007004030015a7 */ /* 0x000f2200080011ff */
[----:B------:R-:W-:Y:S01]  /*7d00*/  BSSY B1, `(.L_x_124) ;  /* 0x0000016000017945 */ /* 0x000fe20003800000 */
[----:B----4-:R-:W-:Y:S03]  /*7d10*/  @P1 SEL R47, RZ, 0x1, !P0 ;  /* 0x00000001ff2f1807 */ /* 0x010fe60004000000 */
[----:B------:R-:W-:Y:S05]  /*7d20*/  @!P1 BRA `(.L_x_125) ;  /* 0x00000000004c9947 */ /* 0x000fea0003800000 */
[----:B------:R-:W-:Y:S01]  /*7d30*/  ISETP.NE.AND P0, PT, R47, RZ, PT ;  /* 0x000000ff2f00720c */ /* 0x000fe20003f05270 */
[----:B------:R-:W-:Y:S01]  /*7d40*/  BSSY B0, `(.L_x_126) ;  /* 0x000000b000007945 */ /* 0x000fe20003800000 */
[----:B------:R-:W-:Y:S11]  /*7d50*/  ISETP.NE.AND P1, PT, R60, RZ, PT ;  /* 0x000000ff3c00720c */ /* 0x000ff60003f25270 */
[----:B------:R-:W-:Y:S02]  /*7d60*/  @!UPT UIADD3 URZ, UPT, UPT, URZ, URZ, URZ ;  /* 0x000000fffffff290 */ /* 0x000fe4000fffe0ff */
[C---:B------:R-:W-:Y:S01]  /*7d70*/  @P1 IMAD R6, R46.reuse, 0x2000, R97 ;  /* 0x000020002e061824 */ /* 0x040fe200078e0261 */
[C---:B------:R-:W-:Y:S01]  /*7d80*/  @P1 LEA R4, R46.reuse, R95, 0xd ;  /* 0x0000005f2e041211 */ /* 0x040fe200078e68ff */
[C---:B------:R-:W-:Y:S02]  /*7d90*/  @P1 IMAD R5, R46.reuse, 0x2000, R96 ;  /* 0x000020002e051824 */ /* 0x040fe400078e0260 */
[----:B------:R-:W-:Y:S01]  /*7da0*/  @P1 IMAD R2, R46, 0x2000, R91 ;  /* 0x000020002e021824 */ /* 0x000fe200078e025b */
[----:B------:R-:W-:Y:S06]  /*7db0*/  @P0 BRA `(.L_x_127) ;  /* 0x00000000000c0947 */ /* 0x000fec0003800000 */
[----:B---3--:R-:W-:Y:S04]  /*7dc0*/  SHF.L.U32 R0, R94, 0x1f, RZ ;  /* 0x0000001f5e007819 */ /* 0x008fe800000006ff */
[----:B------:R-:W3:Y:S02]  /*7dd0*/  SYNCS.PHASECHK.TRANS64.TRYWAIT P0, [R3+URZ+0x70], R0 ;  /* 0x00007000030075a7 */ /* 0x000ee400080011ff */
[----:B---3--:R-:W-:Y:S05]  /*7de0*/  @!P0 BRA `(.L_x_128) ;  /* 0x0000003000d88947 */ /* 0x008fea0003800000 */
.L_x_127:
[----:B------:R-:W-:Y:S05]  /*7df0*/  BSYNC B0 ;  /* 0x0000000000007941 */ /* 0x000fea0003800000 */
.L_x_126:
[----:B------:R-:W-:Y:S02]  /*7e00*/  ISETP.NE.AND P0, PT, R60, RZ, PT ;  /* 0x000000ff3c00720c */ /* 0x000fe40003f05270 */
[----:B------:R-:W-:Y:S11]  /*7e10*/  IADD3 R46, PT, PT, R46, 0x1, RZ ;  /* 0x000000012e2e7810 */ /* 0x000ff60007ffe0ff */
[----:B------:R4:W1:Y:S04]  /*7e20*/  @P0 LDS.128 R48, [R6] ;  /* 0x0000000006300984 */ /* 0x0008680000000c00 */
[----:B------:R4:W1:Y:S04]  /*7e30*/  @P0 LDS.128 R56, [R5+0x10] ;  /* 0x0000100005380984 */ /* 0x0008680000000c00 */
[----:B------:R4:W1:Y:S04]  /*7e40*/  @P0 LDS.128 R64, [R4+0x20] ;  /* 0x0000200004400984 */ /* 0x0008680000000c00 */
[----:B------:R4:W1:Y:S02]  /*7e50*/  @P0 LDS.128 R72, [R2+0x30] ;  /* 0x0000300002480984 */ /* 0x0008640000000c00 */
.L_x_125:
[----:B------:R-:W-:Y:S05]  /*7e60*/  BSYNC B1 ;  /* 0x0000000000017941 */ /* 0x000fea0003800000 */
.L_x_124:
[----:B---3--:R-:W-:Y:S05]  /*7e70*/  VIADD R0, R39, 0x20 ;  /* 0x0000002027007836 */ /* 0x008fea0000000000 */
[----:B------:R-:W-:Y:S04]  /*7e80*/  SHF.R.U32.HI R0, RZ, 0x15, R0 ;  /* 0x00000015ff007819 */ /* 0x000fe80000011600 */
[----:B------:R-:W-:Y:S11]  /*7e90*/  LOP3.LUT P0, RZ, R0, 0x3, R85, 0x48, !PT ;  /* 0x0000000300ff7812 */ /* 0x000ff60007804855 */
[----:B------:R-:W-:Y:S02]  /*7ea0*/  @!UPT UIADD3 URZ, UPT, UPT, URZ, URZ, URZ ;  /* 0x000000fffffff290 */ /* 0x000fe4000fffe0ff */
[----:B------:R-:W-:Y:S05]  /*7eb0*/  @!P0 BRA `(.L_x_129) ;  /* 0x0000000000408947 */ /* 0x000fea0003800000 */
[----:B------:R-:W3:Y:S01]  /*7ec0*/  LDCU.64 UR8, c[0x4][0x70] ;  /* 0x01000e00ff0877ac */ /* 0x000ee20008000a00 */
[----:B------:R-:W-:Y:S01]  /*7ed0*/  MOV R3, 0x0 ;  /* 0x0000000000037802 */ /* 0x000fe20000000f00 */
[----:B------:R-:W-:Y:S02]  /*7ee0*/  HFMA2 R12, -RZ, RZ, 0, 5.9604644775390625e-08 ;  /* 0x00000001ff0c7431 */ /* 0x000fe400000001ff */
[----:B------:R-:W-:Y:S02]  /*7ef0*/  IMAD.MOV.U32 R8, RZ, RZ, 0x192 ;  /* 0x00000192ff087424 */ /* 0x000fe400078e00ff */
[----:B------:R-:W-:Y:S01]  /*7f00*/  IMAD.MOV.U32 R13, RZ, RZ, RZ ;  /* 0x000000ffff0d7224 */ /* 0x000fe200078e00ff */
[----:B------:R-:W5:Y:S01]  /*7f10*/  LDCU.64 UR6, c[0x4][0x78] ;  /* 0x01000f00ff0677ac */ /* 0x000f620008000a00 */
[----:B----4-:R-:W4:Y:S01]  /*7f20*/  LDC.64 R2, c[0x4][R3] ;  /* 0x0100000003027b82 */ /* 0x010f220000000a00 */
        /* <DEDUP_REMOVED lines=9> */
.L_x_129:
[C---:B-1----:R-:W-:Y:S01]  /*7fc0*/  SHF.L.U32 R40, R48.reuse, 0x10, RZ ;  /* 0x0000001030287819 */ /* 0x042fe200000006ff */
[----:B------:R-:W-:Y:S05]  /*7fd0*/  WARPSYNC.ALL ;  /* 0x0000000000007948 */ /* 0x000fea0003800000 */
[----:B------:R-:W-:Y:S01]  /*7fe0*/  R2UR UR4, R39 ;  /* 0x00000000270472ca */ /* 0x000fe200000e0000 */
[----:B------:R-:W1:Y:S01]  /*7ff0*/  S2R R102, SR_CgaCtaId ;  /* 0x0000000000667919 */ /* 0x000e620000008800 */
[----:B------:R-:W-:Y:S01]  /*8000*/  LOP3.LUT R43, R48, 0xffff0000, RZ, 0xc0, !PT ;  /* 0xffff0000302b7812 */ /* 0x000fe200078ec0ff */
[----:B------:R-:W-:Y:S01]  /*8010*/  BSSY.RECONVERGENT B0, `(.L_x_130) ;  /* 0x000008d000007945 */ /* 0x000fe20003800200 */
[----:B------:R-:W-:Y:S02]  /*8020*/  LOP3.LUT R42, R49, 0xffff0000, RZ, 0xc0, !PT ;  /* 0xffff0000312a7812 */ /* 0x000fe400078ec0ff */
[----:B------:R-:W-:Y:S02]  /*8030*/  LOP3.LUT R44, R50, 0xffff0000, RZ, 0xc0, !PT ;  /* 0xffff0000322c7812 */ /* 0x000fe400078ec0ff */
[----:B------:R-:W-:Y:S02]  /*8040*/  SHF.L.U32 R45, R59, 0x10, RZ ;  /* 0x000000103b2d7819 */ /* 0x000fe400000006ff */
[----:B------:R-:W-:Y:S02]  /*8050*/  ISETP.NE.AND P6, PT, R100, RZ, PT ;  /* 0x000000ff6400720c */ /* 0x000fe40003fc5270 */
[----:B------:R-:W-:Y:S01]  /*8060*/  ISETP.NE.AND P0, PT, R99, RZ, PT ;  /* 0x000000ff6300720c */ /* 0x000fe20003f05270 */
[----:B----4-:R-:W3:Y:S01]  /*8070*/  LDTM.x32 R4, tmem[UR4+0x20] ;  /* 0x00002004000479ee */ /* 0x010ee200082c0000 */
[----:B------:R-:W-:Y:S02]  /*8080*/  MOV R61, UR46 ;  /* 0x0000002e003d7c02 */ /* 0x000fe40008000f00 */
[----:B------:R-:W-:Y:S07]  /*8090*/  LEA R62, R46, UR43, 0x3 ;  /* 0x0000002b2e3e7c11 */ /* 0x000fee000f8e18ff */
[----:B------:R-:W-:Y:S02]  /*80a0*/  @P6 LEA R61, R61, UR43, 0x3 ;  /* 0x0000002b3d3d6c11 */ /* 0x000fe4000f8e18ff */
[----:B------:R-:W-:Y:S02]  /*80b0*/  @P6 SHF.L.U32 R63, R94, 0x1f, RZ ;  /* 0x0000001f5e3f6819 */ /* 0x000fe400000006ff */
[----:B------:R-:W-:Y:S04]  /*80c0*/  @P6 IADD3 R61, PT, PT, R61, 0x90, RZ ;  /* 0x000000903d3d6810 */ /* 0x000fe80007ffe0ff */
[----:B-1----:R-:W-:Y:S01]  /*80d0*/  @P6 PRMT R61, R102, 0x654, R61 ;  /* 0x00000654663d6816 */ /* 0x002fe2000000003d */
[C---:B---3--:R-:W-:Y:S01]  /*80e0*/  FMUL R0, R38.reuse, R4 ;  /* 0x0000000426007220 */ /* 0x048fe20000400000 */
[C---:B------:R-:W-:Y:S01]  /*80f0*/  FMUL R2, R38.reuse, R5 ;  /* 0x0000000526027220 */ /* 0x040fe20000400000 */
[C---:B------:R-:W-:Y:S01]  /*8100*/  FMUL R3, R38.reuse, R6 ;  /* 0x0000000626037220 */ /* 0x040fe20000400000 */
[C---:B------:R-:W-:Y:S01]  /*8110*/  FMUL R7, R38.reuse, R7 ;  /* 0x0000000726077220 */ /* 0x040fe20000400000 */
[----:B------:R-:W-:Y:S01]  /*8120*/  FFMA R0, R41, R40, R0 ;  /* 0x0000002829007223 */ /* 0x000fe20000000000 */
[----:B------:R-:W-:Y:S01]  /*8130*/  SHF.L.U32 R40, R49, 0x10, RZ ;  /* 0x0000001031287819 */ /* 0x000fe200000006ff */
[----:B------:R-:W-:Y:S01]  /*8140*/  FFMA R2, R41, R43, R2 ;  /* 0x0000002b29027223 */ /* 0x000fe20000000002 */
[----:B------:R-:W-:Y:S01]  /*8150*/  SHF.L.U32 R43, R51, 0x10, RZ ;  /* 0x00000010332b7819 */ /* 0x000fe200000006ff */
[C---:B------:R-:W-:Y:S01]  /*8160*/  FMUL R4, R38.reuse, R8 ;  /* 0x0000000826047220 */ /* 0x040fe20000400000 */
[----:B------:R-:W-:Y:S01]  /*8170*/  FMUL R5, R38, R9 ;  /* 0x0000000926057220 */ /* 0x000fe20000400000 */
[C---:B------:R-:W-:Y:S01]  /*8180*/  FFMA R3, R41.reuse, R40, R3 ;  /* 0x0000002829037223 */ /* 0x040fe20000000003 */
[----:B------:R-:W-:Y:S01]  /*8190*/  SHF.L.U32 R40, R50, 0x10, RZ ;  /* 0x0000001032287819 */ /* 0x000fe200000006ff */
[----:B------:R-:W-:Y:S01]  /*81a0*/  FFMA R7, R41, R42, R7 ;  /* 0x0000002a29077223 */ /* 0x000fe20000000007 */
[----:B------:R-:W-:Y:S01]  /*81b0*/  LOP3.LUT R42, R51, 0xffff0000, RZ, 0xc0, !PT ;  /* 0xffff0000332a7812 */ /* 0x000fe200078ec0ff */
[----:B------:R-:W-:Y:S01]  /*81c0*/  FMUL R6, R38, R10 ;  /* 0x0000000a26067220 */ /* 0x000fe20000400000 */
[----:B------:R-:W-:Y:S01]  /*81d0*/  F2FP.BF16.F32.PACK_AB R52, R2, R0 ;  /* 0x000000000234723e */ /* 0x000fe200000010ff */
        /* <DEDUP_REMOVED lines=18> */
[C---:B------:R-:W-:Y:S01]  /*8300*/  LOP3.LUT R42, R58.reuse, 0xffff0000, RZ, 0xc0, !PT ;  /* 0xffff00003a2a7812 */ /* 0x040fe200078ec0ff */
[----:B------:R-:W-:Y:S01]  /*8310*/  FFMA R10, R41, R43, R10 ;  /* 0x0000002b290a7223 */ /* 0x000fe2000000000a */
[----:B------:R-:W-:Y:S01]  /*8320*/  SHF.L.U32 R43, R58, 0x10, RZ ;  /* 0x000000103a2b7819 */ /* 0x000fe200000006ff */
[C---:B------:R-:W-:Y:S01]  /*8330*/  FMUL R15, R38.reuse, R15 ;  /* 0x0000000f260f7220 */ /* 0x040fe20000400000 */
[----:B------:R-:W-:Y:S01]  /*8340*/  F2FP.BF16.F32.PACK_AB R68, R9, R8 ;  /* 0x000000080944723e */ /* 0x000fe200000010ff */
[C---:B------:R-:W-:Y:S01]  /*8350*/  FMUL R12, R38.reuse, R16 ;  /* 0x00000010260c7220 */ /* 0x040fe20000400000 */
[----:B------:R-:W-:Y:S01]  /*8360*/  FMUL R13, R38, R17 ;  /* 0x00000011260d7220 */ /* 0x000fe20000400000 */
[----:B------:R-:W-:Y:S01]  /*8370*/  FFMA R15, R41, R40, R15 ;  /* 0x00000028290f7223 */ /* 0x000fe2000000000f */
[----:B------:R-:W-:Y:S01]  /*8380*/  LOP3.LUT R40, R59, 0xffff0000, RZ, 0xc0, !PT ;  /* 0xffff00003b287812 */ /* 0x000fe200078ec0ff */
[----:B------:R-:W-:Y:S01]  /*8390*/  FFMA R12, R41, R43, R12 ;  /* 0x0000002b290c7223 */ /* 0x000fe2000000000c */
[----:B------:R-:W-:Y:S01]  /*83a0*/  SHF.L.U32 R43, R64, 0x10, RZ ;  /* 0x00000010402b7819 */ /* 0x000fe200000006ff */
[----:B------:R-:W-:Y:S01]  /*83b0*/  FMUL R14, R38, R18 ;  /* 0x00000012260e7220 */ /* 0x000fe20000400000 */
[----:B------:R-:W-:Y:S01]  /*83c0*/  F2FP.BF16.F32.PACK_AB R69, R15, R10 ;  /* 0x0000000a0f45723e */ /* 0x000fe200000010ff */
[----:B------:R1:W-:Y:S01]  /*83d0*/  STS.128 [R97+0x2000], R52 ;  /* 0x0020003461007388 */ /* 0x0003e20000000c00 */
[----:B------:R-:W-:Y:S01]  /*83e0*/  FFMA R13, R41, R42, R13 ;  /* 0x0000002a290d7223 */ /* 0x000fe2000000000d */
[----:B------:R-:W-:Y:S01]  /*83f0*/  LOP3.LUT R42, R64, 0xffff0000, RZ, 0xc0, !PT ;  /* 0xffff0000402a7812 */ /* 0x000fe200078ec0ff */
[C---:B------:R-:W-:Y:S01]  /*8400*/  FMUL R19, R38.reuse, R19 ;  /* 0x0000001326137220 */ /* 0x040fe20000400000 */
[C---:B------:R-:W-:Y:S01]  /*8410*/  FMUL R16, R38.reuse, R20 ;  /* 0x0000001426107220 */ /* 0x040fe20000400000 */
[C---:B------:R-:W-:Y:S01]  /*8420*/  FMUL R17, R38.reuse, R21 ;  /* 0x0000001526117220 */ /* 0x040fe20000400000 */
[----:B------:R-:W-:Y:S01]  /*8430*/  F2FP.BF16.F32.PACK_AB R70, R13, R12 ;  /* 0x0000000c0d46723e */ /* 0x000fe200000010ff */
[----:B------:R-:W-:Y:S01]  /*8440*/  FFMA R14, R41, R45, R14 ;  /* 0x0000002d290e7223 */ /* 0x000fe2000000000e */
[----:B------:R-:W-:Y:S01]  /*8450*/  SHF.L.U32 R45, R65, 0x10, RZ ;  /* 0x00000010412d7819 */ /* 0x000fe200000006ff */
[----:B------:R-:W-:Y:S01]  /*8460*/  FFMA R19, R41, R40, R19 ;  /* 0x0000002829137223 */ /* 0x000fe20000000013 */
[----:B------:R-:W-:Y:S01]  /*8470*/  LOP3.LUT R40, R65, 0xffff0000, RZ, 0xc0, !PT ;  /* 0xffff000041287812 */ /* 0x000fe200078ec0ff */
[----:B------:R-:W-:Y:S01]  /*8480*/  FFMA R16, R41, R43, R16 ;  /* 0x0000002b29107223 */ /* 0x000fe20000000010 */
[----:B------:R-:W-:Y:S01]  /*8490*/  SHF.L.U32 R43, R67, 0x10, RZ ;  /* 0x00000010432b7819 */ /* 0x000fe200000006ff */
[C---:B------:R-:W-:Y:S01]  /*84a0*/  FMUL R18, R38.reuse, R22 ;  /* 0x0000001626127220 */ /* 0x040fe20000400000 */
[----:B------:R-:W-:Y:S01]  /*84b0*/  F2FP.BF16.F32.PACK_AB R71, R19, R14 ;  /* 0x0000000e1347723e */ /* 0x000fe200000010ff */
[C---:B------:R-:W-:Y:S01]  /*84c0*/  FFMA R17, R41.reuse, R42, R17 ;  /* 0x0000002a29117223 */ /* 0x040fe20000000011 */
[----:B------:R-:W-:Y:S01]  /*84d0*/  FMUL R23, R38, R23 ;  /* 0x0000001726177220 */ /* 0x000fe20000400000 */
[----:B------:R-:W-:Y:S01]  /*84e0*/  SHF.L.U32 R42, R66, 0x10, RZ ;  /* 0x00000010422a7819 */ /* 0x000fe200000006ff */
[----:B------:R-:W-:Y:S01]  /*84f0*/  FMUL R20, R38, R24 ;  /* 0x0000001826147220 */ /* 0x000fe20000400000 */
[----:B------:R3:W-:Y:S01]  /*8500*/  STS.128 [R96+0x2010], R68 ;  /* 0x0020104460007388 */ /* 0x0007e20000000c00 */
[----:B------:R-:W-:Y:S01]  /*8510*/  FFMA R18, R41, R45, R18 ;  /* 0x0000002d29127223 */ /* 0x000fe20000000012 */
[----:B------:R-:W-:Y:S01]  /*8520*/  SHF.L.U32 R45, R75, 0x10, RZ ;  /* 0x000000104b2d7819 */ /* 0x000fe200000006ff */
[C---:B------:R-:W-:Y:S01]  /*8530*/  FFMA R23, R41.reuse, R40, R23 ;  /* 0x0000002829177223 */ /* 0x040fe20000000017 */
[----:B------:R-:W-:Y:S01]  /*8540*/  LOP3.LUT R40, R66, 0xffff0000, RZ, 0xc0, !PT ;  /* 0xffff000042287812 */ /* 0x000fe200078ec0ff */
[----:B------:R-:W-:Y:S01]  /*8550*/  FFMA R20, R41, R42, R20 ;  /* 0x0000002a29147223 */ /* 0x000fe20000000014 */
[----:B------:R-:W-:Y:S01]  /*8560*/  LOP3.LUT R42, R67, 0xffff0000, RZ, 0xc0, !PT ;  /* 0xffff0000432a7812 */ /* 0x000fe200078ec0ff */
[C---:B------:R-:W-:Y:S01]  /*8570*/  FMUL R21, R38.reuse, R25 ;  /* 0x0000001926157220 */ /* 0x040fe20000400000 */
[C---:B------:R-:W-:Y:S01]  /*8580*/  FMUL R22, R38.reuse, R26 ;  /* 0x0000001a26167220 */ /* 0x040fe20000400000 */
[C---:B------:R-:W-:Y:S01]  /*8590*/  FMUL R27, R38.reuse, R27 ;  /* 0x0000001b261b7220 */ /* 0x040fe20000400000 */
[----:B------:R-:W-:Y:S01]  /*85a0*/  FMUL R24, R38, R28 ;  /* 0x0000001c26187220 */ /* 0x000fe20000400000 */
        /* <DEDUP_REMOVED lines=8> */
[----:B------:R-:W-:Y:S01]  /*8630*/  FFMA R24, R41, R40, R24 ;  /* 0x0000002829187223 */ /* 0x000fe20000000018 */
[----:B------:R-:W-:Y:S01]  /*8640*/  LOP3.LUT R40, R73, 0xffff0000, RZ, 0xc0, !PT ;  /* 0xffff000049287812 */ /* 0x000fe200078ec0ff */
[C---:B------:R-:W-:Y:S01]  /*8650*/  FFMA R25, R41.reuse, R42, R25 ;  /* 0x0000002a29197223 */ /* 0x040fe20000000019 */
[----:B------:R-:W-:Y:S01]  /*8660*/  FMUL R31, R38, R31 ;  /* 0x0000001f261f7220 */ /* 0x000fe20000400000 */
[C---:B------:R-:W-:Y:S01]  /*8670*/  FFMA R26, R41.reuse, R43, R26 ;  /* 0x0000002b291a7223 */ /* 0x040fe2000000001a */
[----:B------:R-:W-:Y:S01]  /*8680*/  SHF.L.U32 R43, R74, 0x10, RZ ;  /* 0x000000104a2b7819 */ /* 0x000fe200000006ff */
[----:B------:R-:W-:Y:S01]  /*8690*/  FMUL R28, R38, R32 ;  /* 0x00000020261c7220 */ /* 0x000fe20000400000 */
[----:B------:R-:W-:Y:S01]  /*86a0*/  LOP3.LUT R42, R74, 0xffff0000, RZ, 0xc0, !PT ;  /* 0xffff00004a2a7812 */ /* 0x000fe200078ec0ff */
[C---:B------:R-:W-:Y:S01]  /*86b0*/  FMUL R29, R38.reuse, R33 ;  /* 0x00000021261d7220 */ /* 0x040fe20000400000 */
[C---:B------:R-:W-:Y:S01]  /*86c0*/  FMUL R30, R38.reuse, R34 ;  /* 0x00000022261e7220 */ /* 0x040fe20000400000 */
[----:B------:R-:W-:Y:S01]  /*86d0*/  FFMA R31, R41, R40, R31 ;  /* 0x00000028291f7223 */ /* 0x000fe2000000001f */
[----:B------:R-:W-:Y:S01]  /*86e0*/  FMUL R35, R38, R35 ;  /* 0x0000002326237220 */ /* 0x000fe20000400000 */
[----:B-1----:R-:W-:Y:S01]  /*86f0*/  F2FP.BF16.F32.PACK_AB R52, R17, R16 ;  /* 0x000000101134723e */ /* 0x002fe200000010ff */
[----:B------:R-:W-:Y:S01]  /*8700*/  FFMA R28, R41, R43, R28 ;  /* 0x0000002b291c7223 */ /* 0x000fe2000000001c */
[----:B------:R-:W-:Y:S01]  /*8710*/  F2FP.BF16.F32.PACK_AB R53, R23, R18 ;  /* 0x000000121735723e */ /* 0x000fe200000010ff */
[----:B------:R-:W-:Y:S01]  /*8720*/  FFMA R29, R41, R42, R29 ;  /* 0x0000002a291d7223 */ /* 0x000fe2000000001d */
[----:B------:R-:W-:Y:S01]  /*8730*/  F2FP.BF16.F32.PACK_AB R54, R21, R20 ;  /* 0x000000141536723e */ /* 0x000fe200000010ff */
[----:B------:R-:W-:Y:S01]  /*8740*/  FFMA R30, R41, R45, R30 ;  /* 0x0000002d291e7223 */ /* 0x000fe2000000001e */
[----:B------:R-:W-:Y:S01]  /*8750*/  F2FP.BF16.F32.PACK_AB R55, R27, R22 ;  /* 0x000000161b37723e */ /* 0x000fe200000010ff */
[----:B------:R-:W-:Y:S01]  /*8760*/  FFMA R35, R41, R44, R35 ;  /* 0x0000002c29237223 */ /* 0x000fe20000000023 */
[----:B------:R-:W-:Y:S02]  /*8770*/  F2FP.BF16.F32.PACK_AB R104, R25, R24 ;  /* 0x000000181968723e */ /* 0x000fe400000010ff */
[----:B------:R-:W-:Y:S01]  /*8780*/  F2FP.BF16.F32.PACK_AB R105, R31, R26 ;  /* 0x0000001a1f69723e */ /* 0x000fe200000010ff */
[----:B------:R3:W-:Y:S01]  /*8790*/  STS.128 [R95+0x2020], R52 ;  /* 0x002020345f007388 */ /* 0x0007e20000000c00 */
        /* <DEDUP_REMOVED lines=8> */
[----:B-1----:R-:W1:Y:S02]  /*8820*/  FENCE.VIEW.ASYNC.S ;  /* 0x00000000000073c6 */ /* 0x002e640000000000 */
[----:B-1----:R-:W-:Y:S06]  /*8830*/  BAR.SYNC.DEFER_BLOCKING 0x1, 0x80 ;  /* 0x0042000000007b1d */ /* 0x002fec0000010000 */
[----:B------:R-:W-:Y:S05]  /*8840*/  @P0 BRA `(.L_x_131) ;  /* 0x0000000000240947 */ /* 0x000fea0003800000 */
[----:B------:R-:W-:Y:S02]  /*8850*/  UIADD3 UR4, UP0, UPT, UR62, 0xa80, URZ ;  /* 0x00000a803e047890 */ /* 0x000fe4000ff1e0ff */
[----:B------:R-:W-:Y:S02]  /*8860*/  UIADD3 UR9, UPT, UPT, UR49, 0x20, URZ ;  /* 0x0000002031097890 */ /* 0x000fe4000fffe0ff */
[----:B------:R-:W-:Y:S02]  /*8870*/  UIADD3 UR8, UPT, UPT, UR43, 0x2200, URZ ;  /* 0x000022002b087890 */ /* 0x000fe4000fffe0ff */
[----:B------:R-:W-:Y:S01]  /*8880*/  UIADD3.X UR5, UPT, UPT, URZ, UR63, URZ, UP0, !UPT ;  /* 0x0000003fff057290 */ /* 0x000fe200087fe4ff */
[----:B------:R-:W-:Y:S01]  /*8890*/  UMOV UR10, UR50 ;  /* 0x00000032000a7c82 */ /* 0x000fe20008000000 */
[----:B------:R-:W-:Y:S07]  /*88a0*/  UMOV UR11, UR44 ;  /* 0x0000002c000b7c82 */ /* 0x000fee0008000000 */
[----:B------:R1:W-:Y:S01]  /*88b0*/  UTMASTG.3D [UR8], [UR4] ;  /* 0x00000008040073b5 */ /* 0x0003e20008010000 */
[----:B------:R0:W-:Y:S01]  /*88c0*/  UTMACMDFLUSH ;  /* 0x00000000000079b7 */ /* 0x0001e20000000000 */
[----:B-1----:R-:W-:Y:S04]  /*88d0*/  DEPBAR.LE SB0, 0x1 ;  /* 0x000080400000791a */ /* 0x002fe80000000000 */
.L_x_131:
[----:B------:R-:W-:Y:S05]  /*88e0*/  BSYNC.RECONVERGENT B0 ;  /* 0x0000000000007941 */ /* 0x000fea0003800200 */
.L_x_130:
[----:B------:R-:W-:Y:S01]  /*88f0*/  BAR.SYNC.DEFER_BLOCKING 0x1, 0x80 ;  /* 0x0042000000007b1d */ /* 0x000fe20000010000 */
[----:B------:R-:W-:Y:S04]  /*8900*/  UIADD3 UR4, UPT, UPT, UR46, 0x1, URZ ;  /* 0x000000012e047890 */ /* 0x000fe8000fffe0ff */
[----:B------:R-:W-:Y:S04]  /*8910*/  UISETP.NE.AND UP0, UPT, UR4, 0x4, UPT ;  /* 0x000000040400788c */ /* 0x000fe8000bf05270 */
[----:B------:R-:W-:Y:S01]  /*8920*/  USEL UR45, UR4, URZ, UP0 ;  /* 0x000000ff042d7287 */ /* 0x000fe20008000000 */
[----:B------:R1:W-:Y:S01]  /*8930*/  @P6 SYNCS.ARRIVE.TRANS64.RED.A1T0 RZ, [R61+URZ], RZ ;  /* 0x000000ff3dff69a7 */ /* 0x0003e200081004ff */
[----:B------:R-:W-:Y:S01]  /*8940*/  BSSY B1, `(.L_x_132) ;  /* 0x0000017000017945 */ /* 0x000fe20003800000 */
[----:B------:R-:W4:Y:S02]  /*8950*/  @P6 SYNCS.PHASECHK.TRANS64.TRYWAIT P0, [R62+URZ+0x70], R63 ;  /* 0x0000703f3e0065a7 */ /* 0x000f2400080011ff */
[----:B----4-:R-:W-:Y:S01]  /*8960*/  @P6 SEL R47, RZ, 0x1, !P0 ;  /* 0x00000001ff2f6807 */ /* 0x010fe20004000000 */
[----:B-1----:R-:W-:Y:S06]  /*8970*/  @!P6 BRA `(.L_x_133) ;  /* 0x00000000004ce947 */ /* 0x002fec0003800000 */
        /* <DEDUP_REMOVED lines=9> */
[----:B------:R-:W-:Y:S04]  /*8a10*/  SHF.L.U32 R5, R94, 0x1f, RZ ;  /* 0x0000001f5e057819 */ /* 0x000fe800000006ff */
[----:B------:R-:W1:Y:S02]  /*8a20*/  SYNCS.PHASECHK.TRANS64.TRYWAIT P0, [R62+URZ+0x70], R5 ;  /* 0x000070053e0075a7 */ /* 0x000e6400080011ff */
[----:B-1----:R-:W-:Y:S05]  /*8a30*/  @!P0 BRA `(.L_x_136) ;  /* 0x0000002400d88947 */ /* 0x002fea0003800000 */
.L_x_135:
[----:B------:R-:W-:Y:S05]  /*8a40*/  BSYNC B0 ;  /* 0x0000000000007941 */ /* 0x000fea0003800000 */
.L_x_134:
[----:B------:R-:W-:Y:S02]  /*8a50*/  ISETP.NE.AND P0, PT, R60, RZ, PT ;  /* 0x000000ff3c00720c */ /* 0x000fe40003f05270 */
[----:B------:R-:W-:Y:S11]  /*8a60*/  IADD3 R46, PT, PT, R46, 0x1, RZ ;  /* 0x000000012e2e7810 */ /* 0x000ff60007ffe0ff */
[----:B------:R4:W1:Y:S04]  /*8a70*/  @P0 LDS.128 R48, [R4] ;  /* 0x0000000004300984 */ /* 0x0008680000000c00 */
[----:B------:R4:W1:Y:S04]  /*8a80*/  @P0 LDS.128 R56, [R3+0x10] ;  /* 0x0000100003380984 */ /* 0x0008680000000c00 */
[----:B------:R4:W1:Y:S04]  /*8a90*/  @P0 LDS.128 R64, [R2+0x20] ;  /* 0x0000200002400984 */ /* 0x0008680000000c00 */
[----:B------:R4:W1:Y:S02]  /*8aa0*/  @P0 LDS.128 R72, [R0+0x30] ;  /* 0x0000300000480984 */ /* 0x0008640000000c00 */
.L_x_133:
[----:B------:R-:W-:Y:S05]  /*8ab0*/  BSYNC B1 ;  /* 0x0000000000017941 */ /* 0x000fea0003800000 */
.L_x_132:
[----:B----4-:R-:W-:Y:S05]  /*8ac0*/  VIADD R0, R39, 0x40 ;  /* 0x0000004027007836 */ /* 0x010fea0000000000 */
[----:B------:R-:W-:Y:S04]  /*8ad0*/  SHF.R.U32.HI R0, RZ, 0x15, R0 ;  /* 0x00000015ff007819 */ /* 0x000fe80000011600 */
[----:B------:R-:W-:Y:S11]  /*8ae0*/  LOP3.LUT P0, RZ, R0, 0x3, R85, 0x48, !PT ;  /* 0x0000000300ff7812 */ /* 0x000ff60007804855 */
[----:B------:R-:W-:Y:S02]  /*8af0*/  @!UPT UIADD3 URZ, UPT, UPT, URZ, URZ, URZ ;  /* 0x000000fffffff290 */ /* 0x000fe4000fffe0ff */
[----:B------:R-:W-:Y:S05]  /*8b00*/  @!P0 BRA `(.L_x_137) ;  /* 0x0000000000408947 */ /* 0x000fea0003800000 */
[----:B------:R-:W1:Y:S01]  /*8b10*/  LDCU.64 UR8, c[0x4][0x70] ;  /* 0x01000e00ff0877ac */ /* 0x000e620008000a00 */
[----:B------:R-:W-:Y:S01]  /*8b20*/  MOV R3, 0x0 ;  /* 0x0000000000037802 */ /* 0x000fe20000000f00 */
[----:B------:R-:W-:Y:S02]  /*8b30*/  HFMA2 R12, -RZ, RZ, 0, 5.9604644775390625e-08 ;  /* 0x00000001ff0c7431 */ /* 0x000fe400000001ff */
[----:B------:R-:W-:Y:S02]  /*8b40*/  IMAD.MOV.U32 R8, RZ, RZ, 0x192 ;  /* 0x00000192ff087424 */ /* 0x000fe400078e00ff */
[----:B------:R-:W-:Y:S01]  /*8b50*/  IMAD.MOV.U32 R13, RZ, RZ, RZ ;  /* 0x000000ffff0d7224 */ /* 0x000fe200078e00ff */
[----:B------:R-:W4:Y:S01]  /*8b60*/  LDCU.64 UR6, c[0x4][0x78] ;  /* 0x01000f00ff0677ac */ /* 0x000f220008000a00 */
[----:B------:R-:W2:Y:S01]  /*8b70*/  LDC.64 R2, c[0x4][R3] ;  /* 0x0100000003027b82 */ /* 0x000ea20000000a00 */
[----:B------:R-:W5:Y:S01]  /*8b80*/  LDCU.64 UR4, c[0x4][0x10] ;  /* 0x01000200ff0477ac */ /* 0x000f620008000a00 */
[----:B-1----:R-:W-:Y:S01]  /*8b90*/  MOV R5, UR9 ;  /* 0x0000000900057c02 */ /* 0x002fe20008000f00 */
[----:B------:R-:W-:Y:S01]  /*8ba0*/  IMAD.U32 R4, RZ, RZ, UR8 ;  /* 0x00000008ff047e24 */ /* 0x000fe2000f8e00ff */
[----:B----4-:R-:W-:Y:S01]  /*8bb0*/  MOV R7, UR7 ;  /* 0x0000000700077c02 */ /* 0x010fe20008000f00 */
[----:B------:R-:W-:Y:S01]  /*8bc0*/  IMAD.U32 R6, RZ, RZ, UR6 ;  /* 0x00000006ff067e24 */ /* 0x000fe2000f8e00ff */
[----:B-----5:R-:W-:Y:S01]  /*8bd0*/  MOV R11, UR5 ;  /* 0x00000005000b7c02 */ /* 0x020fe20008000f00 */
[----:B------:R-:W-:Y:S02]  /*8be0*/  IMAD.U32 R10, RZ, RZ, UR4 ;  /* 0x00000004ff0a7e24 */ /* 0x000fe4000f8e00ff */
[----:B------:R-:W-:Y:S07]  /*8bf0*/  LEPC R20, `(.L_x_137) ;  /* 0x000000001014794e */ /* 0x000fee0000000000 */
[----:B--23--:R-:W-:Y:S05]  /*8c00*/  CALL.ABS.NOINC R2 ;  /* 0x0000000002007343 */ /* 0x00cfea0003c00000 */
.L_x_137:
[C---:B-1----:R-:W-:Y:S01]  /*8c10*/  SHF.L.U32 R40, R48.reuse, 0x10, RZ ;  /* 0x0000001030287819 */ /* 0x042fe200000006ff */
[----:B------:R-:W-:Y:S05]  /*8c20*/  WARPSYNC.ALL ;  /* 0x0000000000007948 */ /* 0x000fea0003800000 */
[----:B------:R-:W-:Y:S01]  /*8c30*/  R2UR UR4, R39 ;  /* 0x00000000270472ca */ /* 0x000fe200000e0000 */
[----:B------:R-:W-:Y:S01]  /*8c40*/  BSSY.RECONVERGENT B0, `(.L_x_138) ;  /* 0x000008e000007945 */ /* 0x000fe20003800200 */
[----:B------:R-:W-:Y:S02]  /*8c50*/  LOP3.LUT R43, R48, 0xffff0000, RZ, 0xc0, !PT ;  /* 0xffff0000302b7812 */ /* 0x000fe400078ec0ff */
[----:B------:R-:W-:Y:S02]  /*8c60*/  SHF.L.U32 R42, R49, 0x10, RZ ;  /* 0x00000010312a7819 */ /* 0x000fe400000006ff */
[C---:B------:R-:W-:Y:S02]  /*8c70*/  SHF.L.U32 R45, R51.reuse, 0x10, RZ ;  /* 0x00000010332d7819 */ /* 0x040fe400000006ff */
[----:B------:R-:W-:Y:S02]  /*8c80*/  LOP3.LUT R44, R51, 0xffff0000, RZ, 0xc0, !PT ;  /* 0xffff0000332c7812 */ /* 0x000fe400078ec0ff */
[----:B------:R-:W-:Y:S02]  /*8c90*/  ISETP.NE.AND P6, PT, R100, RZ, PT ;  /* 0x000000ff6400720c */ /* 0x000fe40003fc5270 */
[----:B------:R-:W-:Y:S01]  /*8ca0*/  ISETP.NE.AND P0, PT, R99, RZ, PT ;  /* 0x000000ff6300720c */ /* 0x000fe20003f05270 */
[----:B------:R-:W1:Y:S01]  /*8cb0*/  LDTM.x32 R4, tmem[UR4+0x40] ;  /* 0x00004004000479ee */ /* 0x000e6200082c0000 */
[----:B------:R-:W-:Y:S02]  /*8cc0*/  MOV R61, UR45 ;  /* 0x0000002d003d7c02 */ /* 0x000fe40008000f00 */
[----:B------:R-:W-:Y:S07]  /*8cd0*/  LEA R62, R46, UR43, 0x3 ;  /* 0x0000002b2e3e7c11 */ /* 0x000fee000f8e18ff */
[----:B------:R-:W-:Y:S02]  /*8ce0*/  @P6 LEA R61, R61, UR43, 0x3 ;  /* 0x0000002b3d3d6c11 */ /* 0x000fe4000f8e18ff */
[----:B------:R-:W-:Y:S02]  /*8cf0*/  @P6 SHF.L.U32 R63, R94, 0x1f, RZ ;  /* 0x0000001f5e3f6819 */ /* 0x000fe400000006ff */
[----:B------:R-:W-:Y:S04]  /*8d00*/  @P6 IADD3 R61, PT, PT, R61, 0x90, RZ ;  /* 0x000000903d3d6810 */ /* 0x000fe80007ffe0ff */
[----:B------:R-:W-:Y:S01]  /*8d10*/  @P6 PRMT R61, R102, 0x654, R61 ;  /* 0x00000654663d6816 */ /* 0x000fe2000000003d */
[C---:B-1----:R-:W-:Y:S01]  /*8d20*/  FMUL R0, R38.reuse, R4 ;  /* 0x0000000426007220 */ /* 0x042fe20000400000 */
        /* <DEDUP_REMOVED lines=10> */
[----:B---3--:R-:W-:Y:S01]  /*8dd0*/  F2FP.BF16.F32.PACK_AB R68, R2, R0 ;  /* 0x000000000244723e */ /* 0x008fe200000010ff */
[----:B------:R-:W-:Y:S01]  /*8de0*/  FMUL R5, R38, R9 ;  /* 0x0000000926057220 */ /* 0x000fe20000400000 */
[C---:B------:R-:W-:Y:S01]  /*8df0*/  FFMA R7, R41.reuse, R40, R7 ;  /* 0x0000002829077223 */ /* 0x040fe20000000007 */
[----:B------:R-:W-:Y:S01]  /*8e00*/  SHF.L.U32 R40, R56, 0x10, RZ ;  /* 0x0000001038287819 */ /* 0x000fe200000006ff */
[C---:B------:R-:W-:Y:S01]  /*8e10*/  FMUL R6, R38.reuse, R10 ;  /* 0x0000000a26067220 */ /* 0x040fe20000400000 */
[C---:B------:R-:W-:Y:S01]  /*8e20*/  FMUL R11, R38.reuse, R11 ;  /* 0x0000000b260b7220 */ /* 0x040fe20000400000 */
[----:B------:R-:W-:Y:S01]  /*8e30*/  FFMA R4, R41, R43, R4 ;  /* 0x0000002b29047223 */ /* 0x000fe20000000004 */
[----:B------:R-:W-:Y:S01]  /*8e40*/  SHF.L.U32 R43, R57, 0x10, RZ ;  /* 0x00000010392b7819 */ /* 0x000fe200000006ff */
[----:B------:R-:W-:Y:S01]  /*8e50*/  FMUL R8, R38, R12 ;  /* 0x0000000c26087220 */ /* 0x000fe20000400000 */
[----:B------:R-:W-:Y:S01]  /*8e60*/  F2FP.BF16.F32.PACK_AB R69, R7, R3 ;  /* 0x000000030745723e */ /* 0x000fe200000010ff */
[C---:B------:R-:W-:Y:S01]  /*8e70*/  FFMA R5, R41.reuse, R42, R5 ;  /* 0x0000002a29057223 */ /* 0x040fe20000000005 */
[----:B------:R-:W-:Y:S01]  /*8e80*/  LOP3.LUT R42, R56, 0xffff0000, RZ, 0xc0, !PT ;  /* 0xffff0000382a7812 */ /* 0x000fe200078ec0ff */
[----:B------:R-:W-:Y:S01]  /*8e90*/  FFMA R6, R41, R45, R6 ;  /* 0x0000002d29067223 */ /* 0x000fe20000000006 */
[----:B------:R-:W-:Y:S01]  /*8ea0*/  SHF.L.U32 R45, R65, 0x10, RZ ;  /* 0x00000010412d7819 */ /* 0x000fe200000006ff */
[----:B------:R-:W-:Y:S01]  /*8eb0*/  FFMA R11, R41, R44, R11 ;  /* 0x0000002c290b7223 */ /* 0x000fe2000000000b */
[----:B------:R-:W-:Y:S01]  /*8ec0*/  F2FP.BF16.F32.PACK_AB R70, R5, R4 ;  /* 0x000000040546723e */ /* 0x000fe200000010ff */
[----:B------:R-:W-:Y:S01]  /*8ed0*/  FFMA R8, R41, R40, R8 ;  /* 0x0000002829087223 */ /* 0x000fe20000000008 */
[----:B------:R-:W-:Y:S01]  /*8ee0*/  LOP3.LUT R40, R57, 0xffff0000, RZ, 0xc0, !PT ;  /* 0xffff000039287812 */ /* 0x000fe200078ec0ff */
[C---:B------:R-:W-:Y:S01]  /*8ef0*/  FMUL R9, R38.reuse, R13 ;  /* 0x0000000d26097220 */ /* 0x040fe20000400000 */
[----:B------:R-:W-:Y:S01]  /*8f00*/  F2FP.BF16.F32.PACK_AB R71, R11, R6 ;  /* 0x000000060b47723e */ /* 0x000fe200000010ff */
[C---:B------:R-:W-:Y:S01]  /*8f10*/  FMUL R10, R38.reuse, R14 ;  /* 0x0000000e260a7220 */ /* 0x040fe20000400000 */
[----:B------:R-:W-:Y:S01]  /*8f20*/  LOP3.LUT R44, R75, 0xffff0000, RZ, 0xc0, !PT ;  /* 0xffff00004b2c7812 */ /* 0x000fe200078ec0ff */
[----:B------:R-:W-:Y:S01]  /*8f30*/  FMUL R15, R38, R15 ;  /* 0x0000000f260f7220 */ /* 0x000fe20000400000 */
        /* <DEDUP_REMOVED lines=8> */
[----:B------:R-:W-:Y:S01]  /*8fc0*/  FMUL R13, R38, R17 ;  /* 0x00000011260d7220 */ /* 0x000fe20000400000 */
[----:B------:R-:W-:Y:S01]  /*8fd0*/  F2FP.BF16.F32.PACK_AB R53, R15, R10 ;  /* 0x0000000a0f35723e */ /* 0x000fe200000010ff */
[C---:B------:R-:W-:Y:S01]  /*8fe0*/  FFMA R12, R41.reuse, R42, R12 ;  /* 0x0000002a290c7223 */ /* 0x040fe2000000000c */
[----:B------:R-:W-:Y:S01]  /*8ff0*/  LOP3.LUT R42, R64, 0xffff0000, RZ, 0xc0, !PT ;  /* 0xffff0000402a7812 */ /* 0x000fe200078ec0ff */
[C---:B------:R-:W-:Y:S01]  /*9000*/  FMUL R14, R38.reuse, R18 ;  /* 0x00000012260e7220 */ /* 0x040fe20000400000 */
[----:B------:R-:W-:Y:S01]  /*9010*/  FFMA R13, R41, R40, R13 ;  /* 0x00000028290d7223 */ /* 0x000fe2000000000d */
[----:B------:R-:W-:Y:S01]  /*9020*/  LOP3.LUT R40, R59, 0xffff0000, RZ, 0xc0, !PT ;  /* 0xffff00003b287812 */ /* 0x000fe200078ec0ff */
[----:B------:R1:W-:Y:S01]  /*9030*/  STS.128 [R97+0x4000], R68 ;  /* 0x0040004461007388 */ /* 0x0003e20000000c00 */
[----:B------:R-:W-:Y:S01]  /*9040*/  FMUL R19, R38, R19 ;  /* 0x0000001326137220 */ /* 0x000fe20000400000 */
[----:B------:R-:W-:Y:S01]  /*9050*/  FFMA R14, R41, R43, R14 ;  /* 0x0000002b290e7223 */ /* 0x000fe2000000000e */
[----:B------:R-:W-:Y:S01]  /*9060*/  SHF.L.U32 R43, R64, 0x10, RZ ;  /* 0x00000010402b7819 */ /* 0x000fe200000006ff */
[C---:B------:R-:W-:Y:S01]  /*9070*/  FMUL R16, R38.reuse, R20 ;  /* 0x0000001426107220 */ /* 0x040fe20000400000 */
        /* <DEDUP_REMOVED lines=18> */
[C---:B------:R-:W-:Y:S01]  /*91a0*/  FMUL R22, R38.reuse, R26 ;  /* 0x0000001a26167220 */ /* 0x040fe20000400000 */
[----:B------:R-:W-:Y:S01]  /*91b0*/  FMUL R27, R38, R27 ;  /* 0x0000001b261b7220 */ /* 0x000fe20000400000 */
[----:B------:R-:W-:Y:S01]  /*91c0*/  FFMA R20, R41, R43, R20 ;  /* 0x0000002b29147223 */ /* 0x000fe20000000014 */
[----:B------:R-:W-:Y:S01]  /*91d0*/  SHF.L.U32 R43, R73, 0x10, RZ ;  /* 0x00000010492b7819 */ /* 0x000fe200000006ff */
[C---:B------:R-:W-:Y:S01]  /*91e0*/  FFMA R21, R41.reuse, R40, R21 ;  /* 0x0000002829157223 */ /* 0x040fe20000000015 */
[C---:B------:R-:W-:Y:S01]  /*91f0*/  FFMA R22, R41.reuse, R45, R22 ;  /* 0x0000002d29167223 */ /* 0x040fe20000000016 */
[C---:B------:R-:W-:Y:S01]  /*9200*/  FFMA R27, R41.reuse, R42, R27 ;  /* 0x0000002a291b7223 */ /* 0x040fe2000000001b */
[----:B------:R-:W-:Y:S01]  /*9210*/  SHF.L.U32 R40, R72, 0x10, RZ ;  /* 0x0000001048287819 */ /* 0x000fe200000006ff */
[----:B------:R-:W-:Y:S01]  /*9220*/  FMUL R24, R38, R28 ;  /* 0x0000001c26187220 */ /* 0x000fe20000400000 */
[----:B------:R-:W-:Y:S01]  /*9230*/  LOP3.LUT R42, R72, 0xffff0000, RZ, 0xc0, !PT ;  /* 0xffff0000482a7812 */ /* 0x000fe200078ec0ff */
[C---:B------:R-:W-:Y:S01]  /*9240*/  FMUL R25, R38.reuse, R29 ;  /* 0x0000001d26197220 */ /* 0x040fe20000400000 */
[C---:B------:R-:W-:Y:S01]  /*9250*/  FMUL R26, R38.reuse, R30 ;  /* 0x0000001e261a7220 */ /* 0x040fe20000400000 */
[----:B------:R-:W-:Y:S01]  /*9260*/  FFMA R24, R41, R40, R24 ;  /* 0x0000002829187223 */ /* 0x000fe20000000018 */
[----:B------:R-:W-:Y:S01]  /*9270*/  LOP3.LUT R40, R73, 0xffff0000, RZ, 0xc0, !PT ;  /* 0xffff000049287812 */ /* 0x000fe200078ec0ff */
[C---:B------:R-:W-:Y:S01]  /*9280*/  FFMA R25, R41.reuse, R42, R25 ;  /* 0x0000002a29197223 */ /* 0x040fe20000000019 */
        /* <DEDUP_REMOVED lines=41> */
.L_x_139:
[----:B------:R-:W-:Y:S05]  /*9520*/  BSYNC.RECONVERGENT B0 ;  /* 0x0000000000007941 */ /* 0x000fea0003800200 */
.L_x_138:
        /* <DEDUP_REMOVED lines=21> */
.L_x_143:
[----:B------:R-:W-:Y:S05]  /*9680*/  BSYNC B0 ;  /* 0x0000000000007941 */ /* 0x000fea0003800000 */
.L_x_142:
[----:B------:R-:W-:Y:S11]  /*9690*/  ISETP.NE.AND P0, PT, R60, RZ, PT ;  /* 0x000000ff3c00720c */ /* 0x000ff60003f05270 */
[----:B------:R-:W-:Y:S02]  /*96a0*/  @!UPT UIADD3 URZ, UPT, UPT, URZ, URZ, URZ ;  /* 0x000000fffffff290 */ /* 0x000fe4000fffe0ff */
[----:B------:R4:W1:Y:S04]  /*96b0*/  @P0 LDS.128 R48, [R3] ;  /* 0x0000000003300984 */ /* 0x0008680000000c00 */
[----:B------:R4:W1:Y:S04]  /*96c0*/  @P0 LDS.128 R56, [R2+0x10] ;  /* 0x0000100002380984 */ /* 0x0008680000000c00 */
[----:B------:R4:W1:Y:S04]  /*96d0*/  @P0 LDS.128 R64, [R0+0x20] ;  /* 0x0000200000400984 */ /* 0x0008680000000c00 */
[----:B------:R4:W1:Y:S02]  /*96e0*/  @P0 LDS.128 R72, [R46+0x30] ;  /* 0x000030002e480984 */ /* 0x0008640000000c00 */
.L_x_141:
[----:B------:R-:W-:Y:S05]  /*96f0*/  BSYNC B1 ;  /* 0x0000000000017941 */ /* 0x000fea0003800000 */
.L_x_140:
        /* <DEDUP_REMOVED lines=21> */
.L_x_145:
[----:B------:R-:W-:Y:S01]  /*9850*/  ISETP.NE.AND P0, PT, R99, RZ, PT ;  /* 0x000000ff6300720c */ /* 0x000fe20003f05270 */
[----:B------:R-:W-:Y:S05]  /*9860*/  WARPSYNC.ALL ;  /* 0x0000000000007948 */ /* 0x000fea0003800000 */
[----:B------:R-:W-:Y:S01]  /*9870*/  R2UR UR4, R39 ;  /* 0x00000000270472ca */ /* 0x000fe200000e0000 */
[----:B------:R-:W-:Y:S01]  /*9880*/  BSSY.RECONVERGENT B0, `(.L_x_146) ;  /* 0x000008b000007945 */ /* 0x000fe20003800200 */
[C---:B-1----:R-:W-:Y:S02]  /*9890*/  SHF.L.U32 R40, R48.reuse, 0x10, RZ ;  /* 0x0000001030287819 */ /* 0x042fe400000006ff */
[----:B------:R-:W-:Y:S02]  /*98a0*/  LOP3.LUT R42, R48, 0xffff0000, RZ, 0xc0, !PT ;  /* 0xffff0000302a7812 */ /* 0x000fe400078ec0ff */
[C---:B------:R-:W-:Y:S02]  /*98b0*/  SHF.L.U32 R43, R49.reuse, 0x10, RZ ;  /* 0x00000010312b7819 */ /* 0x040fe400000006ff */
[----:B------:R-:W-:Y:S02]  /*98c0*/  LOP3.LUT R44, R49, 0xffff0000, RZ, 0xc0, !PT ;  /* 0xffff0000312c7812 */ /* 0x000fe400078ec0ff */
[C---:B------:R-:W-:Y:S02]  /*98d0*/  SHF.L.U32 R45, R50.reuse, 0x10, RZ ;  /* 0x00000010322d7819 */ /* 0x040fe400000006ff */
[----:B------:R-:W-:Y:S01]  /*98e0*/  LOP3.LUT R46, R50, 0xffff0000, RZ, 0xc0, !PT ;  /* 0xffff0000322e7812 */ /* 0x000fe200078ec0ff */
[----:B------:R-:W1:Y:S01]  /*98f0*/  LDTM.x32 R4, tmem[UR4+0x60] ;  /* 0x00006004000479ee */ /* 0x000e6200082c0000 */
[C---:B------:R-:W-:Y:S01]  /*9900*/  SHF.L.U32 R47, R51.reuse, 0x10, RZ ;  /* 0x00000010332f7819 */ /* 0x040fe200000006ff */
[----:B------:R-:W-:Y:S01]  /*9910*/  NOP ;  /* 0x0000000000007918 */ /* 0x000fe20000000000 */
[----:B------:R-:W-:Y:S02]  /*9920*/  LOP3.LUT R48, R51, 0xffff0000, RZ, 0xc0, !PT ;  /* 0xffff000033307812 */ /* 0x000fe400078ec0ff */
[C---:B------:R-:W-:Y:S02]  /*9930*/  SHF.L.U32 R49, R56.reuse, 0x10, RZ ;  /* 0x0000001038317819 */ /* 0x040fe400000006ff */
[----:B------:R-:W-:Y:S02]  /*9940*/  LOP3.LUT R51, R56, 0xffff0000, RZ, 0xc0, !PT ;  /* 0xffff000038337812 */ /* 0x000fe400078ec0ff */
[C---:B------:R-:W-:Y:S02]  /*9950*/  SHF.L.U32 R50, R57.reuse, 0x10, RZ ;  /* 0x0000001039327819 */ /* 0x040fe400000006ff */
[----:B---3--:R-:W-:Y:S02]  /*9960*/  LOP3.LUT R52, R57, 0xffff0000, RZ, 0xc0, !PT ;  /* 0xffff000039347812 */ /* 0x008fe400078ec0ff */
[C---:B------:R-:W-:Y:S02]  /*9970*/  SHF.L.U32 R53, R58.reuse, 0x10, RZ ;  /* 0x000000103a357819 */ /* 0x040fe400000006ff */
[----:B------:R-:W-:Y:S02]  /*9980*/  LOP3.LUT R54, R58, 0xffff0000, RZ, 0xc0, !PT ;  /* 0xffff00003a367812 */ /* 0x000fe400078ec0ff */
[----:B------:R-:W-:Y:S02]  /*9990*/  SHF.L.U32 R55, R59, 0x10, RZ ;  /* 0x000000103b377819 */ /* 0x000fe400000006ff */
[----:B------:R-:W-:Y:S02]  /*99a0*/  IADD3 R101, PT, PT, R101, 0xf0, RZ ;  /* 0x000000f065657810 */ /* 0x000fe40007ffe0ff */
[----:B------:R-:W-:Y:S02]  /*99b0*/  LOP3.LUT R56, R59, 0xffff0000, RZ, 0xc0, !PT ;  /* 0xffff00003b387812 */ /* 0x000fe400078ec0ff */
[----:B------:R-:W-:Y:S01]  /*99c0*/  SHF.L.U32 R57, R64, 0x10, RZ ;  /* 0x0000001040397819 */ /* 0x000fe200000006ff */
[----:B-1----:R-:W-:Y:S01]  /*99d0*/  FMUL R4, R38, R4 ;  /* 0x0000000426047220 */ /* 0x002fe20000400000 */
[----:B------:R-:W-:Y:S01]  /*99e0*/  LOP3.LUT R58, R64, 0xffff0000, RZ, 0xc0, !PT ;  /* 0xffff0000403a7812 */ /* 0x000fe200078ec0ff */
[C---:B------:R-:W-:Y:S01]  /*99f0*/  FMUL R5, R38.reuse, R5 ;  /* 0x0000000526057220 */ /* 0x040fe20000400000 */
[----:B------:R-:W-:Y:S01]  /*9a00*/  LOP3.LUT R101, R101, 0xfefffff8, RZ, 0xc0, !PT ;  /* 0xfefffff865657812 */ /* 0x000fe200078ec0ff */
[C---:B------:R-:W-:Y:S01]  /*9a10*/  FFMA R4, R41.reuse, R40, R4 ;  /* 0x0000002829047223 */ /* 0x040fe20000000004 */
[C---:B------:R-:W-:Y:S01]  /*9a20*/  FMUL R6, R38.reuse, R6 ;  /* 0x0000000626067220 */ /* 0x040fe20000400000 */
[----:B------:R-:W-:Y:S01]  /*9a30*/  FFMA R5, R41, R42, R5 ;  /* 0x0000002a29057223 */ /* 0x000fe20000000005 */
[----:B------:R-:W-:Y:S01]  /*9a40*/  SHF.L.U32 R59, R65, 0x10, RZ ;  /* 0x00000010413b7819 */ /* 0x000fe200000006ff */
[----:B------:R1:W-:Y:S01]  /*9a50*/  SYNCS.ARRIVE.TRANS64.RED.A1T0 RZ, [R101+URZ], RZ ;  /* 0x000000ff65ff79a7 */ /* 0x0003e200081004ff */
[----:B------:R-:W-:Y:S01]  /*9a60*/  FFMA R6, R41, R43, R6 ;  /* 0x0000002b29067223 */ /* 0x000fe20000000006 */
[C---:B------:R-:W-:Y:S01]  /*9a70*/  FMUL R7, R38.reuse, R7 ;  /* 0x0000000726077220 */ /* 0x040fe20000400000 */
[----:B------:R-:W-:Y:S01]  /*9a80*/  F2FP.BF16.F32.PACK_AB R104, R5, R4 ;  /* 0x000000040568723e */ /* 0x000fe200000010ff */
[C---:B------:R-:W-:Y:S01]  /*9a90*/  FMUL R8, R38.reuse, R8 ;  /* 0x0000000826087220 */ /* 0x040fe20000400000 */
[----:B------:R-:W-:Y:S01]  /*9aa0*/  FMUL R9, R38, R9 ;  /* 0x0000000926097220 */ /* 0x000fe20000400000 */
[----:B------:R-:W-:Y:S01]  /*9ab0*/  LOP3.LUT R60, R65, 0xffff0000, RZ, 0xc0, !PT ;  /* 0xffff0000413c7812 */ /* 0x000fe200078ec0ff */
[C---:B------:R-:W-:Y:S01]  /*9ac0*/  FFMA R7, R41.reuse, R44, R7 ;  /* 0x0000002c29077223 */ /* 0x040fe20000000007 */
[C---:B------:R-:W-:Y:S01]  /*9ad0*/  FFMA R8, R41.reuse, R45, R8 ;  /* 0x0000002d29087223 */ /* 0x040fe20000000008 */
[----:B------:R-:W-:Y:S01]  /*9ae0*/  SHF.L.U32 R61, R66, 0x10, RZ ;  /* 0x00000010423d7819 */ /* 0x000fe200000006ff */
[----:B------:R-:W-:Y:S01]  /*9af0*/  FFMA R9, R41, R46, R9 ;  /* 0x0000002e29097223 */ /* 0x000fe20000000009 */
[C---:B------:R-:W-:Y:S01]  /*9b00*/  FMUL R10, R38.reuse, R10 ;  /* 0x0000000a260a7220 */ /* 0x040fe20000400000 */
[----:B------:R-:W-:Y:S01]  /*9b10*/  F2FP.BF16.F32.PACK_AB R105, R7, R6 ;  /* 0x000000060769723e */ /* 0x000fe200000010ff */
[C---:B------:R-:W-:Y:S01]  /*9b20*/  FMUL R11, R38.reuse, R11 ;  /* 0x0000000b260b7220 */ /* 0x040fe20000400000 */
[----:B------:R-:W-:Y:S01]  /*9b30*/  FMUL R0, R38, R12 ;  /* 0x0000000c26007220 */ /* 0x000fe20000400000 */
[----:B------:R-:W-:Y:S01]  /*9b40*/  F2FP.BF16.F32.PACK_AB R106, R9, R8 ;  /* 0x00000008096a723e */ /* 0x000fe200000010ff */
[C---:B------:R-:W-:Y:S01]  /*9b50*/  FFMA R10, R41.reuse, R47, R10 ;  /* 0x0000002f290a7223 */ /* 0x040fe2000000000a */
[C---:B------:R-:W-:Y:S01]  /*9b60*/  FFMA R11, R41.reuse, R48, R11 ;  /* 0x00000030290b7223 */ /* 0x040fe2000000000b */
[----:B------:R-:W-:Y:S01]  /*9b70*/  LOP3.LUT R62, R66, 0xffff0000, RZ, 0xc0, !PT ;  /* 0xffff0000423e7812 */ /* 0x000fe200078ec0ff */
[----:B------:R-:W-:Y:S01]  /*9b80*/  FFMA R0, R41, R49, R0 ;  /* 0x0000003129007223 */ /* 0x000fe20000000000 */
[C---:B------:R-:W-:Y:S01]  /*9b90*/  FMUL R2, R38.reuse, R13 ;  /* 0x0000000d26027220 */ /* 0x040fe20000400000 */
[----:B------:R-:W-:Y:S01]  /*9ba0*/  SHF.L.U32 R63, R67, 0x10, RZ ;  /* 0x00000010433f7819 */ /* 0x000fe200000006ff */
[C---:B------:R-:W-:Y:S01]  /*9bb0*/  FMUL R3, R38.reuse, R14 ;  /* 0x0000000e26037220 */ /* 0x040fe20000400000 */
[----:B------:R-:W-:Y:S01]  /*9bc0*/  F2FP.BF16.F32.PACK_AB R107, R11, R10 ;  /* 0x0000000a0b6b723e */ /* 0x000fe200000010ff */
[----:B------:R-:W-:Y:S01]  /*9bd0*/  FFMA R2, R41, R51, R2 ;  /* 0x0000003329027223 */ /* 0x000fe20000000002 */
[C---:B------:R-:W-:Y:S01]  /*9be0*/  FMUL R15, R38.reuse, R15 ;  /* 0x0000000f260f7220 */ /* 0x040fe20000400000 */
[C---:B------:R-:W-:Y:S01]  /*9bf0*/  FMUL R12, R38.reuse, R16 ;  /* 0x00000010260c7220 */ /* 0x040fe20000400000 */
[----:B------:R-:W-:Y:S01]  /*9c00*/  FMUL R13, R38, R17 ;  /* 0x00000011260d7220 */ /* 0x000fe20000400000 */
[----:B------:R1:W-:Y:S01]  /*9c10*/  STS.128 [R97+0x6000], R104 ;  /* 0x0060006861007388 */ /* 0x0003e20000000c00 */
[----:B------:R-:W-:Y:S01]  /*9c20*/  LOP3.LUT R64, R67, 0xffff0000, RZ, 0xc0, !PT ;  /* 0xffff000043407812 */ /* 0x000fe200078ec0ff */
[C---:B------:R-:W-:Y:S01]  /*9c30*/  FFMA R3, R41.reuse, R50, R3 ;  /* 0x0000003229037223 */ /* 0x040fe20000000003 */
[----:B------:R-:W-:Y:S01]  /*9c40*/  SHF.L.U32 R65, R72, 0x10, RZ ;  /* 0x0000001048417819 */ /* 0x000fe200000006ff */
[C---:B------:R-:W-:Y:S01]  /*9c50*/  FFMA R15, R41.reuse, R52, R15 ;  /* 0x00000034290f7223 */ /* 0x040fe2000000000f */
[----:B------:R-:W-:Y:S01]  /*9c60*/  F2FP.BF16.F32.PACK_AB R108, R2, R0 ;  /* 0x00000000026c723e */ /* 0x000fe200000010ff */
[C---:B------:R-:W-:Y:S01]  /*9c70*/  FFMA R12, R41.reuse, R53, R12 ;  /* 0x00000035290c7223 */ /* 0x040fe2000000000c */
[C---:B------:R-:W-:Y:S01]  /*9c80*/  FFMA R13, R41.reuse, R54, R13 ;  /* 0x00000036290d7223 */ /* 0x040fe2000000000d */
[C---:B------:R-:W-:Y:S01]  /*9c90*/  FMUL R14, R38.reuse, R18 ;  /* 0x00000012260e7220 */ /* 0x040fe20000400000 */
[C---:B------:R-:W-:Y:S01]  /*9ca0*/  FMUL R19, R38.reuse, R19 ;  /* 0x0000001326137220 */ /* 0x040fe20000400000 */
[C---:B------:R-:W-:Y:S01]  /*9cb0*/  FMUL R16, R38.reuse, R20 ;  /* 0x0000001426107220 */ /* 0x040fe20000400000 */
[C---:B------:R-:W-:Y:S01]  /*9cc0*/  FMUL R17, R38.reuse, R21 ;  /* 0x0000001526117220 */ /* 0x040fe20000400000 */
[C---:B------:R-:W-:Y:S01]  /*9cd0*/  FFMA R14, R41.reuse, R55, R14 ;  /* 0x00000037290e7223 */ /* 0x040fe2000000000e */
        /* <DEDUP_REMOVED lines=9> */
[----:B------:R-:W-:Y:S01]  /*9d70*/  FFMA R23, R41, R60, R23 ;  /* 0x0000003c29177223 */ /* 0x000fe20000000017 */
[C---:B------:R-:W-:Y:S01]  /*9d80*/  FMUL R27, R38.reuse, R27 ;  /* 0x0000001b261b7220 */ /* 0x040fe20000400000 */
[----:B------:R-:W-:Y:S01]  /*9d90*/  F2FP.BF16.F32.PACK_AB R109, R15, R3 ;  /* 0x000000030f6d723e */ /* 0x000fe200000010ff */
[----:B------:R-:W-:Y:S01]  /*9da0*/  FFMA R20, R41, R61, R20 ;  /* 0x0000003d29147223 */ /* 0x000fe20000000014 */
[----:B------:R-:W-:Y:S01]  /*9db0*/  F2FP.BF16.F32.PACK_AB R110, R13, R12 ;  /* 0x0000000c0d6e723e */ /* 0x000fe200000010ff */
[----:B------:R-:W-:Y:S01]  /*9dc0*/  FMUL R24, R38, R28 ;  /* 0x0000001c26187220 */ /* 0x000fe20000400000 */
[----:B------:R-:W-:Y:S01]  /*9dd0*/  F2FP.BF16.F32.PACK_AB R111, R19, R14 ;  /* 0x0000000e136f723e */ /* 0x000fe200000010ff */
[----:B------:R-:W-:Y:S01]  /*9de0*/  FFMA R21, R41, R62, R21 ;  /* 0x0000003e29157223 */ /* 0x000fe20000000015 */
[----:B------:R-:W-:Y:S01]  /*9df0*/  LOP3.LUT R66, R72, 0xffff0000, RZ, 0xc0, !PT ;  /* 0xffff000048427812 */ /* 0x000fe200078ec0ff */
[C---:B------:R-:W-:Y:S01]  /*9e00*/  FMUL R25, R38.reuse, R29 ;  /* 0x0000001d26197220 */ /* 0x040fe20000400000 */
[----:B------:R-:W-:Y:S01]  /*9e10*/  SHF.L.U32 R67, R73, 0x10, RZ ;  /* 0x0000001049437819 */ /* 0x000fe200000006ff */
[----:B------:R1:W-:Y:S01]  /*9e20*/  STS.128 [R96+0x6010], R108 ;  /* 0x0060106c60007388 */ /* 0x0003e20000000c00 */
[----:B------:R-:W-:Y:S01]  /*9e30*/  FFMA R22, R41, R63, R22 ;  /* 0x0000003f29167223 */ /* 0x000fe20000000016 */
[----:B------:R-:W-:Y:S01]  /*9e40*/  LOP3.LUT R68, R73, 0xffff0000, RZ, 0xc0, !PT ;  /* 0xffff000049447812 */ /* 0x000fe200078ec0ff */
[----:B------:R-:W-:Y:S01]  /*9e50*/  FMUL R26, R38, R30 ;  /* 0x0000001e261a7220 */ /* 0x000fe20000400000 */
[C---:B------:R-:W-:Y:S01]  /*9e60*/  FFMA R27, R41.reuse, R64, R27 ;  /* 0x00000040291b7223 */ /* 0x040fe2000000001b */
[----:B------:R-:W-:Y:S01]  /*9e70*/  SHF.L.U32 R69, R74, 0x10, RZ ;  /* 0x000000104a457819 */ /* 0x000fe200000006ff */
[----:B------:R-:W-:Y:S01]  /*9e80*/  FMUL R31, R38, R31 ;  /* 0x0000001f261f7220 */ /* 0x000fe20000400000 */
[C---:B------:R-:W-:Y:S01]  /*9e90*/  FFMA R24, R41.reuse, R65, R24 ;  /* 0x0000004129187223 */ /* 0x040fe20000000018 */
[----:B------:R-:W-:Y:S01]  /*9ea0*/  LOP3.LUT R70, R74, 0xffff0000, RZ, 0xc0, !PT ;  /* 0xffff00004a467812 */ /* 0x000fe200078ec0ff */
[C---:B------:R-:W-:Y:S01]  /*9eb0*/  FMUL R28, R38.reuse, R32 ;  /* 0x00000020261c7220 */ /* 0x040fe20000400000 */
[----:B------:R-:W-:Y:S01]  /*9ec0*/  FFMA R25, R41, R66, R25 ;  /* 0x0000004229197223 */ /* 0x000fe20000000019 */
[----:B------:R-:W-:Y:S01]  /*9ed0*/  SHF.L.U32 R71, R75, 0x10, RZ ;  /* 0x000000104b477819 */ /* 0x000fe200000006ff */
[C---:B------:R-:W-:Y:S01]  /*9ee0*/  FMUL R29, R38.reuse, R33 ;  /* 0x00000021261d7220 */ /* 0x040fe20000400000 */
[----:B------:R-:W-:Y:S01]  /*9ef0*/  FFMA R26, R41, R67, R26 ;  /* 0x00000043291a7223 */ /* 0x000fe2000000001a */
[----:B------:R-:W-:Y:S01]  /*9f00*/  LOP3.LUT R72, R75, 0xffff0000, RZ, 0xc0, !PT ;  /* 0xffff00004b487812 */ /* 0x000fe200078ec0ff */
        /* <DEDUP_REMOVED lines=33> */
[----:B---3--:R-:W-:Y:S04]  /*a120*/  DEPBAR.LE SB0, 0x1 ;  /* 0x000080400000791a */ /* 0x008fe80000000000 */
.L_x_147:
[----:B------:R-:W-:Y:S05]  /*a130*/  BSYNC.RECONVERGENT B0 ;  /* 0x0000000000007941 */ /* 0x000fea0003800200 */
.L_x_146:
[----:B------:R-:W-:Y:S01]  /*a140*/  BAR.SYNC.DEFER_BLOCKING 0x1, 0x80 ;  /* 0x0042000000007b1d */ /* 0x000fe20000010000 */
[----:B------:R-:W-:Y:S01]  /*a150*/  UISETP.NE.AND UP0, UPT, UR47, -0x4, UPT ;  /* 0xfffffffc2f00788c */ /* 0x000fe2000bf05270 */
[----:B------:R-:W-:Y:S08]  /*a160*/  IADD3 R0, PT, PT, R36, 0x1, RZ ;  /* 0x0000000124007810 */ /* 0x000ff00007ffe0ff */
[----:B------:R-:W-:Y:S05]  /*a170*/  BRA.U !UP0, `(.L_x_148) ;  /* 0x0000000108247547 */ /* 0x000fea000b800000 */
[----:B------:R-:W-:Y:S01]  /*a180*/  ISETP.NE.AND P0, PT, R100, RZ, PT ;  /* 0x000000ff6400720c */ /* 0x000fe20003f05270 */
[----:B------:R-:W-:Y:S01]  /*a190*/  IMAD.U32 R2, RZ, RZ, UR46 ;  /* 0x0000002eff027e24 */ /* 0x000fe2000f8e00ff */
[----:B------:R-:W-:Y:S04]  /*a1a0*/  UIADD3 UR4, UPT, UPT, UR46, 0x1, URZ ;  /* 0x000000012e047890 */ /* 0x000fe8000fffe0ff */
[----:B------:R-:W-:Y:S04]  /*a1b0*/  UISETP.NE.AND UP0, UPT, UR4, 0x4, UPT ;  /* 0x000000040400788c */ /* 0x000fe8000bf05270 */
[----:B------:R-:W-:Y:S03]  /*a1c0*/  USEL UR46, UR4, URZ, UP0 ;  /* 0x000000ff042e7287 */ /* 0x000fe60008000000 */
[----:B------:R-:W-:Y:S05]  /*a1d0*/  @P0 LEA R2, R2, UR43, 0x3 ;  /* 0x0000002b02020c11 */ /* 0x000fea000f8e18ff */
[----:B------:R-:W-:Y:S05]  /*a1e0*/  @P0 VIADD R3, R2, 0x90 ;  /* 0x0000009002030836 */ /* 0x000fea0000000000 */
[----:B------:R-:W-:Y:S04]  /*a1f0*/  @P0 PRMT R3, R102, 0x654, R3 ;  /* 0x0000065466030816 */ /* 0x000fe80000000003 */
[----:B------:R3:W-:Y:S03]  /*a200*/  @P0 SYNCS.ARRIVE.TRANS64.RED.A1T0 RZ, [R3+URZ], RZ ;  /* 0x000000ff03ff09a7 */ /* 0x0007e600081004ff */
.L_x_148:
[----:B------:R-:W-:Y:S01]  /*a210*/  R2UR UR5, R87 ;  /* 0x00000000570572ca */ /* 0x000fe200000e0000 */
[----:B------:R-:W-:Y:S01]  /*a220*/  UISETP.NE.AND UP0, UPT, UR61, URZ, UPT ;  /* 0x000000ff3d00728c */ /* 0x000fe2000bf05270 */
[----:B------:R-:W-:Y:S01]  /*a230*/  R2UR UR4, R86 ;  /* 0x00000000560472ca */ /* 0x000fe200000e0000 */
[----:B------:R-:W-:Y:S01]  /*a240*/  UIADD3 UR47, UPT, UPT, UR47, 0x4, URZ ;  /* 0x000000042f2f7890 */ /* 0x000fe2000fffe0ff */
[----:B------:R-:W-:Y:S01]  /*a250*/  ISETP.NE.AND P0, PT, R90, 0x2, PT ;  /* 0x000000025a00780c */ /* 0x000fe20003f05270 */
[----:B------:R-:W-:Y:S01]  /*a260*/  UMOV UR44, UR60 ;  /* 0x0000003c002c7c82 */ /* 0x000fe20008000000 */
[----:B------:R-:W-:Y:S02]  /*a270*/  ISETP.NE.AND P1, PT, R0, 0x2, PT ;  /* 0x000000020000780c */ /* 0x000fe40003f25270 */
[----:B---3--:R-:W-:Y:S02]  /*a280*/  SEL R3, RZ, 0x1, P0 ;  /* 0x00000001ff037807 */ /* 0x008fe40000000000 */
[----:B------:R-:W-:Y:S02]  /*a290*/  SEL R2, RZ, 0x1, P1 ;  /* 0x00000001ff027807 */ /* 0x000fe40000800000 */
[----:B------:R-:W-:Y:S01]  /*a2a0*/  LOP3.LUT R92, R92, R3, RZ, 0x3c, !PT ;  /* 0x000000035c5c7212 */ /* 0x000fe200078e3cff */
[----:B------:R-:W-:Y:S01]  /*a2b0*/  UIADD3 UR16, UPT, UPT, UR37, UR5, URZ ;  /* 0x0000000525107290 */ /* 0x000fe2000fffe0ff */
[----:B------:R-:W-:Y:S01]  /*a2c0*/  LOP3.LUT R93, R93, R2, RZ, 0x3c, !PT ;  /* 0x000000025d5d7212 */ /* 0x000fe200078e3cff */
[----:B------:R-:W-:Y:S01]  /*a2d0*/  UIADD3 UR11, UPT, UPT, UR36, UR4, URZ ;  /* 0x00000004240b7290 */ /* 0x000fe2000fffe0ff */
[----:B------:R-:W-:Y:S02]  /*a2e0*/  SEL R90, R90, RZ, P0 ;  /* 0x000000ff5a5a7207 */ /* 0x000fe40000000000 */
[----:B------:R-:W-:Y:S01]  /*a2f0*/  SEL R36, R0, RZ, P1 ;  /* 0x000000ff00247207 */ /* 0x000fe20000800000 */
[----:B------:R-:W-:Y:S08]  /*a300*/  BRA.U UP0, `(.L_x_149) ;  /* 0xffffffc1000c7547 */ /* 0x000ff0000b83ffff */
[----:B------:R-:W3:Y:S01]  /*a310*/  LDCU.64 UR4, c[0x0][0xc88] ;  /* 0x00019100ff0477ac */ /* 0x000ee20008000a00 */
[----:B------:R-:W4:Y:S01]  /*a320*/  LDCU.64 UR6, c[0x0][0xc90] ;  /* 0x00019200ff0677ac */ /* 0x000f220008000a00 */
[----:B---3--:R-:W-:Y:S02]  /*a330*/  ISETP.NE.U32.AND P2, PT, RZ, UR4, PT ;  /* 0x00000004ff007c0c */ /* 0x008fe4000bf45070 */
[----:B----4-:R-:W-:Y:S02]  /*a340*/  ISETP.NE.U32.AND P1, PT, RZ, UR6, PT ;  /* 0x00000006ff007c0c */ /* 0x010fe4000bf25070 */
[----:B------:R-:W-:Y:S02]  /*a350*/  ISETP.NE.AND.EX P2, PT, RZ, UR5, PT, P2 ;  /* 0x00000005ff007c0c */ /* 0x000fe4000bf45320 */
[----:B------:R-:W-:-:S13]  /*a360*/  ISETP.NE.AND.EX P0, PT, RZ, UR7, PT, P1 ;  /* 0x00000007ff007c0c */ /* 0x000fda000bf05310 */
[----:B------:R-:W-:Y:S05]  /*a370*/  @P2 BRA P0, `(.L_x_150) ;  /* 0x00000000003c2947 */ /* 0x000fea0000000000 */
[----:B------:R-:W-:-:S13]  /*a380*/  ISETP.NE.AND.EX P1, PT, RZ, UR7, PT, P1 ;  /* 0x00000007ff007c0c */ /* 0x000fda000bf25310 */
[----:B------:R-:W-:Y:S05]  /*a390*/  @P1 BRA `(.L_x_151) ;  /* 0x00000000000c1947 */ /* 0x000fea0003800000 */
[----:B------:R-:W-:-:S13]  /*a3a0*/  FSETP.NEU.AND P0, PT, R41, RZ, PT ;  /* 0x000000ff2900720b */ /* 0x000fda0003f0d000 */
[----:B------:R-:W-:Y:S05]  /*a3b0*/  @!P0 EXIT ;  /* 0x000000000000894d */ /* 0x000fea0003800000 */
[----:B------:R-:W-:Y:S05]  /*a3c0*/  BRA `(.L_x_150) ;  /* 0x0000000000287947 */ /* 0x000fea0003800000 */
.L_x_151:
[----:B------:R-:W-:Y:S01]  /*a3d0*/  ISETP.NE.AND P0, PT, R89, RZ, PT ;  /* 0x000000ff5900720c */ /* 0x000fe20003f05270 */
[----:B------:R-:W-:-:S12]  /*a3e0*/  BSSY.RECONVERGENT B0, `(.L_x_150) ;  /* 0x0000008000007945 */ /* 0x000fd80003800200 */
[----:B------:R-:W-:Y:S05]  /*a3f0*/  @P0 BRA `(.L_x_152) ;  /* 0x0000000000100947 */ /* 0x000fea0003800000 */
[----:B------:R-:W-:-:S04]  /*a400*/  ISETP.NE.U32.AND P0, PT, RZ, UR4, PT ;  /* 0x00000004ff007c0c */ /* 0x000fc8000bf05070 */
[----:B------:R-:W-:-:S13]  /*a410*/  ISETP.NE.AND.EX P0, PT, RZ, UR5, PT, P0 ;  /* 0x00000005ff007c0c */ /* 0x000fda000bf05300 */
[----:B------:R-:W-:Y:S05]  /*a420*/  @!P0 EXIT ;  /* 0x000000000000894d */ /* 0x000fea0003800000 */
[----:B------:R-:W-:Y:S05]  /*a430*/  BRA `(.L_x_153) ;  /* 0x0000000000087947 */ /* 0x000fea0003800000 */
.L_x_152:
[----:B------:R-:W-:-:S13]  /*a440*/  FSETP.NEU.AND P0, PT, R41, RZ, PT ;  /* 0x000000ff2900720b */ /* 0x000fda0003f0d000 */
[----:B------:R-:W-:Y:S05]  /*a450*/  @!P0 EXIT ;  /* 0x000000000000894d */ /* 0x000fea0003800000 */
.L_x_153:
[----:B------:R-:W-:Y:S05]  /*a460*/  BSYNC.RECONVERGENT B0 ;  /* 0x0000000000007941 */ /* 0x000fea0003800200 */
.L_x_150:
[----:B------:R-:W3:Y:S01]  /*a470*/  S2UR UR7, SR_CgaCtaId ;  /* 0x00000000000779c3 */ /* 0x000ee20000008800 */
[----:B------:R-:W-:Y:S01]  /*a480*/  ULEA UR6, UR46, UR43, 0x3 ;  /* 0x0000002b2e067291 */ /* 0x000fe2000f8e18ff */
[----:B------:R-:W-:-:S04]  /*a490*/  DEPBAR.LE SB0, 0x0 ;  /* 0x000080000000791a */ /* 0x000fc80000000000 */
[----:B------:R-:W-:-:S04]  /*a4a0*/  UIADD3 UR6, UPT, UPT, UR6, 0x90, URZ ;  /* 0x0000009006067890 */ /* 0x000fc8000fffe0ff */
[----:B---3--:R-:W-:-:S09]  /*a4b0*/  UPRMT UR6, UR7, 0x654, UR6 ;  /* 0x0000065407067896 */ /* 0x008fd20008000006 */
[----:B------:R-:W-:Y:S01]  /*a4c0*/  SYNCS.ARRIVE.TRANS64.RED.A1T0 RZ, [UR6], RZ ;  /* 0x000000ffffff79a7 */ /* 0x000fe20008100406 */
[----:B------:R-:W-:Y:S05]  /*a4d0*/  EXIT ;  /* 0x000000000000794d */ /* 0x000fea0003800000 */
.L_x_24:
[----:B--2---:R2:W3:Y:S02]  /*a4e0*/  SYNCS.PHASECHK.TRANS64.TRYWAIT P0, [R0+URZ+0x110], R3 ;  /* 0x00011003000075a7 */ /* 0x0044e400080011ff */
[----:B---3--:R-:W-:Y:S05]  /*a4f0*/  @!P0 NANOSLEEP.SYNCS 0x989680 ;  /* 0x009896800000895d */ /* 0x008fea0003900000 */
[----:B------:R-:W3:Y:S02]  /*a500*/  @!P0 SYNCS.PHASECHK.TRANS64 P0, [R0+URZ+0x110], R3 ;  /* 0x00011003000085a7 */ /* 0x000ee400080010ff */
[----:B---3--:R-:W-:Y:S05]  /*a510*/  @!P0 BRA `(.L_x_24) ;  /* 0xfffffffc00f08947 */ /* 0x008fea000383ffff */
[----:B------:R-:W-:Y:S05]  /*a520*/  BRA `(.L_x_154) ;  /* 0xffffff7800687947 */ /* 0x000fea000383ffff */
.L_x_27:
[----:B--2---:R-:W-:-:S07]  /*a530*/  MOV R0, UR5 ;  /* 0x0000000500007c02 */ /* 0x004fce0008000f00 */
.L_x_155:
[----:B--2---:R2:W3:Y:S02]  /*a540*/  SYNCS.PHASECHK.TRANS64.TRYWAIT P0, [R0+URZ+0x38], R3 ;  /* 0x00003803000075a7 */ /* 0x0044e400080011ff */
[----:B---3--:R-:W-:Y:S05]  /*a550*/  @!P0 NANOSLEEP.SYNCS 0x989680 ;  /* 0x009896800000895d */ /* 0x008fea0003900000 */
[----:B------:R-:W3:Y:S02]  /*a560*/  @!P0 SYNCS.PHASECHK.TRANS64 P0, [R0+URZ+0x38], R3 ;  /* 0x00003803000085a7 */ /* 0x000ee400080010ff */
[----:B---3--:R-:W-:Y:S05]  /*a570*/  @!P0 BRA `(.L_x_155) ;  /* 0xfffffffc00f08947 */ /* 0x008fea000383ffff */
[----:B------:R-:W-:Y:S05]  /*a580*/  BRA `(.L_x_26) ;  /* 0xffffff7800c87947 */ /* 0x000fea000383ffff */
.L_x_36:
[----:B-1----:R-:W-:-:S07]  /*a590*/  MOV R0, UR6 ;  /* 0x0000000600007c02 */ /* 0x002fce0008000f00 */
.L_x_156:
[----:B-1----:R1:W2:Y:S02]  /*a5a0*/  SYNCS.PHASECHK.TRANS64.TRYWAIT P0, [R0+URZ+0x38], R3 ;  /* 0x00003803000075a7 */ /* 0x0022a400080011ff */
[----:B--2---:R-:W-:Y:S05]  /*a5b0*/  @!P0 NANOSLEEP.SYNCS 0x989680 ;  /* 0x009896800000895d */ /* 0x004fea0003900000 */
[----:B------:R-:W2:Y:S02]  /*a5c0*/  @!P0 SYNCS.PHASECHK.TRANS64 P0, [R0+URZ+0x38], R3 ;  /* 0x00003803000085a7 */ /* 0x000ea400080010ff */
[----:B--2---:R-:W-:Y:S05]  /*a5d0*/  @!P0 BRA `(.L_x_156) ;  /* 0xfffffffc00f08947 */ /* 0x004fea000383ffff */
[----:B------:R-:W-:Y:S05]  /*a5e0*/  BRA `(.L_x_35) ;  /* 0xffffff7c00e87947 */ /* 0x000fea000383ffff */
.L_x_43:
[----:B-1----:R1:W4:Y:S02]  /*a5f0*/  SYNCS.PHASECHK.TRANS64.TRYWAIT P0, [R3+URZ+0xc0], R0 ;  /* 0x0000c000030075a7 */ /* 0x00232400080011ff */
[----:B----4-:R-:W-:Y:S05]  /*a600*/  @!P0 NANOSLEEP.SYNCS 0x989680 ;  /* 0x009896800000895d */ /* 0x010fea0003900000 */
[----:B------:R-:W4:Y:S02]  /*a610*/  @!P0 SYNCS.PHASECHK.TRANS64 P0, [R3+URZ+0xc0], R0 ;  /* 0x0000c000030085a7 */ /* 0x000f2400080010ff */
[----:B----4-:R-:W-:Y:S05]  /*a620*/  @!P0 BRA `(.L_x_43) ;  /* 0xfffffffc00f08947 */ /* 0x010fea000383ffff */
[----:B------:R-:W-:Y:S05]  /*a630*/  BRA `(.L_x_157) ;  /* 0xffffff8000e47947 */ /* 0x000fea000383ffff */
.L_x_47:
[----:B-1----:R-:W-:-:S07]  /*a640*/  MOV R0, UR4 ;  /* 0x0000000400007c02 */ /* 0x002fce0008000f00 */
.L_x_158:
[----:B-1----:R1:W2:Y:S02]  /*a650*/  SYNCS.PHASECHK.TRANS64.TRYWAIT P0, [R0+URZ], R3 ;  /* 0x00000003000075a7 */ /* 0x0022a400080011ff */
[----:B--2---:R-:W-:Y:S05]  /*a660*/  @!P0 NANOSLEEP.SYNCS 0x989680 ;  /* 0x009896800000895d */ /* 0x004fea0003900000 */
[----:B------:R-:W2:Y:S02]  /*a670*/  @!P0 SYNCS.PHASECHK.TRANS64 P0, [R0+URZ], R3 ;  /* 0x00000003000085a7 */ /* 0x000ea400080010ff */
[----:B--2---:R-:W-:Y:S05]  /*a680*/  @!P0 BRA `(.L_x_158) ;  /* 0xfffffffc00f08947 */ /* 0x004fea000383ffff */
[----:B------:R-:W-:Y:S05]  /*a690*/  BRA `(.L_x_159) ;  /* 0xffffff8800907947 */ /* 0x000fea000383ffff */
.L_x_48:
[----:B------:R-:W-:-:S07]  /*a6a0*/  MOV R0, UR5 ;  /* 0x0000000500007c02 */ /* 0x000fce0008000f00 */
.L_x_160:
[----:B-1----:R1:W2:Y:S02]  /*a6b0*/  SYNCS.PHASECHK.TRANS64.TRYWAIT P0, [R0+URZ], R3 ;  /* 0x00000003000075a7 */ /* 0x0022a400080011ff */
[----:B--2---:R-:W-:Y:S05]  /*a6c0*/  @!P0 NANOSLEEP.SYNCS 0x989680 ;  /* 0x009896800000895d */ /* 0x004fea0003900000 */
[----:B------:R-:W2:Y:S02]  /*a6d0*/  @!P0 SYNCS.PHASECHK.TRANS64 P0, [R0+URZ], R3 ;  /* 0x00000003000085a7 */ /* 0x000ea400080010ff */
[----:B--2---:R-:W-:Y:S05]  /*a6e0*/  @!P0 BRA `(.L_x_160) ;  /* 0xfffffffc00f08947 */ /* 0x004fea000383ffff */
[----:B------:R-:W-:Y:S05]  /*a6f0*/  BRA `(.L_x_161) ;  /* 0xffffff88009c7947 */ /* 0x000fea000383ffff */
.L_x_49:
[----:B------:R-:W-:-:S07]  /*a700*/  MOV R0, UR5 ;  /* 0x0000000500007c02 */ /* 0x000fce0008000f00 */
.L_x_162:
[----:B-1----:R1:W2:Y:S02]  /*a710*/  SYNCS.PHASECHK.TRANS64.TRYWAIT P0, [R0+URZ], R3 ;  /* 0x00000003000075a7 */ /* 0x0022a400080011ff */
[----:B--2---:R-:W-:Y:S05]  /*a720*/  @!P0 NANOSLEEP.SYNCS 0x989680 ;  /* 0x009896800000895d */ /* 0x004fea0003900000 */
[----:B------:R-:W2:Y:S02]  /*a730*/  @!P0 SYNCS.PHASECHK.TRANS64 P0, [R0+URZ], R3 ;  /* 0x00000003000085a7 */ /* 0x000ea400080010ff */
[----:B--2---:R-:W-:Y:S05]  /*a740*/  @!P0 BRA `(.L_x_162) ;  /* 0xfffffffc00f08947 */ /* 0x004fea000383ffff */
[----:B------:R-:W-:Y:S05]  /*a750*/  BRA `(.L_x_163) ;  /* 0xffffff8800a87947 */ /* 0x000fea000383ffff */
.L_x_50:
[----:B------:R-:W-:-:S07]  /*a760*/  MOV R0, UR5 ;  /* 0x0000000500007c02 */ /* 0x000fce0008000f00 */
.L_x_164:
[----:B-1----:R1:W2:Y:S02]  /*a770*/  SYNCS.PHASECHK.TRANS64.TRYWAIT P0, [R0+URZ], R3 ;  /* 0x00000003000075a7 */ /* 0x0022a400080011ff */
[----:B--2---:R-:W-:Y:S05]  /*a780*/  @!P0 NANOSLEEP.SYNCS 0x989680 ;  /* 0x009896800000895d */ /* 0x004fea0003900000 */
[----:B------:R-:W2:Y:S02]  /*a790*/  @!P0 SYNCS.PHASECHK.TRANS64 P0, [R0+URZ], R3 ;  /* 0x00000003000085a7 */ /* 0x000ea400080010ff */
[----:B--2---:R-:W-:Y:S05]  /*a7a0*/  @!P0 BRA `(.L_x_164) ;  /* 0xfffffffc00f08947 */ /* 0x004fea000383ffff */
[----:B------:R-:W-:Y:S05]  /*a7b0*/  BRA `(.L_x_165) ;  /* 0xffffff8800b47947 */ /* 0x000fea000383ffff */
.L_x_51:
[----:B------:R-:W-:-:S07]  /*a7c0*/  MOV R0, UR5 ;  /* 0x0000000500007c02 */ /* 0x000fce0008000f00 */
.L_x_166:
[----:B-1----:R1:W2:Y:S02]  /*a7d0*/  SYNCS.PHASECHK.TRANS64.TRYWAIT P0, [R0+URZ], R3 ;  /* 0x00000003000075a7 */ /* 0x0022a400080011ff */
[----:B--2---:R-:W-:Y:S05]  /*a7e0*/  @!P0 NANOSLEEP.SYNCS 0x989680 ;  /* 0x009896800000895d */ /* 0x004fea0003900000 */
[----:B------:R-:W2:Y:S02]  /*a7f0*/  @!P0 SYNCS.PHASECHK.TRANS64 P0, [R0+URZ], R3 ;  /* 0x00000003000085a7 */ /* 0x000ea400080010ff */
[----:B--2---:R-:W-:Y:S05]  /*a800*/  @!P0 BRA `(.L_x_166) ;  /* 0xfffffffc00f08947 */ /* 0x004fea000383ffff */
[----:B------:R-:W-:Y:S05]  /*a810*/  BRA `(.L_x_167) ;  /* 0xffffff8800c07947 */ /* 0x000fea000383ffff */
.L_x_52:
[----:B------:R-:W-:-:S07]  /*a820*/  MOV R0, UR5 ;  /* 0x0000000500007c02 */ /* 0x000fce0008000f00 */
.L_x_168:
[----:B-1----:R1:W2:Y:S02]  /*a830*/  SYNCS.PHASECHK.TRANS64.TRYWAIT P0, [R0+URZ], R3 ;  /* 0x00000003000075a7 */ /* 0x0022a400080011ff */
[----:B--2---:R-:W-:Y:S05]  /*a840*/  @!P0 NANOSLEEP.SYNCS 0x989680 ;  /* 0x009896800000895d */ /* 0x004fea0003900000 */
[----:B------:R-:W2:Y:S02]  /*a850*/  @!P0 SYNCS.PHASECHK.TRANS64 P0, [R0+URZ], R3 ;  /* 0x00000003000085a7 */ /* 0x000ea400080010ff */
[----:B--2---:R-:W-:Y:S05]  /*a860*/  @!P0 BRA `(.L_x_168) ;  /* 0xfffffffc00f08947 */ /* 0x004fea000383ffff */
[----:B------:R-:W-:Y:S05]  /*a870*/  BRA `(.L_x_169) ;  /* 0xffffff8800cc7947 */ /* 0x000fea000383ffff */
.L_x_55:
[----:B-1----:R1:W2:Y:S02]  /*a880*/  SYNCS.PHASECHK.TRANS64.TRYWAIT P0, [R2+URZ+0x100], R5 ;  /* 0x00010005020075a7 */ /* 0x0022a400080011ff */
[----:B--2---:R-:W-:Y:S05]  /*a890*/  @!P0 NANOSLEEP.SYNCS 0x989680 ;  /* 0x009896800000895d */ /* 0x004fea0003900000 */
[----:B------:R-:W2:Y:S02]  /*a8a0*/  @!P0 SYNCS.PHASECHK.TRANS64 P0, [R2+URZ+0x100], R5 ;  /* 0x00010005020085a7 */ /* 0x000ea400080010ff */
[----:B--2---:R-:W-:Y:S05]  /*a8b0*/  @!P0 BRA `(.L_x_55) ;  /* 0xfffffffc00f08947 */ /* 0x004fea000383ffff */
[----:B------:R-:W-:Y:S05]  /*a8c0*/  BRA `(.L_x_170) ;  /* 0xffffff8c00307947 */ /* 0x000fea000383ffff */
.L_x_56:
[----:B------:R-:W-:-:S07]  /*a8d0*/  MOV R2, UR4 ;  /* 0x0000000400027c02 */ /* 0x000fce0008000f00 */
.L_x_171:
[----:B-1----:R1:W2:Y:S02]  /*a8e0*/  SYNCS.PHASECHK.TRANS64.TRYWAIT P0, [R2+URZ+0xd0], R5 ;  /* 0x0000d005020075a7 */ /* 0x0022a400080011ff */
[----:B--2---:R-:W-:Y:S05]  /*a8f0*/  @!P0 NANOSLEEP.SYNCS 0x989680 ;  /* 0x009896800000895d */ /* 0x004fea0003900000 */
[----:B------:R-:W2:Y:S02]  /*a900*/  @!P0 SYNCS.PHASECHK.TRANS64 P0, [R2+URZ+0xd0], R5 ;  /* 0x0000d005020085a7 */ /* 0x000ea400080010ff */
[----:B--2---:R-:W-:Y:S05]  /*a910*/  @!P0 BRA `(.L_x_171) ;  /* 0xfffffffc00f08947 */ /* 0x004fea000383ffff */
[----:B------:R-:W-:Y:S05]  /*a920*/  BRA `(.L_x_172) ;  /* 0xffffff8c00407947 */ /* 0x000fea000383ffff */
.L_x_57:
[----:B-1----:R1:W2:Y:S02]  /*a930*/  SYNCS.PHASECHK.TRANS64.TRYWAIT P1, [R2+URZ+0xc0], R5 ;  /* 0x0000c005020075a7 */ /* 0x0022a400080211ff */
[----:B--2---:R-:W-:Y:S05]  /*a940*/  @!P1 NANOSLEEP.SYNCS 0x989680 ;  /* 0x009896800000995d */ /* 0x004fea0003900000 */
[----:B------:R-:W2:Y:S02]  /*a950*/  @!P1 SYNCS.PHASECHK.TRANS64 P1, [R2+URZ+0xc0], R5 ;  /* 0x0000c005020095a7 */ /* 0x000ea400080210ff */
[----:B--2---:R-:W-:Y:S05]  /*a960*/  @!P1 BRA `(.L_x_57) ;  /* 0xfffffffc00f09947 */ /* 0x004fea000383ffff */
[----:B------:R-:W-:Y:S05]  /*a970*/  BRA `(.L_x_173) ;  /* 0xffffff8c00707947 */ /* 0x000fea000383ffff */
.L_x_60:
[----:B------:R-:W-:-:S07]  /*a980*/  MOV R0, UR4 ;  /* 0x0000000400007c02 */ /* 0x000fce0008000f00 */
.L_x_174:
[----:B-1----:R1:W2:Y:S02]  /*a990*/  SYNCS.PHASECHK.TRANS64.TRYWAIT P0, [R0+URZ+0xd0], R3 ;  /* 0x0000d003000075a7 */ /* 0x0022a400080011ff */
[----:B--2---:R-:W-:Y:S05]  /*a9a0*/  @!P0 NANOSLEEP.SYNCS 0x989680 ;  /* 0x009896800000895d */ /* 0x004fea0003900000 */
[----:B------:R-:W2:Y:S02]  /*a9b0*/  @!P0 SYNCS.PHASECHK.TRANS64 P0, [R0+URZ+0xd0], R3 ;  /* 0x0000d003000085a7 */ /* 0x000ea400080010ff */
[----:B--2---:R-:W-:Y:S05]  /*a9c0*/  @!P0 BRA `(.L_x_174) ;  /* 0xfffffffc00f08947 */ /* 0x004fea000383ffff */
[----:B------:R-:W-:Y:S05]  /*a9d0*/  BRA `(.L_x_59) ;  /* 0xffffff8c00c47947 */ /* 0x000fea000383ffff */
.L_x_69:
[----:B-1----:R-:W-:-:S04]  /*a9e0*/  MOV R0, UR5 ;  /* 0x0000000500007c02 */ /* 0x002fc80008000f00 */
[----:B------:R1:W2:Y:S03]  /*a9f0*/  SYNCS.PHASECHK.TRANS64.TRYWAIT P0, [R0+URZ+0x8], R7 ;  /* 0x00000807000075a7 */ /* 0x0002a600080011ff */
[----:B--2---:R-:W-:Y:S05]  /*aa00*/  @!P0 NANOSLEEP.SYNCS 0x989680 ;  /* 0x009896800000895d */ /* 0x004fea0003900000 */
[----:B------:R-:W2:Y:S02]  /*aa10*/  @!P0 SYNCS.PHASECHK.TRANS64 P0, [R0+URZ+0x8], R7 ;  /* 0x00000807000085a7 */ /* 0x000ea400080010ff */
[----:B--2---:R-:W-:Y:S05]  /*aa20*/  @!P0 BRA `(.L_x_69) ;  /* 0xfffffffc00ec8947 */ /* 0x004fea000383ffff */
[----:B------:R-:W-:Y:S05]  /*aa30*/  BRA `(.L_x_68) ;  /* 0xffffff90007c7947 */ /* 0x000fea000383ffff */
.L_x_71:
[----:B------:R-:W-:Y:S01]  /*aa40*/  BSSY B0, `(.L_x_175) ;  /* 0x0000006000007945 */ /* 0x000fe20003800000 */
[----:B------:R-:W-:-:S07]  /*aa50*/  MOV R15, 0xffffffff ;  /* 0xffffffff000f7802 */ /* 0x000fce0000000f00 */
[----:B-1---5:R-:W-:Y:S05]  /*aa60*/  WARPSYNC.COLLECTIVE R15, `(.L_x_176) ;  /* 0x000000000f0c7348 */ /* 0x022fea0003c00000 */
[----:B------:R-:W-:Y:S02]  /*aa70*/  ELECT P6, UR79, PT ;  /* 0x00000000004f782f */ /* 0x000fe400038c0000 */
[----:B------:R-:W-:Y:S01]  /*aa80*/  MOV R14, UR79 ;  /* 0x0000004f000e7c02 */ /* 0x000fe20008000f00 */
[----:B-1---5:R-:W-:Y:S10]  /*aa90*/  ENDCOLLECTIVE ;  /* 0x000000000000791b */ /* 0x022ff40003800000 */
.L_x_176:
[----:B------:R-:W-:Y:S05]  /*aaa0*/  BSYNC B0 ;  /* 0x0000000000007941 */ /* 0x000fea0003800000 */
.L_x_175:
[----:B------:R-:W-:Y:S01]  /*aab0*/  PLOP3.LUT P0, PT, P6, PT, PT, 0x80, 0x8 ;  /* 0x000000000008781c */ /* 0x000fe2000370f070 */
[----:B------:R-:W-:-:S12]  /*aac0*/  BRA `(.L_x_177) ;  /* 0xffffff9000a87947 */ /* 0x000fd8000383ffff */
.L_x_73:
[----:B-1----:R-:W-:-:S04]  /*aad0*/  MOV R0, UR5 ;  /* 0x0000000500007c02 */ /* 0x002fc80008000f00 */
[----:B------:R1:W2:Y:S03]  /*aae0*/  SYNCS.PHASECHK.TRANS64.TRYWAIT P0, [R0+URZ+0x8], R5 ;  /* 0x00000805000075a7 */ /* 0x0002a600080011ff */
[----:B--2---:R-:W-:Y:S05]  /*aaf0*/  @!P0 NANOSLEEP.SYNCS 0x989680 ;  /* 0x009896800000895d */ /* 0x004fea0003900000 */
[----:B------:R-:W2:Y:S02]  /*ab00*/  @!P0 SYNCS.PHASECHK.TRANS64 P0, [R0+URZ+0x8], R5 ;  /* 0x00000805000085a7 */ /* 0x000ea400080010ff */
[----:B--2---:R-:W-:Y:S05]  /*ab10*/  @!P0 BRA `(.L_x_73) ;  /* 0xfffffffc00ec8947 */ /* 0x004fea000383ffff */
[----:B------:R-:W-:Y:S05]  /*ab20*/  BRA `(.L_x_72) ;  /* 0xffffff9000ac7947 */ /* 0x000fea000383ffff */
.L_x_74:
[----:B-1----:R1:W2:Y:S02]  /*ab30*/  SYNCS.PHASECHK.TRANS64.TRYWAIT P0, [R0+URZ+0xc0], R5 ;  /* 0x0000c005000075a7 */ /* 0x0022a400080011ff */
[----:B--2---:R-:W-:Y:S05]  /*ab40*/  @!P0 NANOSLEEP.SYNCS 0x989680 ;  /* 0x009896800000895d */ /* 0x004fea0003900000 */
[----:B------:R-:W2:Y:S02]  /*ab50*/  @!P0 SYNCS.PHASECHK.TRANS64 P0, [R0+URZ+0xc0], R5 ;  /* 0x0000c005000085a7 */ /* 0x000ea400080010ff */
[----:B--2---:R-:W-:Y:S05]  /*ab60*/  @!P0 BRA `(.L_x_74) ;  /* 0xfffffffc00f08947 */ /* 0x004fea000383ffff */
[----:B------:R-:W-:Y:S05]  /*ab70*/  BRA `(.L_x_178) ;  /* 0xffffff9800287947 */ /* 0x000fea000383ffff */
.L_x_76:
[----:B------:R-:W-:-:S07]  /*ab80*/  MOV R0, UR56 ;  /* 0x0000003800007c02 */ /* 0x000fce0008000f00 */
.L_x_179:
[----:B-1----:R1:W2:Y:S02]  /*ab90*/  SYNCS.PHASECHK.TRANS64.TRYWAIT P0, [R0+URZ+0xf0], R5 ;  /* 0x0000f005000075a7 */ /* 0x0022a400080011ff */
[----:B--2---:R-:W-:Y:S05]  /*aba0*/  @!P0 NANOSLEEP.SYNCS 0x989680 ;  /* 0x009896800000895d */ /* 0x004fea0003900000 */
[----:B------:R-:W2:Y:S02]  /*abb0*/  @!P0 SYNCS.PHASECHK.TRANS64 P0, [R0+URZ+0xf0], R5 ;  /* 0x0000f005000085a7 */ /* 0x000ea400080010ff */
[----:B--2---:R-:W-:Y:S05]  /*abc0*/  @!P0 BRA `(.L_x_179) ;  /* 0xfffffffc00f08947 */ /* 0x004fea000383ffff */
[----:B------:R-:W-:Y:S05]  /*abd0*/  BRA `(.L_x_180) ;  /* 0xffffff9800747947 */ /* 0x000fea000383ffff */
.L_x_79:
[----:B------:R-:W-:Y:S07]  /*abe0*/  MOV R0, UR7 ;  /* 0x0000000700007c02 */ /* 0x000fee0008000f00 */
.L_x_181:
[----:B-1----:R1:W2:Y:S02]  /*abf0*/  SYNCS.PHASECHK.TRANS64.TRYWAIT P0, [R0+URZ], R5 ;  /* 0x00000005000075a7 */ /* 0x0022a400080011ff */
[----:B--2---:R-:W-:Y:S05]  /*ac00*/  @!P0 NANOSLEEP.SYNCS 0x989680 ;  /* 0x009896800000895d */ /* 0x004fea0003900000 */
[----:B------:R-:W2:Y:S02]  /*ac10*/  @!P0 SYNCS.PHASECHK.TRANS64 P0, [R0+URZ], R5 ;  /* 0x00000005000085a7 */ /* 0x000ea400080010ff */
[----:B--2---:R-:W-:Y:S05]  /*ac20*/  @!P0 BRA `(.L_x_181) ;  /* 0xfffffffc00f08947 */ /* 0x004fea000383ffff */
[----:B------:R-:W-:Y:S05]  /*ac30*/  BRA `(.L_x_78) ;  /* 0xffffff9800887947 */ /* 0x000fea000383ffff */
.L_x_83:
[----:B-1----:R-:W-:-:S07]  /*ac40*/  MOV R0, UR4 ;  /* 0x0000000400007c02 */ /* 0x002fce0008000f00 */
.L_x_182:
[----:B-1----:R1:W2:Y:S02]  /*ac50*/  SYNCS.PHASECHK.TRANS64.TRYWAIT P0, [R0+URZ], R3 ;  /* 0x00000003000075a7 */ /* 0x0022a400080011ff */
[----:B--2---:R-:W-:Y:S05]  /*ac60*/  @!P0 NANOSLEEP.SYNCS 0x989680 ;  /* 0x009896800000895d */ /* 0x004fea0003900000 */
[----:B------:R-:W2:Y:S02]  /*ac70*/  @!P0 SYNCS.PHASECHK.TRANS64 P0, [R0+URZ], R3 ;  /* 0x00000003000085a7 */ /* 0x000ea400080010ff */
[----:B--2---:R-:W-:Y:S05]  /*ac80*/  @!P0 BRA `(.L_x_182) ;  /* 0xfffffffc00f08947 */ /* 0x004fea000383ffff */
[----:B------:R-:W-:Y:S05]  /*ac90*/  BRA `(.L_x_183) ;  /* 0xffffff9c00987947 */ /* 0x000fea000383ffff */
.L_x_86:
[----:B------:R-:W-:-:S07]  /*aca0*/  MOV R0, UR31 ;  /* 0x0000001f00007c02 */ /* 0x000fce0008000f00 */
.L_x_184:
[----:B-1----:R1:W2:Y:S02]  /*acb0*/  SYNCS.PHASECHK.TRANS64.TRYWAIT P1, [R0+URZ+0x120], R3 ;  /* 0x00012003000075a7 */ /* 0x0022a400080211ff */
[----:B--2---:R-:W-:Y:S05]  /*acc0*/  @!P1 NANOSLEEP.SYNCS 0x989680 ;  /* 0x009896800000995d */ /* 0x004fea0003900000 */
[----:B------:R-:W2:Y:S02]  /*acd0*/  @!P1 SYNCS.PHASECHK.TRANS64 P1, [R0+URZ+0x120], R3 ;  /* 0x00012003000095a7 */ /* 0x000ea400080210ff */
[----:B--2---:R-:W-:Y:S05]  /*ace0*/  @!P1 BRA `(.L_x_184) ;  /* 0xfffffffc00f09947 */ /* 0x004fea000383ffff */
[----:B------:R-:W-:Y:S05]  /*acf0*/  BRA `(.L_x_185) ;  /* 0xffffff9c00e47947 */ /* 0x000fea000383ffff */
.L_x_91:
[----:B--2---:R2:W3:Y:S02]  /*ad00*/  SYNCS.PHASECHK.TRANS64.TRYWAIT P0, [R12+URZ+0xc0], R9 ;  /* 0x0000c0090c0075a7 */ /* 0x0044e400080011ff */
[----:B---3--:R-:W-:Y:S05]  /*ad10*/  @!P0 NANOSLEEP.SYNCS 0x989680 ;  /* 0x009896800000895d */ /* 0x008fea0003900000 */
[----:B------:R-:W3:Y:S02]  /*ad20*/  @!P0 SYNCS.PHASECHK.TRANS64 P0, [R12+URZ+0xc0], R9 ;  /* 0x0000c0090c0085a7 */ /* 0x000ee400080010ff */
[----:B---3--:R-:W-:Y:S05]  /*ad30*/  @!P0 BRA `(.L_x_91) ;  /* 0xfffffffc00f08947 */ /* 0x008fea000383ffff */
[----:B------:R-:W-:Y:S05]  /*ad40*/  BRA `(.L_x_186) ;  /* 0xffffffa4001c7947 */ /* 0x000fea000383ffff */
.L_x_94:
[----:B------:R-:W-:Y:S07]  /*ad50*/  MOV R0, UR21 ;  /* 0x0000001500007c02 */ /* 0x000fee0008000f00 */
.L_x_187:
[----:B--2---:R2:W3:Y:S02]  /*ad60*/  SYNCS.PHASECHK.TRANS64.TRYWAIT P2, [R0+URZ+0xb8], R11 ;  /* 0x0000b80b000075a7 */ /* 0x0044e400080411ff */
[----:B---3--:R-:W-:Y:S05]  /*ad70*/  @!P2 NANOSLEEP.SYNCS 0x989680 ;  /* 0x009896800000a95d */ /* 0x008fea0003900000 */
[----:B------:R-:W3:Y:S02]  /*ad80*/  @!P2 SYNCS.PHASECHK.TRANS64 P2, [R0+URZ+0xb8], R11 ;  /* 0x0000b80b0000a5a7 */ /* 0x000ee400080410ff */
[----:B---3--:R-:W-:Y:S05]  /*ad90*/  @!P2 BRA `(.L_x_187) ;  /* 0xfffffffc00f0a947 */ /* 0x008fea000383ffff */
[----:B------:R-:W-:Y:S05]  /*ada0*/  BRA `(.L_x_93) ;  /* 0xffffffa800847947 */ /* 0x000fea000383ffff */
.L_x_97:
[----:B--2---:R-:W-:Y:S07]  /*adb0*/  MOV R0, UR21 ;  /* 0x0000001500007c02 */ /* 0x004fee0008000f00 */
.L_x_188:
[----:B--2---:R2:W3:Y:S02]  /*adc0*/  SYNCS.PHASECHK.TRANS64.TRYWAIT P0, [R0+URZ+0x90], R9 ;  /* 0x00009009000075a7 */ /* 0x0044e400080011ff */
[----:B---3--:R-:W-:Y:S05]  /*add0*/  @!P0 NANOSLEEP.SYNCS 0x989680 ;  /* 0x009896800000895d */ /* 0x008fea0003900000 */
[----:B------:R-:W3:Y:S02]  /*ade0*/  @!P0 SYNCS.PHASECHK.TRANS64 P0, [R0+URZ+0x90], R9 ;  /* 0x00009009000085a7 */ /* 0x000ee400080010ff */
[----:B---3--:R-:W-:Y:S05]  /*adf0*/  @!P0 BRA `(.L_x_188) ;  /* 0xfffffffc00f08947 */ /* 0x008fea000383ffff */
[----:B------:R-:W-:Y:S05]  /*ae00*/  BRA `(.L_x_189) ;  /* 0xffffffa800e07947 */ /* 0x000fea000383ffff */
.L_x_98:
[----:B------:R-:W-:Y:S07]  /*ae10*/  MOV R0, UR21 ;  /* 0x0000001500007c02 */ /* 0x000fee0008000f00 */
.L_x_190:
[----:B--2---:R2:W3:Y:S02]  /*ae20*/  SYNCS.PHASECHK.TRANS64.TRYWAIT P0, [R0+URZ+0x98], R9 ;  /* 0x00009809000075a7 */ /* 0x0044e400080011ff */
[----:B---3--:R-:W-:Y:S05]  /*ae30*/  @!P0 NANOSLEEP.SYNCS 0x989680 ;  /* 0x009896800000895d */ /* 0x008fea0003900000 */
[----:B------:R-:W3:Y:S02]  /*ae40*/  @!P0 SYNCS.PHASECHK.TRANS64 P0, [R0+URZ+0x98], R9 ;  /* 0x00009809000085a7 */ /* 0x000ee400080010ff */
[----:B---3--:R-:W-:Y:S05]  /*ae50*/  @!P0 BRA `(.L_x_190) ;  /* 0xfffffffc00f08947 */ /* 0x008fea000383ffff */
[----:B------:R-:W-:Y:S05]  /*ae60*/  BRA `(.L_x_191) ;  /* 0xffffffac001c7947 */ /* 0x000fea000383ffff */
.L_x_99:
[----:B------:R-:W-:Y:S07]  /*ae70*/  MOV R0, UR21 ;  /* 0x0000001500007c02 */ /* 0x000fee0008000f00 */
.L_x_192:
[----:B--2---:R2:W3:Y:S02]  /*ae80*/  SYNCS.PHASECHK.TRANS64.TRYWAIT P0, [R0+URZ+0xa0], R9 ;  /* 0x0000a009000075a7 */ /* 0x0044e400080011ff */
[----:B---3--:R-:W-:Y:S05]  /*ae90*/  @!P0 NANOSLEEP.SYNCS 0x989680 ;  /* 0x009896800000895d */ /* 0x008fea0003900000 */
[----:B------:R-:W3:Y:S02]  /*aea0*/  @!P0 SYNCS.PHASECHK.TRANS64 P0, [R0+URZ+0xa0], R9 ;  /* 0x0000a009000085a7 */ /* 0x000ee400080010ff */
[----:B---3--:R-:W-:Y:S05]  /*aeb0*/  @!P0 BRA `(.L_x_192) ;  /* 0xfffffffc00f08947 */ /* 0x008fea000383ffff */
[----:B------:R-:W-:Y:S05]  /*aec0*/  BRA `(.L_x_193) ;  /* 0xffffffac00607947 */ /* 0x000fea000383ffff */
.L_x_100:
[----:B------:R-:W-:Y:S07]  /*aed0*/  MOV R0, UR21 ;  /* 0x0000001500007c02 */ /* 0x000fee0008000f00 */
.L_x_194:
[----:B--2---:R2:W3:Y:S02]  /*aee0*/  SYNCS.PHASECHK.TRANS64.TRYWAIT P0, [R0+URZ+0xa8], R9 ;  /* 0x0000a809000075a7 */ /* 0x0044e400080011ff */
[----:B---3--:R-:W-:Y:S05]  /*aef0*/  @!P0 NANOSLEEP.SYNCS 0x989680 ;  /* 0x009896800000895d */ /* 0x008fea0003900000 */
[----:B------:R-:W3:Y:S02]  /*af00*/  @!P0 SYNCS.PHASECHK.TRANS64 P0, [R0+URZ+0xa8], R9 ;  /* 0x0000a809000085a7 */ /* 0x000ee400080010ff */
[----:B---3--:R-:W-:Y:S05]  /*af10*/  @!P0 BRA `(.L_x_194) ;  /* 0xfffffffc00f08947 */ /* 0x008fea000383ffff */
[----:B------:R-:W-:Y:S05]  /*af20*/  BRA `(.L_x_195) ;  /* 0xffffffac00a07947 */ /* 0x000fea000383ffff */
.L_x_102:
[----:B------:R-:W-:-:S07]  /*af30*/  MOV R0, UR21 ;  /* 0x0000001500007c02 */ /* 0x000fce0008000f00 */
.L_x_196:
[----:B--2---:R2:W4:Y:S02]  /*af40*/  SYNCS.PHASECHK.TRANS64.TRYWAIT P0, [R0+URZ+0x90], R3 ;  /* 0x00009003000075a7 */ /* 0x00452400080011ff */
[----:B----4-:R-:W-:Y:S05]  /*af50*/  @!P0 NANOSLEEP.SYNCS 0x989680 ;  /* 0x009896800000895d */ /* 0x010fea0003900000 */
[----:B------:R-:W4:Y:S02]  /*af60*/  @!P0 SYNCS.PHASECHK.TRANS64 P0, [R0+URZ+0x90], R3 ;  /* 0x00009003000085a7 */ /* 0x000f2400080010ff */
[----:B----4-:R-:W-:Y:S05]  /*af70*/  @!P0 BRA `(.L_x_196) ;  /* 0xfffffffc00f08947 */ /* 0x010fea000383ffff */
[----:B------:R-:W-:Y:S05]  /*af80*/  BRA `(.L_x_197) ;  /* 0xffffffb000187947 */ /* 0x000fea000383ffff */
.L_x_103:
[----:B--2---:R-:W-:-:S07]  /*af90*/  MOV R0, UR21 ;  /* 0x0000001500007c02 */ /* 0x004fce0008000f00 */
.L_x_198:
[----:B--2---:R2:W4:Y:S02]  /*afa0*/  SYNCS.PHASECHK.TRANS64.TRYWAIT P0, [R0+URZ+0x98], R3 ;  /* 0x00009803000075a7 */ /* 0x00452400080011ff */
[----:B----4-:R-:W-:Y:S05]  /*afb0*/  @!P0 NANOSLEEP.SYNCS 0x989680 ;  /* 0x009896800000895d */ /* 0x010fea0003900000 */
[----:B------:R-:W4:Y:S02]  /*afc0*/  @!P0 SYNCS.PHASECHK.TRANS64 P0, [R0+URZ+0x98], R3 ;  /* 0x00009803000085a7 */ /* 0x000f2400080010ff */
[----:B----4-:R-:W-:Y:S05]  /*afd0*/  @!P0 BRA `(.L_x_198) ;  /* 0xfffffffc00f08947 */ /* 0x010fea000383ffff */
[----:B------:R-:W-:Y:S05]  /*afe0*/  BRA `(.L_x_199) ;  /* 0xffffffb000087947 */ /* 0x000fea000383ffff */
.L_x_104:
[----:B--2---:R-:W-:-:S07]  /*aff0*/  MOV R0, UR21 ;  /* 0x0000001500007c02 */ /* 0x004fce0008000f00 */
.L_x_200:
[----:B--2---:R2:W4:Y:S02]  /*b000*/  SYNCS.PHASECHK.TRANS64.TRYWAIT P0, [R0+URZ+0xa0], R3 ;  /* 0x0000a003000075a7 */ /* 0x00452400080011ff */
[----:B----4-:R-:W-:Y:S05]  /*b010*/  @!P0 NANOSLEEP.SYNCS 0x989680 ;  /* 0x009896800000895d */ /* 0x010fea0003900000 */
[----:B------:R-:W4:Y:S02]  /*b020*/  @!P0 SYNCS.PHASECHK.TRANS64 P0, [R0+URZ+0xa0], R3 ;  /* 0x0000a003000085a7 */ /* 0x000f2400080010ff */
[----:B----4-:R-:W-:Y:S05]  /*b030*/  @!P0 BRA `(.L_x_200) ;  /* 0xfffffffc00f08947 */ /* 0x010fea000383ffff */
[----:B------:R-:W-:Y:S05]  /*b040*/  BRA `(.L_x_201) ;  /* 0xffffffac00f87947 */ /* 0x000fea000383ffff */
.L_x_106:
[----:B--2---:R2:W3:Y:S02]  /*b050*/  SYNCS.PHASECHK.TRANS64.TRYWAIT P0, [R3+URZ+0xc0], R0 ;  /* 0x0000c000030075a7 */ /* 0x0044e400080011ff */
[----:B---3--:R-:W-:Y:S05]  /*b060*/  @!P0 NANOSLEEP.SYNCS 0x989680 ;  /* 0x009896800000895d */ /* 0x008fea0003900000 */
[----:B------:R-:W3:Y:S02]  /*b070*/  @!P0 SYNCS.PHASECHK.TRANS64 P0, [R3+URZ+0xc0], R0 ;  /* 0x0000c000030085a7 */ /* 0x000ee400080010ff */
[----:B---3--:R-:W-:Y:S05]  /*b080*/  @!P0 BRA `(.L_x_106) ;  /* 0xfffffffc00f08947 */ /* 0x008fea000383ffff */
[----:B------:R-:W-:Y:S05]  /*b090*/  BRA `(.L_x_202) ;  /* 0xffffffb000bc7947 */ /* 0x000fea000383ffff */
.L_x_117:
[----:B-1----:R-:W-:Y:S04]  /*b0a0*/  MOV R2, UR43 ;  /* 0x0000002b00027c02 */ /* 0x002fe80008000f00 */
[----:B------:R1:W2:Y:S03]  /*b0b0*/  SYNCS.PHASECHK.TRANS64.TRYWAIT P0, [R2+URZ+0x70], R3 ;  /* 0x00007003020075a7 */ /* 0x0002a600080011ff */
[----:B--2---:R-:W-:Y:S05]  /*b0c0*/  @!P0 NANOSLEEP.SYNCS 0x989680 ;  /* 0x009896800000895d */ /* 0x004fea0003900000 */
[----:B------:R-:W2:Y:S02]  /*b0d0*/  @!P0 SYNCS.PHASECHK.TRANS64 P0, [R2+URZ+0x70], R3 ;  /* 0x00007003020085a7 */ /* 0x000ea400080010ff */
[----:B--2---:R-:W-:Y:S05]  /*b0e0*/  @!P0 BRA `(.L_x_117) ;  /* 0xfffffffc00ec8947 */ /* 0x004fea000383ffff */
[----:B------:R-:W-:Y:S05]  /*b0f0*/  BRA `(.L_x_116) ;  /* 0xffffffc000107947 */ /* 0x000fea000383ffff */
.L_x_119:
[----:B-1----:R1:W3:Y:S02]  /*b100*/  SYNCS.PHASECHK.TRANS64.TRYWAIT P1, [R101+URZ+0xe0], R0 ;  /* 0x0000e000650075a7 */ /* 0x0022e400080211ff */
[----:B---3--:R-:W-:Y:S05]  /*b110*/  @!P1 NANOSLEEP.SYNCS 0x989680 ;  /* 0x009896800000995d */ /* 0x008fea0003900000 */
[----:B------:R-:W3:Y:S02]  /*b120*/  @!P1 SYNCS.PHASECHK.TRANS64 P1, [R101+URZ+0xe0], R0 ;  /* 0x0000e000650095a7 */ /* 0x000ee400080210ff */
[----:B---3--:R-:W-:Y:S05]  /*b130*/  @!P1 BRA `(.L_x_119) ;  /* 0xfffffffc00f09947 */ /* 0x008fea000383ffff */
[----:B------:R-:W-:Y:S05]  /*b140*/  BRA `(.L_x_118) ;  /* 0xffffffc000387947 */ /* 0x000fea000383ffff */
.L_x_128:
[----:B---3--:R3:W4:Y:S02]  /*b150*/  SYNCS.PHASECHK.TRANS64.TRYWAIT P0, [R3+URZ+0x70], R0 ;  /* 0x00007000030075a7 */ /* 0x00872400080011ff */
[----:B----4-:R-:W-:Y:S05]  /*b160*/  @!P0 NANOSLEEP.SYNCS 0x989680 ;  /* 0x009896800000895d */ /* 0x010fea0003900000 */
[----:B------:R-:W4:Y:S02]  /*b170*/  @!P0 SYNCS.PHASECHK.TRANS64 P0, [R3+URZ+0x70], R0 ;  /* 0x00007000030085a7 */ /* 0x000f2400080010ff */
[----:B----4-:R-:W-:Y:S05]  /*b180*/  @!P0 BRA `(.L_x_128) ;  /* 0xfffffffc00f08947 */ /* 0x010fea000383ffff */
[----:B------:R-:W-:Y:S05]  /*b190*/  BRA `(.L_x_127) ;  /* 0xffffffcc00147947 */ /* 0x000fea000383ffff */
.L_x_136:
[----:B-1----:R1:W4:Y:S02]  /*b1a0*/  SYNCS.PHASECHK.TRANS64.TRYWAIT P0, [R62+URZ+0x70], R5 ;  /* 0x000070053e0075a7 */ /* 0x00232400080011ff */
[----:B----4-:R-:W-:Y:S05]  /*b1b0*/  @!P0 NANOSLEEP.SYNCS 0x989680 ;  /* 0x009896800000895d */ /* 0x010fea0003900000 */
[----:B------:R-:W4:Y:S02]  /*b1c0*/  @!P0 SYNCS.PHASECHK.TRANS64 P0, [R62+URZ+0x70], R5 ;  /* 0x000070053e0085a7 */ /* 0x000f2400080010ff */
[----:B----4-:R-:W-:Y:S05]  /*b1d0*/  @!P0 BRA `(.L_x_136) ;  /* 0xfffffffc00f08947 */ /* 0x010fea000383ffff */
[----:B------:R-:W-:Y:S05]  /*b1e0*/  BRA `(.L_x_135) ;  /* 0xffffffd800147947 */ /* 0x000fea000383ffff */
.L_x_144:
[----:B-1----:R1:W4:Y:S02]  /*b1f0*/  SYNCS.PHASECHK.TRANS64.TRYWAIT P0, [R62+URZ+0x70], R5 ;  /* 0x000070053e0075a7 */ /* 0x00232400080011ff */
[----:B----4-:R-:W-:Y:S05]  /*b200*/  @!P0 NANOSLEEP.SYNCS 0x989680 ;  /* 0x009896800000895d */ /* 0x010fea0003900000 */
[----:B------:R-:W4:Y:S02]  /*b210*/  @!P0 SYNCS.PHASECHK.TRANS64 P0, [R62+URZ+0x70], R5 ;  /* 0x000070053e0085a7 */ /* 0x000f2400080010ff */
[----:B----4-:R-:W-:Y:S05]  /*b220*/  @!P0 BRA `(.L_x_144) ;  /* 0xfffffffc00f08947 */ /* 0x010fea000383ffff */
[----:B------:R-:W-:Y:S05]  /*b230*/  BRA `(.L_x_143) ;  /* 0xffffffe400107947 */ /* 0x000fea000383ffff */
        .weak           $__internal_0_$__cuda_sm10x_tcgen05_guardrail_trap_col_being_dealloced_not_returned_by_alloc
        .type           $__internal_0_$__cuda_sm10x_tcgen05_guardrail_trap_col_being_dealloced_not_returned_by_alloc,@function
        .size           $__internal_0_$__cuda_sm10x_tcgen05_guardrail_trap_col_being_dealloced_not_returned_by_alloc,($__internal_1_$__cuda_sm10x_tcgen05_guardrail_trap_phase_invalid_during_alloc - $__internal_0_$__cuda_sm10x_tcgen05_guardrail_trap_col_being_dealloced_not_returned_by_alloc)
$__internal_0_$__cuda_sm10x_tcgen05_guardrail_trap_col_being_dealloced_not_returned_by_alloc:
[----:B------:R-:W-:Y:S05]  /*b240*/  BPT.TRAP 0x1 ;  /* 0x000000040000795c */ /* 0x000fea0000300000 */
[----:B------:R-:W-:-:S04]  /*b250*/  HFMA2 R3, -RZ, RZ, 0, 0 ;  /* 0x00000000ff037431 */ /* 0x000fc800000001ff */
[----:B------:R-:W-:Y:S05]  /*b260*/  RET.REL.NODEC R2 `(_ZN7cutlass13device_kernelINS_4gemm6kernel13GemmUniversalIN4cute5tupleIJiiiiEEENS1_10collective13CollectiveMmaINS1_46MainloopSm100TmaUmmaWarpSpecializedBlockScaledILi7ELi2ELi2ENS5_IJNS4_1CILi4EEESB_NSA_ILi1EEEEEEEENS5_IJNSA_ILi256EEENSA_ILi128EEESG_EEENS5_IJNS_12float_e4m3_tENS_13float_ue8m0_tEEEENS5_IJNS5_IJlSC_lEEENS4_6LayoutINS5_IJNS5_IJNS5_IJNSA_ILi32EEESB_EEEiEEESP_NS5_IJSC_iEEEEEENS5_IJNS5_IJNS5_IJNSA_ILi16EEESB_EEEiEEENS5_IJNS5_IJNSA_ILi0EEESC_EEENSA_ILi512EEEEEENS5_IJSV_iEEEEEEEEEEESK_S12_NS4_8TiledMMAINS4_8MMA_AtomIJNS4_27SM100_MMA_MXF8F6F4_2x1SM_SSISI_SI_fSJ_Li256ELi128ELNS4_4UMMA5MajorE0ELS17_0ELNS16_7ScaleInE0ELS18_0EEEEEENSM_INS5_IJSC_SC_SC_EEENS5_IJSV_SV_SV_EEEEENS5_IJNS4_10UnderscoreES1E_S1E_EEEEENS5_IJNS4_28SM100_TMA_2SM_LOAD_MULTICASTES1H_EEENS5_IJNS4_14ComposedLayoutINS4_7SwizzleILi3ELi4ELi3EEENS4_18smem_ptr_flag_bitsILi8EEENSM_INS5_IJNSA_ILi8EEESG_EEENS5_IJSG_SC_EEEEEEENSM_INS5_IJNS5_IJNS5_IJSO_SC_EEENS5_IJSN_SC_EEEEEESC_NS5_IJSB_SC_EEEEEENS5_IJNS5_IJNS5_IJST_SX_EEESW_EEESV_NS5_IJSC_SX_EEEEEEEEEEEvNS4_8identityES1I_S23_vS24_EENS_8epilogue10collective18CollectiveEpilogueINS26_23Sm100TmaWarpSpecializedILi4ELi2ELi32ELb1ELb0EEEJNS5_IJSG_SG_SG_EEENS5_IJNSM_ISG_SC_EENSM_ISN_SC_EEEEENS_10bfloat16_tESL_S2F_SL_NS26_6fusion15FusionCallbacksIS2A_NS2G_17LinearCombinationIS2F_fS2F_fLNS_15FloatRoundStyleE2EEES2B_S2E_JEEENS4_5SM1004TMEM4LOAD26SM100_TMEM_LOAD_32dp32b32xENS4_13SM90_TMA_LOADENS1J_INS1K_ILi2ELi4ELi3EEENS1M_ILi16EEENSM_INS5_IJS1O_SN_EEES1U_EEEENS4_39AutoVectorizingCopyWithAssumedAlignmentILi128EEENS4_14SM90_TMA_STOREES2V_S2X_S2X_EEEvvEEEEvNT_6ParamsE) ;  /* 0xffffff4c02647950 */ /* 0x000fea0003c3ffff */
        .weak           $__internal_1_$__cuda_sm10x_tcgen05_guardrail_trap_phase_invalid_during_alloc
        .type           $__internal_1_$__cuda_sm10x_tcgen05_guardrail_trap_phase_invalid_during_alloc,@function
        .size           $__internal_1_$__cuda_sm10x_tcgen05_guardrail_trap_phase_invalid_during_alloc,($__internal_2_$__cuda_sm10x_tcgen05_guardrail_trap_unallocated_columns_being_dealloced - $__internal_1_$__cuda_sm10x_tcgen05_guardrail_trap_phase_invalid_during_alloc)
$__internal_1_$__cuda_sm10x_tcgen05_guardrail_trap_phase_invalid_during_alloc:
[----:B------:R-:W-:Y:S05]  /*b270*/  BPT.TRAP 0x1 ;  /* 0x000000040000795c */ /* 0x000fea0000300000 */
[----:B------:R-:W-:-:S04]  /*b280*/  MOV R5, 0x0 ;  /* 0x0000000000057802 */ /* 0x000fc80000000f00 */
[----:B------:R-:W-:Y:S05]  /*b290*/  RET.REL.NODEC R4 `(_ZN7cutlass13device_kernelINS_4gemm6kernel13GemmUniversalIN4cute5tupleIJiiiiEEENS1_10collective13CollectiveMmaINS1_46MainloopSm100TmaUmmaWarpSpecializedBlockScaledILi7ELi2ELi2ENS5_IJNS4_1CILi4EEESB_NSA_ILi1EEEEEEEENS5_IJNSA_ILi256EEENSA_ILi128EEESG_EEENS5_IJNS_12float_e4m3_tENS_13float_ue8m0_tEEEENS5_IJNS5_IJlSC_lEEENS4_6LayoutINS5_IJNS5_IJNS5_IJNSA_ILi32EEESB_EEEiEEESP_NS5_IJSC_iEEEEEENS5_IJNS5_IJNS5_IJNSA_ILi16EEESB_EEEiEEENS5_IJNS5_IJNSA_ILi0EEESC_EEENSA_ILi512EEEEEENS5_IJSV_iEEEEEEEEEEESK_S12_NS4_8TiledMMAINS4_8MMA_AtomIJNS4_27SM100_MMA_MXF8F6F4_2x1SM_SSISI_SI_fSJ_Li256ELi128ELNS4_4UMMA5MajorE0ELS17_0ELNS16_7ScaleInE0ELS18_0EEEEEENSM_INS5_IJSC_SC_SC_EEENS5_IJSV_SV_SV_EEEEENS5_IJNS4_10UnderscoreES1E_S1E_EEEEENS5_IJNS4_28SM100_TMA_2SM_LOAD_MULTICASTES1H_EEENS5_IJNS4_14ComposedLayoutINS4_7SwizzleILi3ELi4ELi3EEENS4_18smem_ptr_flag_bitsILi8EEENSM_INS5_IJNSA_ILi8EEESG_EEENS5_IJSG_SC_EEEEEEENSM_INS5_IJNS5_IJNS5_IJSO_SC_EEENS5_IJSN_SC_EEEEEESC_NS5_IJSB_SC_EEEEEENS5_IJNS5_IJNS5_IJST_SX_EEESW_EEESV_NS5_IJSC_SX_EEEEEEEEEEEvNS4_8identityES1I_S23_vS24_EENS_8epilogue10collective18CollectiveEpilogueINS26_23Sm100TmaWarpSpecializedILi4ELi2ELi32ELb1ELb0EEEJNS5_IJSG_SG_SG_EEENS5_IJNSM_ISG_SC_EENSM_ISN_SC_EEEEENS_10bfloat16_tESL_S2F_SL_NS26_6fusion15FusionCallbacksIS2A_NS2G_17LinearCombinationIS2F_fS2F_fLNS_15FloatRoundStyleE2EEES2B_S2E_JEEENS4_5SM1004TMEM4LOAD26SM100_TMEM_LOAD_32dp32b32xENS4_13SM90_TMA_LOADENS1J_INS1K_ILi2ELi4ELi3EEENS1M_ILi16EEENSM_INS5_IJS1O_SN_EEES1U_EEEENS4_39AutoVectorizingCopyWithAssumedAlignmentILi128EEENS4_14SM90_TMA_STOREES2V_S2X_S2X_EEEvvEEEEvNT_6ParamsE) ;  /* 0xffffff4c04587950 */ /* 0x000fea0003c3ffff */
        .weak           $__internal_2_$__cuda_sm10x_tcgen05_guardrail_trap_unallocated_columns_being_dealloced
        .type           $__internal_2_$__cuda_sm10x_tcgen05_guardrail_trap_unallocated_columns_being_dealloced,@function
        .size           $__internal_2_$__cuda_sm10x_tcgen05_guardrail_trap_unallocated_columns_being_dealloced,(.L_x_204 - $__internal_2_$__cuda_sm10x_tcgen05_guardrail_trap_unallocated_columns_being_dealloced)
$__internal_2_$__cuda_sm10x_tcgen05_guardrail_trap_unallocated_columns_being_dealloced:
[----:B------:R-:W-:Y:S05]  /*b2a0*/  BPT.TRAP 0x1 ;  /* 0x000000040000795c */ /* 0x000fea0000300000 */
[----:B------:R-:W-:-:S04]  /*b2b0*/  HFMA2 R3, -RZ, RZ, 0, 0 ;  /* 0x00000000ff037431 */ /* 0x000fc800000001ff */
[----:B------:R-:W-:Y:S05]  /*b2c0*/  RET.REL.NODEC R2 `(_ZN7cutlass13device_kernelINS_4gemm6kernel13GemmUniversalIN4cute5tupleIJiiiiEEENS1_10collective13CollectiveMmaINS1_46MainloopSm100TmaUmmaWarpSpecializedBlockScaledILi7ELi2ELi2ENS5_IJNS4_1CILi4EEESB_NSA_ILi1EEEEEEEENS5_IJNSA_ILi256EEENSA_ILi128EEESG_EEENS5_IJNS_12float_e4m3_tENS_13float_ue8m0_tEEEENS5_IJNS5_IJlSC_lEEENS4_6LayoutINS5_IJNS5_IJNS5_IJNSA_ILi32EEESB_EEEiEEESP_NS5_IJSC_iEEEEEENS5_IJNS5_IJNS5_IJNSA_ILi16EEESB_EEEiEEENS5_IJNS5_IJNSA_ILi0EEESC_EEENSA_ILi512EEEEEENS5_IJSV_iEEEEEEEEEEESK_S12_NS4_8TiledMMAINS4_8MMA_AtomIJNS4_27SM100_MMA_MXF8F6F4_2x1SM_SSISI_SI_fSJ_Li256ELi128ELNS4_4UMMA5MajorE0ELS17_0ELNS16_7ScaleInE0ELS18_0EEEEEENSM_INS5_IJSC_SC_SC_EEENS5_IJSV_SV_SV_EEEEENS5_IJNS4_10UnderscoreES1E_S1E_EEEEENS5_IJNS4_28SM100_TMA_2SM_LOAD_MULTICASTES1H_EEENS5_IJNS4_14ComposedLayoutINS4_7SwizzleILi3ELi4ELi3EEENS4_18smem_ptr_flag_bitsILi8EEENSM_INS5_IJNSA_ILi8EEESG_EEENS5_IJSG_SC_EEEEEEENSM_INS5_IJNS5_IJNS5_IJSO_SC_EEENS5_IJSN_SC_EEEEEESC_NS5_IJSB_SC_EEEEEENS5_IJNS5_IJNS5_IJST_SX_EEESW_EEESV_NS5_IJSC_SX_EEEEEEEEEEEvNS4_8identityES1I_S23_vS24_EENS_8epilogue10collective18CollectiveEpilogueINS26_23Sm100TmaWarpSpecializedILi4ELi2ELi32ELb1ELb0EEEJNS5_IJSG_SG_SG_EEENS5_IJNSM_ISG_SC_EENSM_ISN_SC_EEEEENS_10bfloat16_tESL_S2F_SL_NS26_6fusion15FusionCallbacksIS2A_NS2G_17LinearCombinationIS2F_fS2F_fLNS_15FloatRoundStyleE2EEES2B_S2E_JEEENS4_5SM1004TMEM4LOAD26SM100_TMEM_LOAD_32dp32b32xENS4_13SM90_TMA_LOADENS1J_INS1K_ILi2ELi4ELi3EEENS1M_ILi16EEENSM_INS5_IJS1O_SN_EEES1U_EEEENS4_39AutoVectorizingCopyWithAssumedAlignmentILi128EEENS4_14SM90_TMA_STOREES2V_S2X_S2X_EEEvvEEEEvNT_6ParamsE) ;  /* 0xffffff4c024c7950 */ /* 0x000fea0003c3ffff */
.L_x_203:
[----:B------:R-:W-:-:S00]  /*b2d0*/  BRA `(.L_x_203) ;  /* 0xfffffffc00fc7947 */ /* 0x000fc0000383ffff */
[----:B------:R-:W-:-:S00]  /*b2e0*/  NOP ;  /* 0x0000000000007918 */ /* 0x000fc00000000000 */
        /* <DEDUP_REMOVED lines=9> */
.L_x_204:


//--------------------- .nv.global.init           --------------------------
	.section	.nv.global.init,"aw",@progbits
.nv.global.init:
	.type		$str$27,@object
	.size		$str$27,($str$28 - $str$27)
$str$27:
        /*0000*/ 	.byte	0x28, 0x61, 0x64, 0x64, 0x72, 0x65, 0x73, 0x73, 0x20, 0x26, 0x20, 0x6d, 0x61, 0x73, 0x6b, 0x29
        /*0010*/ 	.byte	0x20, 0x3d, 0x3d, 0x20, 0x30, 0x00
	.type		$str$28,@object
	.size		$str$28,($str$26 - $str$28)
$str$28:
        /*0016*/ 	.byte	0x2f, 0x74, 0x6d, 0x70, 0x2f, 0x63, 0x75, 0x74, 0x6c, 0x61, 0x73, 0x73, 0x5f, 0x73, 0x77, 0x65
        /*0026*/ 	.byte	0x65, 0x70, 0x5f, 0x73, 0x72, 0x63, 0x2f, 0x69, 0x6e, 0x63, 0x6c, 0x75, 0x64, 0x65, 0x2f, 0x63
        /*0036*/ 	.byte	0x75, 0x74, 0x65, 0x2f, 0x70, 0x6f, 0x69, 0x6e, 0x74, 0x65, 0x72, 0x5f, 0x66, 0x6c, 0x61, 0x67
        /*0046*/ 	.byte	0x67, 0x65, 0x64, 0x2e, 0x68, 0x70, 0x70, 0x00
	.type		$str$26,@object
	.size		$str$26,($str$25 - $str$26)
$str$26:
        /*004e*/ 	.byte	0x2f, 0x74, 0x6d, 0x70, 0x2f, 0x63, 0x75, 0x74, 0x6c, 0x61, 0x73, 0x73, 0x5f, 0x73, 0x77, 0x65
        /*005e*/ 	.byte	0x65, 0x70, 0x5f, 0x73, 0x72, 0x63, 0x2f, 0x69, 0x6e, 0x63, 0x6c, 0x75, 0x64, 0x65, 0x2f, 0x63
        /*006e*/ 	.byte	0x75, 0x74, 0x65, 0x2f, 0x61, 0x74, 0x6f, 0x6d, 0x2f, 0x63, 0x6f, 0x70, 0x79, 0x5f, 0x74, 0x72
        /*007e*/ 	.byte	0x61, 0x69, 0x74, 0x73, 0x5f, 0x73, 0x6d, 0x31, 0x30, 0x30, 0x2e, 0x68, 0x70, 0x70, 0x00
	.type		$str$25,@object
	.size		$str$25,(__unnamed_1 - $str$25)
$str$25:
        /*008d*/ 	.byte	0x28, 0x28, 0x75, 0x69, 0x6e, 0x74, 0x33, 0x32, 0x5f, 0x74, 0x28, 0x74, 0x68, 0x72, 0x65, 0x61
        /*009d*/ 	.byte	0x64, 0x49, 0x64, 0x78, 0x2e, 0x78, 0x29, 0x20, 0x2f, 0x20, 0x33, 0x32, 0x29, 0x20, 0x25, 0x20
        /*00ad*/ 	.byte	0x34, 0x29, 0x20, 0x3d, 0x3d, 0x20, 0x28, 0x28, 0x28, 0x74, 0x6d, 0x65, 0x6d, 0x5f, 0x61, 0x64
        /*00bd*/ 	.byte	0x64, 0x72, 0x20, 0x3e, 0x3e, 0x20, 0x31, 0x36, 0x29, 0x20, 0x2f, 0x20, 0x33, 0x32, 0x29, 0x20
        /*00cd*/ 	.byte	0x25, 0x20, 0x34, 0x29, 0x00
	.type		__unnamed_1,@object
	.size		__unnamed_1,(__unnamed_2 - __unnamed_1)
__unnamed_1:
        /*00d2*/ 	.byte	0x61, 0x75, 0x74, 0x6f, 0x20, 0x63, 0x75, 0x74, 0x65, 0x3a, 0x3a, 0x61, 0x73, 0x5f, 0x70, 0x6f
        /* <DEDUP_REMOVED lines=24> */
        /*0262*/ 	.byte	0x34, 0x30, 0x39, 0x36, 0x3e, 0x3e, 0x3e, 0x3e, 0x5d, 0x00
	.type		__unnamed_2,@object
	.size		__unnamed_2,(.L_2 - __unnamed_2)
__unnamed_2:
        /* <DEDUP_REMOVED lines=42> */
        /*050c*/ 	.byte	0x3e, 0x3e, 0x5d, 0x00
.L_2:


//--------------------- .nv.shared._ZN7cutlass13device_kernelINS_4gemm6kernel13GemmUniversalIN4cute5tupleIJiiiiEEENS1_10collective13CollectiveMmaINS1_46MainloopSm100TmaUmmaWarpSpecializedBlockScaledILi7ELi2ELi2ENS5_IJNS4_1CILi4EEESB_NSA_ILi1EEEEEEEENS5_IJNSA_ILi256EEENSA_ILi128EEESG_EEENS5_IJNS_12float_e4m3_tENS_13float_ue8m0_tEEEENS5_IJNS5_IJlSC_lEEENS4_6LayoutINS5_IJNS5_IJNS5_IJNSA_ILi32EEESB_EEEiEEESP_NS5_IJSC_iEEEEEENS5_IJNS5_IJNS5_IJNSA_ILi16EEESB_EEEiEEENS5_IJNS5_IJNSA_ILi0EEESC_EEENSA_ILi512EEEEEENS5_IJSV_iEEEEEEEEEEESK_S12_NS4_8TiledMMAINS4_8MMA_AtomIJNS4_27SM100_MMA_MXF8F6F4_2x1SM_SSISI_SI_fSJ_Li256ELi128ELNS4_4UMMA5MajorE0ELS17_0ELNS16_7ScaleInE0ELS18_0EEEEEENSM_INS5_IJSC_SC_SC_EEENS5_IJSV_SV_SV_EEEEENS5_IJNS4_10UnderscoreES1E_S1E_EEEEENS5_IJNS4_28SM100_TMA_2SM_LOAD_MULTICASTES1H_EEENS5_IJNS4_14ComposedLayoutINS4_7SwizzleILi3ELi4ELi3EEENS4_18smem_ptr_flag_bitsILi8EEENSM_INS5_IJNSA_ILi8EEESG_EEENS5_IJSG_SC_EEEEEEENSM_INS5_IJNS5_IJNS5_IJSO_SC_EEENS5_IJSN_SC_EEEEEESC_NS5_IJSB_SC_EEEEEENS5_IJNS5_IJNS5_IJST_SX_EEESW_EEESV_NS5_IJSC_SX_EEEEEEEEEEEvNS4_8identityES1I_S23_vS24_EENS_8epilogue10collective18CollectiveEpilogueINS26_23Sm100TmaWarpSpecializedILi4ELi2ELi32ELb1ELb0EEEJNS5_IJSG_SG_SG_EEENS5_IJNSM_ISG_SC_EENSM_ISN_SC_EEEEENS_10bfloat16_tESL_S2F_SL_NS26_6fusion15FusionCallbacksIS2A_NS2G_17LinearCombinationIS2F_fS2F_fLNS_15FloatRoundStyleE2EEES2B_S2E_JEEENS4_5SM1004TMEM4LOAD26SM100_TMEM_LOAD_32dp32b32xENS4_13SM90_TMA_LOADENS1J_INS1K_ILi2ELi4ELi3EEENS1M_ILi16EEENSM_INS5_IJS1O_SN_EEES1U_EEEENS4_39AutoVectorizingCopyWithAssumedAlignmentILi128EEENS4_14SM90_TMA_STOREES2V_S2X_S2X_EEEvvEEEEvNT_6ParamsE --------------------------
	.section	.nv.shared._ZN7cutlass13device_kernelINS_4gemm6kernel13GemmUniversalIN4cute5tupleIJiiiiEEENS1_10collective13CollectiveMmaINS1_46MainloopSm100TmaUmmaWarpSpecializedBlockScaledILi7ELi2ELi2ENS5_IJNS4_1CILi4EEESB_NSA_ILi1EEEEEEEENS5_IJNSA_ILi256EEENSA_ILi128EEESG_EEENS5_IJNS_12float_e4m3_tENS_13float_ue8m0_tEEEENS5_IJNS5_IJlSC_lEEENS4_6LayoutINS5_IJNS5_IJNS5_IJNSA_ILi32EEESB_EEEiEEESP_NS5_IJSC_iEEEEEENS5_IJNS5_IJNS5_IJNSA_ILi16EEESB_EEEiEEENS5_IJNS5_IJNSA_ILi0EEESC_EEENSA_ILi512EEEEEENS5_IJSV_iEEEEEEEEEEESK_S12_NS4_8TiledMMAINS4_8MMA_AtomIJNS4_27SM100_MMA_MXF8F6F4_2x1SM_SSISI_SI_fSJ_Li256ELi128ELNS4_4UMMA5MajorE0ELS17_0ELNS16_7ScaleInE0ELS18_0EEEEEENSM_INS5_IJSC_SC_SC_EEENS5_IJSV_SV_SV_EEEEENS5_IJNS4_10UnderscoreES1E_S1E_EEEEENS5_IJNS4_28SM100_TMA_2SM_LOAD_MULTICASTES1H_EEENS5_IJNS4_14ComposedLayoutINS4_7SwizzleILi3ELi4ELi3EEENS4_18smem_ptr_flag_bitsILi8EEENSM_INS5_IJNSA_ILi8EEESG_EEENS5_IJSG_SC_EEEEEEENSM_INS5_IJNS5_IJNS5_IJSO_SC_EEENS5_IJSN_SC_EEEEEESC_NS5_IJSB_SC_EEEEEENS5_IJNS5_IJNS5_IJST_SX_EEESW_EEESV_NS5_IJSC_SX_EEEEEEEEEEEvNS4_8identityES1I_S23_vS24_EENS_8epilogue10collective18CollectiveEpilogueINS26_23Sm100TmaWarpSpecializedILi4ELi2ELi32ELb1ELb0EEEJNS5_IJSG_SG_SG_EEENS5_IJNSM_ISG_SC_EENSM_ISN_SC_EEEEENS_10bfloat16_tESL_S2F_SL_NS26_6fusion15FusionCallbacksIS2A_NS2G_17LinearCombinationIS2F_fS2F_fLNS_15FloatRoundStyleE2EEES2B_S2E_JEEENS4_5SM1004TMEM4LOAD26SM100_TMEM_LOAD_32dp32b32xENS4_13SM90_TMA_LOADENS1J_INS1K_ILi2ELi4ELi3EEENS1M_ILi16EEENSM_INS5_IJS1O_SN_EEES1U_EEEENS4_39AutoVectorizingCopyWithAssumedAlignmentILi128EEENS4_14SM90_TMA_STOREES2V_S2X_S2X_EEEvvEEEEvNT_6ParamsE,"aw",@nobits
	.sectionflags	@""
	.align	16
	.zero		1024


//--------------------- .nv.shared.reserved.0     --------------------------
	.section	.nv.shared.reserved.0,"aw",@nobits
	.weak		__nv_reservedSMEM_offset_0_alias
	.size		__nv_reservedSMEM_offset_0_alias, 0, 64
	.other		__nv_reservedSMEM_offset_0_alias,@"STO_CUDA_RESERVED_SHARED STV_DEFAULT"
__nv_reservedSMEM_offset_0_alias:
	.zero		0
.nv.shared.reserved.0:
	.zero		64
	.weak		__nv_reservedSMEM_tcgen05_partition
	.type		__nv_reservedSMEM_tcgen05_partition,@object
	.size		__nv_reservedSMEM_tcgen05_partition,(.L_0 - __nv_reservedSMEM_tcgen05_partition)
__nv_reservedSMEM_tcgen05_partition:
	.zero		32
.L_0:


//--------------------- .nv.global                --------------------------
	.section	.nv.global,"aw",@nobits
.nv.global:
	.type		_ZN40_INTERNAL_97ca4753_4_k_cu_93b3abe5_370974cute1_E,@object
	.size		_ZN40_INTERNAL_97ca4753_4_k_cu_93b3abe5_370974cute1_E,(_ZN40_INTERNAL_97ca4753_4_k_cu_93b3abe5_370974cuda3std3__45__cpo6cbeginE - _ZN40_INTERNAL_97ca4753_4_k_cu_93b3abe5_370974cute1_E)
_ZN40_INTERNAL_97ca4753_4_k_cu_93b3abe5_370974cute1_E:
	.zero		1
	.type		_ZN40_INTERNAL_97ca4753_4_k_cu_93b3abe5_370974cuda3std3__45__cpo6cbeginE,@object
	.size		_ZN40_INTERNAL_97ca4753_4_k_cu_93b3abe5_370974cuda3std3__45__cpo6cbeginE,(_ZN40_INTERNAL_97ca4753_4_k_cu_93b3abe5_370974cuda3std3__48in_placeE - _ZN40_INTERNAL_97ca4753_4_k_cu_93b3abe5_370974cuda3std3__45__cpo6cbeginE)
_ZN40_INTERNAL_97ca4753_4_k_cu_93b3abe5_370974cuda3std3__45__cpo6cbeginE:
	.zero		1
	.type		_ZN40_INTERNAL_97ca4753_4_k_cu_93b3abe5_370974cuda3std3__48in_placeE,@object
	.size		_ZN40_INTERNAL_97ca4753_4_k_cu_93b3abe5_370974cuda3std3__48in_placeE,(_ZN40_INTERNAL_97ca4753_4_k_cu_93b3abe5_370974cuda3std6ranges3__45__cpo9iter_moveE - _ZN40_INTERNAL_97ca4753_4_k_cu_93b3abe5_370974cuda3std3__48in_placeE)
_ZN40_INTERNAL_97ca4753_4_k_cu_93b3abe5_370974cuda3std3__48in_placeE:
	.zero		1
	.type		_ZN40_INTERNAL_97ca4753_4_k_cu_93b3abe5_370974cuda3std6ranges3__45__cpo9iter_moveE,@object
	.size		_ZN40_INTERNAL_97ca4753_4_k_cu_93b3abe5_370974cuda3std6ranges3__45__cpo9iter_moveE,(_ZN40_INTERNAL_97ca4753_4_k_cu_93b3abe5_370974cuda3std3__45__cpo5beginE - _ZN40_INTERNAL_97ca4753_4_k_cu_93b3abe5_370974cuda3std6ranges3__45__cpo9iter_moveE)
_ZN40_INTERNAL_97ca4753_4_k_cu_93b3abe5_370974cuda3std6ranges3__45__cpo9iter_moveE:
	.zero		1
	.type		_ZN40_INTERNAL_97ca4753_4_k_cu_93b3abe5_370974cuda3std3__45__cpo5beginE,@object
	.size		_ZN40_INTERNAL_97ca4753_4_k_cu_93b3abe5_370974cuda3std3__45__cpo5beginE,(_ZN40_INTERNAL_97ca4753_4_k_cu_93b3abe5_370974cuda3std3__442_GLOBAL__N__97ca4753_4_k_cu_93b3abe5_370976ignoreE - _ZN40_INTERNAL_97ca4753_4_k_cu_93b3abe5_370974cuda3std3__45__cpo5beginE)
_ZN40_INTERNAL_97ca4753_4_k_cu_93b3abe5_370974cuda3std3__45__cpo5beginE:
	.zero		1
	.type		_ZN40_INTERNAL_97ca4753_4_k_cu_93b3abe5_370974cuda3std3__442_GLOBAL__N__97ca4753_4_k_cu_93b3abe5_370976ignoreE,@object
	.size		_ZN40_INTERNAL_97ca4753_4_k_cu_93b3abe5_370974cuda3std3__442_GLOBAL__N__97ca4753_4_k_cu_93b3abe5_370976ignoreE,(_ZN40_INTERNAL_97ca4753_4_k_cu_93b3abe5_370974cute7productE - _ZN40_INTERNAL_97ca4753_4_k_cu_93b3abe5_370974cuda3std3__442_GLOBAL__N__97ca4753_4_k_cu_93b3abe5_370976ignoreE)
_ZN40_INTERNAL_97ca4753_4_k_cu_93b3abe5_370974cuda3std3__442_GLOBAL__N__97ca4753_4_k_cu_93b3abe5_370976ignoreE:
	.zero		1
	.type		_ZN40_INTERNAL_97ca4753_4_k_cu_93b3abe5_370974cute7productE,@object
	.size		_ZN40_INTERNAL_97ca4753_4_k_cu_93b3abe5_370974cute7productE,(_ZN40_INTERNAL_97ca4753_4_k_cu_93b3abe5_370974cuda3std3__45__cpo3endE - _ZN40_INTERNAL_97ca4753_4_k_cu_93b3abe5_370974cute7productE)
_ZN40_INTERNAL_97ca4753_4_k_cu_93b3abe5_370974cute7productE:
	.zero		1
	.type		_ZN40_INTERNAL_97ca4753_4_k_cu_93b3abe5_370974cuda3std3__45__cpo3endE,@object
	.size		_ZN40_INTERNAL_97ca4753_4_k_cu_93b3abe5_370974cuda3std3__45__cpo3endE,(_ZN40_INTERNAL_97ca4753_4_k_cu_93b3abe5_370974cuda3std3__419piecewise_constructE - _ZN40_INTERNAL_97ca4753_4_k_cu_93b3abe5_370974cuda3std3__45__cpo3endE)
_ZN40_INTERNAL_97ca4753_4_k_cu_93b3abe5_370974cuda3std3__45__cpo3endE:
	.zero		1
	.type		_ZN40_INTERNAL_97ca4753_4_k_cu_93b3abe5_370974cuda3std3__419piecewise_constructE,@object
	.size		_ZN40_INTERNAL_97ca4753_4_k_cu_93b3abe5_370974cuda3std3__419piecewise_constructE,(_ZN40_INTERNAL_97ca4753_4_k_cu_93b3abe5_370974cuda3std3__45__cpo4cendE - _ZN40_INTERNAL_97ca4753_4_k_cu_93b3abe5_370974cuda3std3__419piecewise_constructE)
_ZN40_INTERNAL_97ca4753_4_k_cu_93b3abe5_370974cuda3std3__419piecewise_constructE:
	.zero		1
	.type		_ZN40_INTERNAL_97ca4753_4_k_cu_93b3abe5_370974cuda3std3__45__cpo4cendE,@object
	.size		_ZN40_INTERNAL_97ca4753_4_k_cu_93b3abe5_370974cuda3std3__45__cpo4cendE,(_ZN40_INTERNAL_97ca4753_4_k_cu_93b3abe5_370974cuda3std6ranges3__45__cpo4swapE - _ZN40_INTERNAL_97ca4753_4_k_cu_93b3abe5_370974cuda3std3__45__cpo4cendE)
_ZN40_INTERNAL_97ca4753_4_k_cu_93b3abe5_370974cuda3std3__45__cpo4cendE:
	.zero		1
	.type		_ZN40_INTERNAL_97ca4753_4_k_cu_93b3abe5_370974cuda3std6ranges3__45__cpo4swapE,@object
	.size		_ZN40_INTERNAL_97ca4753_4_k_cu_93b3abe5_370974cuda3std6ranges3__45__cpo4swapE,(.L_10 - _ZN40_INTERNAL_97ca4753_4_k_cu_93b3abe5_370974cuda3std6ranges3__45__cpo4swapE)
_ZN40_INTERNAL_97ca4753_4_k_cu_93b3abe5_370974cuda3std6ranges3__45__cpo4swapE:
	.zero		1
.L_10:


//--------------------- .nv.constant0._ZN7cutlass13device_kernelINS_4gemm6kernel13GemmUniversalIN4cute5tupleIJiiiiEEENS1_10collective13CollectiveMmaINS1_46MainloopSm100TmaUmmaWarpSpecializedBlockScaledILi7ELi2ELi2ENS5_IJNS4_1CILi4EEESB_NSA_ILi1EEEEEEEENS5_IJNSA_ILi256EEENSA_ILi128EEESG_EEENS5_IJNS_12float_e4m3_tENS_13float_ue8m0_tEEEENS5_IJNS5_IJlSC_lEEENS4_6LayoutINS5_IJNS5_IJNS5_IJNSA_ILi32EEESB_EEEiEEESP_NS5_IJSC_iEEEEEENS5_IJNS5_IJNS5_IJNSA_ILi16EEESB_EEEiEEENS5_IJNS5_IJNSA_ILi0EEESC_EEENSA_ILi512EEEEEENS5_IJSV_iEEEEEEEEEEESK_S12_NS4_8TiledMMAINS4_8MMA_AtomIJNS4_27SM100_MMA_MXF8F6F4_2x1SM_SSISI_SI_fSJ_Li256ELi128ELNS4_4UMMA5MajorE0ELS17_0ELNS16_7ScaleInE0ELS18_0EEEEEENSM_INS5_IJSC_SC_SC_EEENS5_IJSV_SV_SV_EEEEENS5_IJNS4_10UnderscoreES1E_S1E_EEEEENS5_IJNS4_28SM100_TMA_2SM_LOAD_MULTICASTES1H_EEENS5_IJNS4_14ComposedLayoutINS4_7SwizzleILi3ELi4ELi3EEENS4_18smem_ptr_flag_bitsILi8EEENSM_INS5_IJNSA_ILi8EEESG_EEENS5_IJSG_SC_EEEEEEENSM_INS5_IJNS5_IJNS5_IJSO_SC_EEENS5_IJSN_SC_EEEEEESC_NS5_IJSB_SC_EEEEEENS5_IJNS5_IJNS5_IJST_SX_EEESW_EEESV_NS5_IJSC_SX_EEEEEEEEEEEvNS4_8identityES1I_S23_vS24_EENS_8epilogue10collective18CollectiveEpilogueINS26_23Sm100TmaWarpSpecializedILi4ELi2ELi32ELb1ELb0EEEJNS5_IJSG_SG_SG_EEENS5_IJNSM_ISG_SC_EENSM_ISN_SC_EEEEENS_10bfloat16_tESL_S2F_SL_NS26_6fusion15FusionCallbacksIS2A_NS2G_17LinearCombinationIS2F_fS2F_fLNS_15FloatRoundStyleE2EEES2B_S2E_JEEENS4_5SM1004TMEM4LOAD26SM100_TMEM_LOAD_32dp32b32xENS4_13SM90_TMA_LOADENS1J_INS1K_ILi2ELi4ELi3EEENS1M_ILi16EEENSM_INS5_IJS1O_SN_EEES1U_EEEENS4_39AutoVectorizingCopyWithAssumedAlignmentILi128EEENS4_14SM90_TMA_STOREES2V_S2X_S2X_EEEvvEEEEvNT_6ParamsE --------------------------
	.section	.nv.constant0._ZN7cutlass13device_kernelINS_4gemm6kernel13GemmUniversalIN4cute5tupleIJiiiiEEENS1_10collective13CollectiveMmaINS1_46MainloopSm100TmaUmmaWarpSpecializedBlockScaledILi7ELi2ELi2ENS5_IJNS4_1CILi4EEESB_NSA_ILi1EEEEEEEENS5_IJNSA_ILi256EEENSA_ILi128EEESG_EEENS5_IJNS_12float_e4m3_tENS_13float_ue8m0_tEEEENS5_IJNS5_IJlSC_lEEENS4_6LayoutINS5_IJNS5_IJNS5_IJNSA_ILi32EEESB_EEEiEEESP_NS5_IJSC_iEEEEEENS5_IJNS5_IJNS5_IJNSA_ILi16EEESB_EEEiEEENS5_IJNS5_IJNSA_ILi0EEESC_EEENSA_ILi512EEEEEENS5_IJSV_iEEEEEEEEEEESK_S12_NS4_8TiledMMAINS4_8MMA_AtomIJNS4_27SM100_MMA_MXF8F6F4_2x1SM_SSISI_SI_fSJ_Li256ELi128ELNS4_4UMMA5MajorE0ELS17_0ELNS16_7ScaleInE0ELS18_0EEEEEENSM_INS5_IJSC_SC_SC_EEENS5_IJSV_SV_SV_EEEEENS5_IJNS4_10UnderscoreES1E_S1E_EEEEENS5_IJNS4_28SM100_TMA_2SM_LOAD_MULTICASTES1H_EEENS5_IJNS4_14ComposedLayoutINS4_7SwizzleILi3ELi4ELi3EEENS4_18smem_ptr_flag_bitsILi8EEENSM_INS5_IJNSA_ILi8EEESG_EEENS5_IJSG_SC_EEEEEEENSM_INS5_IJNS5_IJNS5_IJSO_SC_EEENS5_IJSN_SC_EEEEEESC_NS5_IJSB_SC_EEEEEENS5_IJNS5_IJNS5_IJST_SX_EEESW_EEESV_NS5_IJSC_SX_EEEEEEEEEEEvNS4_8identityES1I_S23_vS24_EENS_8epilogue10collective18CollectiveEpilogueINS26_23Sm100TmaWarpSpecializedILi4ELi2ELi32ELb1ELb0EEEJNS5_IJSG_SG_SG_EEENS5_IJNSM_ISG_SC_EENSM_ISN_SC_EEEEENS_10bfloat16_tESL_S2F_SL_NS26_6fusion15FusionCallbacksIS2A_NS2G_17LinearCombinationIS2F_fS2F_fLNS_15FloatRoundStyleE2EEES2B_S2E_JEEENS4_5SM1004TMEM4LOAD26SM100_TMEM_LOAD_32dp32b32xENS4_13SM90_TMA_LOADENS1J_INS1K_ILi2ELi4ELi3EEENS1M_ILi16EEENSM_INS5_IJS1O_SN_EEES1U_EEEENS4_39AutoVectorizingCopyWithAssumedAlignmentILi128EEENS4_14SM90_TMA_STOREES2V_S2X_S2X_EEEvvEEEEvNT_6ParamsE,"a",@progbits
	.sectionflags	@""
	.align	4
.nv.constant0._ZN7cutlass13device_kernelINS_4gemm6kernel13GemmUniversalIN4cute5tupleIJiiiiEEENS1_10collective13CollectiveMmaINS1_46MainloopSm100TmaUmmaWarpSpecializedBlockScaledILi7ELi2ELi2ENS5_IJNS4_1CILi4EEESB_NSA_ILi1EEEEEEEENS5_IJNSA_ILi256EEENSA_ILi128EEESG_EEENS5_IJNS_12float_e4m3_tENS_13float_ue8m0_tEEEENS5_IJNS5_IJlSC_lEEENS4_6LayoutINS5_IJNS5_IJNS5_IJNSA_ILi32EEESB_EEEiEEESP_NS5_IJSC_iEEEEEENS5_IJNS5_IJNS5_IJNSA_ILi16EEESB_EEEiEEENS5_IJNS5_IJNSA_ILi0EEESC_EEENSA_ILi512EEEEEENS5_IJSV_iEEEEEEEEEEESK_S12_NS4_8TiledMMAINS4_8MMA_AtomIJNS4_27SM100_MMA_MXF8F6F4_2x1SM_SSISI_SI_fSJ_Li256ELi128ELNS4_4UMMA5MajorE0ELS17_0ELNS16_7ScaleInE0ELS18_0EEEEEENSM_INS5_IJSC_SC_SC_EEENS5_IJSV_SV_SV_EEEEENS5_IJNS4_10UnderscoreES1E_S1E_EEEEENS5_IJNS4_28SM100_TMA_2SM_LOAD_MULTICASTES1H_EEENS5_IJNS4_14ComposedLayoutINS4_7SwizzleILi3ELi4ELi3EEENS4_18smem_ptr_flag_bitsILi8EEENSM_INS5_IJNSA_ILi8EEESG_EEENS5_IJSG_SC_EEEEEEENSM_INS5_IJNS5_IJNS5_IJSO_SC_EEENS5_IJSN_SC_EEEEEESC_NS5_IJSB_SC_EEEEEENS5_IJNS5_IJNS5_IJST_SX_EEESW_EEESV_NS5_IJSC_SX_EEEEEEEEEEEvNS4_8identityES1I_S23_vS24_EENS_8epilogue10collective18CollectiveEpilogueINS26_23Sm100TmaWarpSpecializedILi4ELi2ELi32ELb1ELb0EEEJNS5_IJSG_SG_SG_EEENS5_IJNSM_ISG_SC_EENSM_ISN_SC_EEEEENS_10bfloat16_tESL_S2F_SL_NS26_6fusion15FusionCallbacksIS2A_NS2G_17LinearCombinationIS2F_fS2F_fLNS_15FloatRoundStyleE2EEES2B_S2E_JEEENS4_5SM1004TMEM4LOAD26SM100_TMEM_LOAD_32dp32b32xENS4_13SM90_TMA_LOADENS1J_INS1K_ILi2ELi4ELi3EEENS1M_ILi16EEENSM_INS5_IJS1O_SN_EEES1U_EEEENS4_39AutoVectorizingCopyWithAssumedAlignmentILi128EEENS4_14SM90_TMA_STOREES2V_S2X_S2X_EEEvvEEEEvNT_6ParamsE:
	.zero		3968


//--------------------- SYMBOLS --------------------------

	.type		.nv.reservedSmem.offset0,@object
	.size		.nv.reservedSmem.offset0,0x4
	.type		.nv.reservedSmem.cap,@object
	.size		.nv.reservedSmem.cap,0x4
	.type		__assertfail,@function
